def attn_fwd(
    Q,
    K,
    V,
    Out,
    Lse,
    sm_scale,
    stride_qz,
    stride_qh,
    stride_qm,
    stride_qk,
    stride_kz,
    stride_kh,
    stride_kn,
    stride_kk,
    stride_vz,
    stride_vh,
    stride_vn,
    stride_vk,
    stride_oz,
    stride_oh,
    stride_om,
    stride_ok,
    seqlen_q,
    seqlen_k,
    BLOCK_M: tl.constexpr,
    BLOCK_N: tl.constexpr,
    HEAD_DIM: tl.constexpr,
    CAUSAL: tl.constexpr,
):
    start_m = tl.program_id(0)
    off_hz = tl.program_id(1)
    q_off = off_hz * stride_qh
    k_off = off_hz * stride_kh
    v_off = off_hz * stride_vh
    offs_m = start_m * BLOCK_M + tl.arange(0, BLOCK_M)
    offs_d = tl.arange(0, HEAD_DIM)
    offs_n = tl.arange(0, BLOCK_N)
    q_ptrs = Q + q_off + offs_m[:, None] * stride_qm + offs_d[None, :] * stride_qk
    k_ptrs = K + k_off + offs_d[:, None] * stride_kk + offs_n[None, :] * stride_kn
    v_ptrs = V + v_off + offs_n[:, None] * stride_vn + offs_d[None, :] * stride_vk
    m_i = tl.full([BLOCK_M], float("-inf"), dtype=tl.float32)
    l_i = tl.zeros([BLOCK_M], dtype=tl.float32) + 1.0
    acc = tl.zeros([BLOCK_M, HEAD_DIM], dtype=tl.float32)
    q = tl.load(q_ptrs)
    acc, l_i, m_i = _attn_fwd_inner(
        acc,
        l_i,
        m_i,
        q,
        k_ptrs,
        v_ptrs,
        sm_scale,
        stride_kn,
        stride_vn,
        start_m,
        seqlen_k,
        BLOCK_M,
        BLOCK_N,
        HEAD_DIM,
        CAUSAL,
    )
    acc = acc / l_i[:, None]
    lse = m_i + tl.math.log2(l_i) / 1.4426950408889634
    o_ptrs = (
        Out
        + off_hz * stride_oh
        + offs_m[:, None] * stride_om
        + offs_d[None, :] * stride_ok
    )
    tl.store(o_ptrs, acc.to(Out.dtype.element_ty))
    tl.store(Lse + off_hz * seqlen_q + offs_m, lse)

# config = {"BLOCK_M": 64, "BLOCK_N": 128, "HEAD_DIM": 256, "arch": "sm_100", "causal": false, "dtype": "fp16", "num_stages": 2, "num_warps": 8}
# arch = sm_100


// ===== COMPILED SASS (sm_100a) =====

	.target	sm_100a

	.elftype	@"ET_EXEC"


//--------------------- .note.nv.tkinfo           --------------------------
	.section	.note.nv.tkinfo,"",@"SHT_NOTE"
	.sectionflags	@"SHF_NOTE_NV_TKINFO"
	.tkinfo
        /*0018*/ 	.word	0x00000081
        /*0030*/ 	.string	""
        /*0030*/ 	.string	"ptxas-blackwell"
        /*0030*/ 	.string	"Cuda compilation tools, release 12.9, V12.9.86"
        /*0030*/ 	.string	"Build cuda_12.9.r12.9/compiler.36037853_0"
        /*0030*/ 	.string	"-v  -suppress-debug-info  -lineinfo  -arch sm_100a "



//--------------------- .note.nv.cuver            --------------------------
	.section	.note.nv.cuver,"",@"SHT_NOTE"
	.sectionflags	@"SHF_NOTE_NV_CUVER"
        /*0018*/ 	.short	0x0001
        /*001a*/ 	.short	0x0064
        /*001c*/ 	.short	0x0001
        /*001e*/ 	.short	0x0000
        /*0020*/ 	.short	0x0001
        /*0022*/ 	.short	0x0000


//--------------------- .nv.info                  --------------------------
	.section	.nv.info,"",@"SHT_CUDA_INFO"
	.align	4


	//----- nvinfo : EIATTR_REGCOUNT
	.align		4
        /*0000*/ 	.byte	0x04, 0x2f
        /*0002*/ 	.short	(.L_5 - .L_4)
	.align		4
.L_4:
        /*0004*/ 	.word	index@(attn_fwd)
        /*0008*/ 	.word	0x00000080


	//----- nvinfo : EIATTR_FRAME_SIZE
	.align		4
.L_5:
        /*000c*/ 	.byte	0x04, 0x11
        /*000e*/ 	.short	(.L_7 - .L_6)
	.align		4
.L_6:
        /*0010*/ 	.word	index@($__internal_2_$__cuda_sm10x_tcgen05_guardrail_trap_unallocated_columns_being_dealloced)
        /*0014*/ 	.word	0x00000b78


	//----- nvinfo : EIATTR_FRAME_SIZE
	.align		4
.L_7:
        /*0018*/ 	.byte	0x04, 0x11
        /*001a*/ 	.short	(.L_9 - .L_8)
	.align		4
.L_8:
        /*001c*/ 	.word	index@($__internal_1_$__cuda_sm10x_tcgen05_guardrail_trap_phase_invalid_during_alloc)
        /*0020*/ 	.word	0x00000b78


	//----- nvinfo : EIATTR_FRAME_SIZE
	.align		4
.L_9:
        /*0024*/ 	.byte	0x04, 0x11
        /*0026*/ 	.short	(.L_11 - .L_10)
	.align		4
.L_10:
        /*0028*/ 	.word	index@($__internal_0_$__cuda_sm10x_tcgen05_guardrail_trap_col_being_dealloced_not_returned_by_alloc)
        /*002c*/ 	.word	0x00000b78


	//----- nvinfo : EIATTR_FRAME_SIZE
	.align		4
.L_11:
        /*0030*/ 	.byte	0x04, 0x11
        /*0032*/ 	.short	(.L_13 - .L_12)
	.align		4
.L_12:
        /*0034*/ 	.word	index@(attn_fwd)
        /*0038*/ 	.word	0x00000b78


	//----- nvinfo : EIATTR_MIN_STACK_SIZE
	.align		4
.L_13:
        /*003c*/ 	.byte	0x04, 0x12
        /*003e*/ 	.short	(.L_15 - .L_14)
	.align		4
.L_14:
        /*0040*/ 	.word	index@(attn_fwd)
        /*0044*/ 	.word	0x00000b78
.L_15:


//--------------------- .nv.info.attn_fwd         --------------------------
	.section	.nv.info.attn_fwd,"",@"SHT_CUDA_INFO"
	.sectionflags	@""
	.align	4


	//----- nvinfo : EIATTR_CUDA_API_VERSION
	.align		4
        /*0000*/ 	.byte	0x04, 0x37
        /*0002*/ 	.short	(.L_17 - .L_16)
.L_16:
        /*0004*/ 	.word	0x00000081


	//----- nvinfo : EIATTR_KPARAM_INFO
	.align		4
.L_17:
        /*0008*/ 	.byte	0x04, 0x17
        /*000a*/ 	.short	(.L_19 - .L_18)
.L_18:
        /*000c*/ 	.word	0x00000000
        /*0010*/ 	.short	0x0019
        /*0012*/ 	.short	0x0080
        /*0014*/ 	.byte	0x00, 0xf4, 0x21, 0x00


	//----- nvinfo : EIATTR_KPARAM_INFO
	.align		4
.L_19:
        /*0018*/ 	.byte	0x04, 0x17
        /*001a*/ 	.short	(.L_21 - .L_20)
.L_20:
        /*001c*/ 	.word	0x00000000
        /*0020*/ 	.short	0x0018
        /*0022*/ 	.short	0x0078
        /*0024*/ 	.byte	0x00, 0xf4, 0x21, 0x00


	//----- nvinfo : EIATTR_KPARAM_INFO
	.align		4
.L_21:
        /*0028*/ 	.byte	0x04, 0x17
        /*002a*/ 	.short	(.L_23 - .L_22)
.L_22:
        /*002c*/ 	.word	0x00000000
        /*0030*/ 	.short	0x0017
        /*0032*/ 	.short	0x0070
        /*0034*/ 	.byte	0x00, 0xf0, 0x11, 0x00


	//----- nvinfo : EIATTR_KPARAM_INFO
	.align		4
.L_23:
        /*0038*/ 	.byte	0x04, 0x17
        /*003a*/ 	.short	(.L_25 - .L_24)
.L_24:
        /*003c*/ 	.word	0x00000000
        /*0040*/ 	.short	0x0016
        /*0042*/ 	.short	0x006c
        /*0044*/ 	.byte	0x00, 0xf0, 0x11, 0x00


	//----- nvinfo : EIATTR_KPARAM_INFO
	.align		4
.L_25:
        /*0048*/ 	.byte	0x04, 0x17
        /*004a*/ 	.short	(.L_27 - .L_26)
.L_26:
        /*004c*/ 	.word	0x00000000
        /*0050*/ 	.short	0x0015
        /*0052*/ 	.short	0x0068
        /*0054*/ 	.byte	0x00, 0xf0, 0x11, 0x00


	//----- nvinfo : EIATTR_KPARAM_INFO
	.align		4
.L_27:
        /*0058*/ 	.byte	0x04, 0x17
        /*005a*/ 	.short	(.L_29 - .L_28)
.L_28:
        /*005c*/ 	.word	0x00000000
        /*0060*/ 	.short	0x0014
        /*0062*/ 	.short	0x0064
        /*0064*/ 	.byte	0x00, 0xf0, 0x11, 0x00


	//----- nvinfo : EIATTR_KPARAM_INFO
	.align		4
.L_29:
        /*0068*/ 	.byte	0x04, 0x17
        /*006a*/ 	.short	(.L_31 - .L_30)
.L_30:
        /*006c*/ 	.word	0x00000000
        /*0070*/ 	.short	0x0013
        /*0072*/ 	.short	0x0060
        /*0074*/ 	.byte	0x00, 0xf0, 0x11, 0x00


	//----- nvinfo : EIATTR_KPARAM_INFO
	.align		4
.L_31:
        /*0078*/ 	.byte	0x04, 0x17
        /*007a*/ 	.short	(.L_33 - .L_32)
.L_32:
        /*007c*/ 	.word	0x00000000
        /*0080*/ 	.short	0x0012
        /*0082*/ 	.short	0x005c
        /*0084*/ 	.byte	0x00, 0xf0, 0x11, 0x00


	//----- nvinfo : EIATTR_KPARAM_INFO
	.align		4
.L_33:
        /*0088*/ 	.byte	0x04, 0x17
        /*008a*/ 	.short	(.L_35 - .L_34)
.L_34:
        /*008c*/ 	.word	0x00000000
        /*0090*/ 	.short	0x0011
        /*0092*/ 	.short	0x0058
        /*0094*/ 	.byte	0x00, 0xf0, 0x11, 0x00


	//----- nvinfo : EIATTR_KPARAM_INFO
	.align		4
.L_35:
        /*0098*/ 	.byte	0x04, 0x17
        /*009a*/ 	.short	(.L_37 - .L_36)
.L_36:
        /*009c*/ 	.word	0x00000000
        /*00a0*/ 	.short	0x0010
        /*00a2*/ 	.short	0x0054
        /*00a4*/ 	.byte	0x00, 0xf0, 0x11, 0x00


	//----- nvinfo : EIATTR_KPARAM_INFO
	.align		4
.L_37:
        /*00a8*/ 	.byte	0x04, 0x17
        /*00aa*/ 	.short	(.L_39 - .L_38)
.L_38:
        /*00ac*/ 	.word	0x00000000
        /*00b0*/ 	.short	0x000f
        /*00b2*/ 	.short	0x0050
        /*00b4*/ 	.byte	0x00, 0xf0, 0x11, 0x00


	//----- nvinfo : EIATTR_KPARAM_INFO
	.align		4
.L_39:
        /*00b8*/ 	.byte	0x04, 0x17
        /*00ba*/ 	.short	(.L_41 - .L_40)
.L_40:
        /*00bc*/ 	.word	0x00000000
        /*00c0*/ 	.short	0x000e
        /*00c2*/ 	.short	0x004c
        /*00c4*/ 	.byte	0x00, 0xf0, 0x11, 0x00


	//----- nvinfo : EIATTR_KPARAM_INFO
	.align		4
.L_41:
        /*00c8*/ 	.byte	0x04, 0x17
        /*00ca*/ 	.short	(.L_43 - .L_42)
.L_42:
        /*00cc*/ 	.word	0x00000000
        /*00d0*/ 	.short	0x000d
        /*00d2*/ 	.short	0x0048
        /*00d4*/ 	.byte	0x00, 0xf0, 0x11, 0x00


	//----- nvinfo : EIATTR_KPARAM_INFO
	.align		4
.L_43:
        /*00d8*/ 	.byte	0x04, 0x17
        /*00da*/ 	.short	(.L_45 - .L_44)
.L_44:
        /*00dc*/ 	.word	0x00000000
        /*00e0*/ 	.short	0x000c
        /*00e2*/ 	.short	0x0044
        /*00e4*/ 	.byte	0x00, 0xf0, 0x11, 0x00


	//----- nvinfo : EIATTR_KPARAM_INFO
	.align		4
.L_45:
        /*00e8*/ 	.byte	0x04, 0x17
        /*00ea*/ 	.short	(.L_47 - .L_46)
.L_46:
        /*00ec*/ 	.word	0x00000000
        /*00f0*/ 	.short	0x000b
        /*00f2*/ 	.short	0x0040
        /*00f4*/ 	.byte	0x00, 0xf0, 0x11, 0x00


	//----- nvinfo : EIATTR_KPARAM_INFO
	.align		4
.L_47:
        /*00f8*/ 	.byte	0x04, 0x17
        /*00fa*/ 	.short	(.L_49 - .L_48)
.L_48:
        /*00fc*/ 	.word	0x00000000
        /*0100*/ 	.short	0x000a
        /*0102*/ 	.short	0x003c
        /*0104*/ 	.byte	0x00, 0xf0, 0x11, 0x00


	//----- nvinfo : EIATTR_KPARAM_INFO
	.align		4
.L_49:
        /*0108*/ 	.byte	0x04, 0x17
        /*010a*/ 	.short	(.L_51 - .L_50)
.L_50:
        /*010c*/ 	.word	0x00000000
        /*0110*/ 	.short	0x0009
        /*0112*/ 	.short	0x0038
        /*0114*/ 	.byte	0x00, 0xf0, 0x11, 0x00


	//----- nvinfo : EIATTR_KPARAM_INFO
	.align		4
.L_51:
        /*0118*/ 	.byte	0x04, 0x17
        /*011a*/ 	.short	(.L_53 - .L_52)
.L_52:
        /*011c*/ 	.word	0x00000000
        /*0120*/ 	.short	0x0008
        /*0122*/ 	.short	0x0034
        /*0124*/ 	.byte	0x00, 0xf0, 0x11, 0x00


	//----- nvinfo : EIATTR_KPARAM_INFO
	.align		4
.L_53:
        /*0128*/ 	.byte	0x04, 0x17
        /*012a*/ 	.short	(.L_55 - .L_54)
.L_54:
        /*012c*/ 	.word	0x00000000
        /*0130*/ 	.short	0x0007
        /*0132*/ 	.short	0x0030
        /*0134*/ 	.byte	0x00, 0xf0, 0x11, 0x00


	//----- nvinfo : EIATTR_KPARAM_INFO
	.align		4
.L_55:
        /*0138*/ 	.byte	0x04, 0x17
        /*013a*/ 	.short	(.L_57 - .L_56)
.L_56:
        /*013c*/ 	.word	0x00000000
        /*0140*/ 	.short	0x0006
        /*0142*/ 	.short	0x002c
        /*0144*/ 	.byte	0x00, 0xf0, 0x11, 0x00


	//----- nvinfo : EIATTR_KPARAM_INFO
	.align		4
.L_57:
        /*0148*/ 	.byte	0x04, 0x17
        /*014a*/ 	.short	(.L_59 - .L_58)
.L_58:
        /*014c*/ 	.word	0x00000000
        /*0150*/ 	.short	0x0005
        /*0152*/ 	.short	0x0028
        /*0154*/ 	.byte	0x00, 0xf0, 0x11, 0x00


	//----- nvinfo : EIATTR_KPARAM_INFO
	.align		4
.L_59:
        /*0158*/ 	.byte	0x04, 0x17
        /*015a*/ 	.short	(.L_61 - .L_60)
.L_60:
        /*015c*/ 	.word	0x00000000
        /*0160*/ 	.short	0x0004
        /*0162*/ 	.short	0x0020
        /*0164*/ 	.byte	0x00, 0xf4, 0x21, 0x00


	//----- nvinfo : EIATTR_KPARAM_INFO
	.align		4
.L_61:
        /*0168*/ 	.byte	0x04, 0x17
        /*016a*/ 	.short	(.L_63 - .L_62)
.L_62:
        /*016c*/ 	.word	0x00000000
        /*0170*/ 	.short	0x0003
        /*0172*/ 	.short	0x0018
        /*0174*/ 	.byte	0x00, 0xf4, 0x21, 0x00


	//----- nvinfo : EIATTR_KPARAM_INFO
	.align		4
.L_63:
        /*0178*/ 	.byte	0x04, 0x17
        /*017a*/ 	.short	(.L_65 - .L_64)
.L_64:
        /*017c*/ 	.word	0x00000000
        /*0180*/ 	.short	0x0002
        /*0182*/ 	.short	0x0010
        /*0184*/ 	.byte	0x00, 0xf4, 0x21, 0x00


	//----- nvinfo : EIATTR_KPARAM_INFO
	.align		4
.L_65:
        /*0188*/ 	.byte	0x04, 0x17
        /*018a*/ 	.short	(.L_67 - .L_66)
.L_66:
        /*018c*/ 	.word	0x00000000
        /*0190*/ 	.short	0x0001
        /*0192*/ 	.short	0x0008
        /*0194*/ 	.byte	0x00, 0xf4, 0x21, 0x00


	//----- nvinfo : EIATTR_KPARAM_INFO
	.align		4
.L_67:
        /*0198*/ 	.byte	0x04, 0x17
        /*019a*/ 	.short	(.L_69 - .L_68)
.L_68:
        /*019c*/ 	.word	0x00000000
        /*01a0*/ 	.short	0x0000
        /*01a2*/ 	.short	0x0000
        /*01a4*/ 	.byte	0x00, 0xf4, 0x21, 0x00


	//----- nvinfo : EIATTR_AT_ENTRY_FRAGMENTS
	.align		4
.L_69:
        /*01a8*/ 	.byte	0x04, 0x4f
        /*01aa*/ 	.short	(.L_71 - .L_70)


	//   ....[0]....
.L_70:
        /*01ac*/ 	.word	0x00000004


	//----- nvinfo : EIATTR_RESERVED_SMEM_USED
	.align		4
.L_71:
        /*01b0*/ 	.byte	0x01, 0x41
	.zero		2


	//----- nvinfo : EIATTR_SPARSE_MMA_MASK
	.align		4
        /*01b4*/ 	.byte	0x03, 0x50
        /*01b6*/ 	.short	0x0000


	//----- nvinfo : EIATTR_TCGEN05_1CTA_USED
	.align		4
        /*01b8*/ 	.byte	0x01, 0x51
	.zero		2


	//----- nvinfo : EIATTR_MAXREG_COUNT
	.align		4
        /*01bc*/ 	.byte	0x03, 0x1b
        /*01be*/ 	.short	0x00ff


	//----- nvinfo : EIATTR_NUM_BARRIERS
	.align		4
        /*01c0*/ 	.byte	0x02, 0x4c
        /*01c2*/ 	.byte	0x01
	.zero		1


	//----- nvinfo : EIATTR_ANNOTATIONS
	.align		4
        /*01c4*/ 	.byte	0x04, 0x55
        /*01c6*/ 	.short	(.L_73 - .L_72)


	//   ....[0]....
.L_72:
        /*01c8*/ 	.word	0x00000001
        /*01cc*/ 	.byte	0x80, 0x04, 0x00, 0x00, 0x01, 0x00, 0x00, 0x00, 0xb0, 0x1c, 0x00, 0x00, 0x01, 0x00, 0x00, 0x00
        /* <DEDUP_REMOVED lines=766> */
        /*31bc*/ 	.byte	0x40, 0x93, 0x01, 0x00, 0x01, 0x00, 0x00, 0x00, 0x50, 0x93, 0x01, 0x00


	//----- nvinfo : EIATTR_INT_WARP_WIDE_INSTR_OFFSETS
	.align		4
.L_73:
        /*31c8*/ 	.byte	0x04, 0x31
        /*31ca*/ 	.short	(.L_75 - .L_74)


	//   ....[0]....
.L_74:
        /*31cc*/ 	.word	0x000017c0


	//   ....[1]....
        /*31d0*/ 	.word	0x000017f0


	//   ....[2]....
        /*31d4*/ 	.word	0x000076b0


	//   ....[3]....
        /*31d8*/ 	.word	0x00008340


	//   ....[4]....
        /*31dc*/ 	.word	0x00012ed0


	//   ....[5]....
        /*31e0*/ 	.word	0x00019a30


	//   ....[6]....
        /*31e4*/ 	.word	0x00019a70


	//----- nvinfo : EIATTR_COOP_GROUP_MASK_REGIDS
	.align		4
.L_75:
        /*31e8*/ 	.byte	0x04, 0x29
        /*31ea*/ 	.short	(.L_77 - .L_76)


	//   ....[0]....
.L_76:
        /*31ec*/ 	.word	0xffffffff


	//   ....[1]....
        /*31f0*/ 	.word	0xffffffff


	//   ....[2]....
        /*31f4*/ 	.word	0xffffffff


	//   ....[3]....
        /*31f8*/ 	.word	0xffffffff


	//   ....[4]....
        /*31fc*/ 	.word	0xffffffff


	//   ....[5]....
        /*3200*/ 	.word	0xffffffff


	//   ....[6]....
        /*3204*/ 	.word	0xffffffff


	//   ....[7]....
        /*3208*/ 	.word	0xffffffff


	//   ....[8]....
        /*320c*/ 	.word	0xffffffff


	//   ....[9]....
        /*3210*/ 	.word	0xffffffff


	//   ....[10]....
        /*3214*/ 	.word	0xffffffff


	//   ....[11]....
        /*3218*/ 	.word	0xffffffff


	//----- nvinfo : EIATTR_COOP_GROUP_INSTR_OFFSETS
	.align		4
.L_77:
        /*321c*/ 	.byte	0x04, 0x28
        /*321e*/ 	.short	(.L_79 - .L_78)


	//   ....[0]....
.L_78:
        /*3220*/ 	.word	0x00000080


	//   ....[1]....
        /*3224*/ 	.word	0x00000340


	//   ....[2]....
        /*3228*/ 	.word	0x0000bbb0


	//   ....[3]....
        /*322c*/ 	.word	0x0000bfc0


	//   ....[4]....
        /*3230*/ 	.word	0x0000cdd0


	//   ....[5]....
        /*3234*/ 	.word	0x0000cf20


	//   ....[6]....
        /*3238*/ 	.word	0x00013a10


	//   ....[7]....
        /*323c*/ 	.word	0x00013aa0


	//   ....[8]....
        /*3240*/ 	.word	0x00014300


	//   ....[9]....
        /*3244*/ 	.word	0x00014350


	//   ....[10]....
        /*3248*/ 	.word	0x000198b0


	//   ....[11]....
        /*324c*/ 	.word	0x00019b20


	//----- nvinfo : EIATTR_VRC_CTA_INIT_COUNT
	.align		4
.L_79:
        /*3250*/ 	.byte	0x02, 0x4a
        /*3252*/ 	.byte	0x80
	.zero		1


	//----- nvinfo : EIATTR_MBARRIER_INSTR_OFFSETS
	.align		4
        /*3254*/ 	.byte	0x04, 0x39
        /*3256*/ 	.short	(.L_81 - .L_80)


	//   ....[0]....
.L_80:
        /*3258*/ 	.word	0x00001d00
        /*325c*/ 	.word	0x000000ff
        /*3260*/ 	.word	0x00000000
        /*3264*/ 	.short	0x0100
        /*3266*/ 	.byte	0x06
	.zero		1


	//   ....[1]....
        /*3268*/ 	.word	0x000076c0
        /*326c*/ 	.word	0x000000ff
        /*3270*/ 	.word	0x00038008
        /*3274*/ 	.short	0x0100
        /*3276*/ 	.byte	0x04
	.zero		1


	//   ....[2]....
        /*3278*/ 	.word	0x000083a0
        /*327c*/ 	.word	0x000000ff
        /*3280*/ 	.word	0x00010000
        /*3284*/ 	.short	0x0100
        /*3286*/ 	.byte	0x04
	.zero		1


	//   ....[3]....
        /*3288*/ 	.word	0x00008a90
        /*328c*/ 	.word	0x000000ff
        /*3290*/ 	.word	0x00010000
        /*3294*/ 	.short	0x010a
        /*3296*/ 	.byte	0x04
	.zero		1


	//   ....[4]....
        /*3298*/ 	.word	0x00009b70
        /*329c*/ 	.word	0x000000ff
        /*32a0*/ 	.word	0x00010000
        /*32a4*/ 	.short	0x0108
        /*32a6*/ 	.byte	0x04
	.zero		1


	//   ....[5]....
        /*32a8*/ 	.word	0x00013300
        /*32ac*/ 	.word	0x000000ff
        /*32b0*/ 	.word	0x00038010
        /*32b4*/ 	.short	0x0100
        /*32b6*/ 	.byte	0x04
	.zero		1


	//   ....[6]....
        /*32b8*/ 	.word	0x00013610
        /*32bc*/ 	.word	0x000000ff
        /*32c0*/ 	.word	0x00038010
        /*32c4*/ 	.short	0x010a
        /*32c6*/ 	.byte	0x04
	.zero		1


	//   ....[7]....
        /*32c8*/ 	.word	0x00013680
        /*32cc*/ 	.word	0x000000ff
        /*32d0*/ 	.word	0x00038010
        /*32d4*/ 	.short	0x0108
        /*32d6*/ 	.byte	0x04
	.zero		1


	//   ....[8]....
        /*32d8*/ 	.word	0x000143a0
        /*32dc*/ 	.word	0x000000ff
        /*32e0*/ 	.word	0x00000000
        /*32e4*/ 	.short	0x010a
        /*32e6*/ 	.byte	0x06
	.zero		1


	//   ....[9]....
        /*32e8*/ 	.word	0x00017150
        /*32ec*/ 	.word	0x000000ff
        /*32f0*/ 	.word	0x00000000
        /*32f4*/ 	.short	0x010a
        /*32f6*/ 	.byte	0x06
	.zero		1


	//   ....[10]....
        /*32f8*/ 	.word	0x00017220
        /*32fc*/ 	.word	0x000000ff
        /*3300*/ 	.word	0x00038000
        /*3304*/ 	.short	0x0108
        /*3306*/ 	.byte	0x04
	.zero		1


	//   ....[11]....
        /*3308*/ 	.word	0x00017380
        /*330c*/ 	.word	0x000000ff
        /*3310*/ 	.word	0x00038008
        /*3314*/ 	.short	0x0108
        /*3316*/ 	.byte	0x04
	.zero		1


	//   ....[12]....
        /*3318*/ 	.word	0x00019b40
        /*331c*/ 	.word	0x000000ff
        /*3320*/ 	.word	0x00010000
        /*3324*/ 	.short	0x010a
        /*3326*/ 	.byte	0x04
	.zero		1


	//   ....[13]....
        /*3328*/ 	.word	0x00019b70
        /*332c*/ 	.word	0x000000ff
        /*3330*/ 	.word	0x00038010
        /*3334*/ 	.short	0x010a
        /*3336*/ 	.byte	0x04
	.zero		1


	//   ....[14]....
        /*3338*/ 	.word	0x00019ba0
        /*333c*/ 	.word	0x000000ff
        /*3340*/ 	.word	0x00000000
        /*3344*/ 	.short	0x010a
        /*3346*/ 	.byte	0x06
	.zero		1


	//   ....[15]....
        /*3348*/ 	.word	0x00019bd0
        /*334c*/ 	.word	0x000000ff
        /*3350*/ 	.word	0x00000000
        /*3354*/ 	.short	0x010a
        /*3356*/ 	.byte	0x06
	.zero		1


	//----- nvinfo : EIATTR_NUM_MBARRIERS
	.align		4
.L_81:
        /*3358*/ 	.byte	0x03, 0x38
        /*335a*/ 	.short	0xffff


	//----- nvinfo : EIATTR_EXIT_INSTR_OFFSETS
	.align		4
        /*335c*/ 	.byte	0x04, 0x1c
        /*335e*/ 	.short	(.L_83 - .L_82)


	//   ....[0]....
.L_82:
        /*3360*/ 	.word	0x00019b30


	//----- nvinfo : EIATTR_REQNTID
	.align		4
.L_83:
        /*3364*/ 	.byte	0x04, 0x10
        /*3366*/ 	.short	(.L_85 - .L_84)
.L_84:
        /*3368*/ 	.word	0x00000100
        /*336c*/ 	.word	0x00000001
        /*3370*/ 	.word	0x00000001


	//----- nvinfo : EIATTR_CRS_STACK_SIZE
	.align		4
.L_85:
        /*3374*/ 	.byte	0x04, 0x1e
        /*3376*/ 	.short	(.L_87 - .L_86)
.L_86:
        /*3378*/ 	.word	0x00000000


	//----- nvinfo : EIATTR_CBANK_PARAM_SIZE
	.align		4
.L_87:
        /*337c*/ 	.byte	0x03, 0x19
        /*337e*/ 	.short	0x0088


	//----- nvinfo : EIATTR_PARAM_CBANK
	.align		4
        /*3380*/ 	.byte	0x04, 0x0a
        /*3382*/ 	.short	(.L_89 - .L_88)
	.align		4
.L_88:
        /*3384*/ 	.word	index@(.nv.constant0.attn_fwd)
        /*3388*/ 	.short	0x0380
        /*338a*/ 	.short	0x0088


	//----- nvinfo : EIATTR_SW_WAR
	.align		4
.L_89:
        /*338c*/ 	.byte	0x04, 0x36
        /*338e*/ 	.short	(.L_91 - .L_90)
.L_90:
        /*3390*/ 	.word	0x00000008
.L_91:


//--------------------- .nv.compat                --------------------------
	.section	.nv.compat,"",@"SHT_CUDA_COMPAT_INFO"
	.align	4
        /*0000*/ 	.byte	0x02, 0x02, 0x02, 0x00, 0x02, 0x05, 0x05, 0x00, 0x02, 0x03, 0x00, 0x00, 0x02, 0x06, 0x01, 0x00


//--------------------- .nv.callgraph             --------------------------
	.section	.nv.callgraph,"",@"SHT_CUDA_CALLGRAPH"
	.align	4
	.sectionentsize	8
	.align		4
        /*0000*/ 	.word	0x00000000
	.align		4
        /*0004*/ 	.word	0xffffffff
	.align		4
        /*0008*/ 	.word	0x00000000
	.align		4
        /*000c*/ 	.word	0xfffffffe
	.align		4
        /*0010*/ 	.word	0x00000000
	.align		4
        /*0014*/ 	.word	0xfffffffd
	.align		4
        /*0018*/ 	.word	0x00000000
	.align		4
        /*001c*/ 	.word	0xfffffffc


//--------------------- .nv.constant4             --------------------------
	.section	.nv.constant4,"a",@progbits
	.align	8
	.align		8
.nv.constant4:
        /*0000*/ 	.dword	_$_str


//--------------------- .text.attn_fwd            --------------------------
	.section	.text.attn_fwd,"ax",@progbits
	.align	128
        .global         attn_fwd
        .type           attn_fwd,@function
        .size           attn_fwd,(.L_x_28 - attn_fwd)
        .other          attn_fwd,@"STO_CUDA_ENTRY STV_DEFAULT"
attn_fwd:
.text.attn_fwd:
[----:B------:R-:W0:Y:S01]  /*0000*/  LDC R1, c[0x0][0x37c] ;  /* 0x0000df00ff017b82 */ /* 0x000e220000000800 */
[----:B------:R-:W1:Y:S01]  /*0010*/  S2R R0, SR_TID.X ;  /* 0x0000000000007919 */ /* 0x000e620000002100 */
[----:B------:R-:W-:Y:S01]  /*0020*/  LOP3.LUT R2, R2, 0xffffff7f, RZ, 0xc0, !PT ;  /* 0xffffff7f02027812 */ /* 0x000fe200078ec0ff */
[----:B0-----:R-:W-:Y:S01]  /*0030*/  VIADD R1, R1, 0xfffff488 ;  /* 0xfffff48801017836 */ /* 0x001fe20000000000 */
[----:B-1----:R-:W-:-:S13]  /*0040*/  ISETP.GE.U32.AND P0, PT, R0, 0x20, PT ;  /* 0x000000200000780c */ /* 0x002fda0003f06070 */
[----:B------:R-:W-:Y:S01]  /*0050*/  @P0 LOP3.LUT R2, R2, 0x80, RZ, 0xfc, !PT ;  /* 0x0000008002020812 */ /* 0x000fe200078efcff */
[----:B------:R-:W-:Y:S06]  /*0060*/  @P0 BRA `(.L_x_0) ;  /* 0x0000000000b80947 */ /* 0x000fec0003800000 */
[----:B------:R-:W0:Y:S01]  /*0070*/  S2R R7, SR_CgaCtaId ;  /* 0x0000000000077919 */ /* 0x000e220000008800 */
[----:B------:R-:W-:Y:S01]  /*0080*/  NOP ;  /* 0x0000000000007918 */ /* 0x000fe20000000000 */
[----:B------:R-:W-:-:S04]  /*0090*/  MOV R0, 0x40 ;  /* 0x0000004000007802 */ /* 0x000fc80000000f00 */
[----:B0-----:R-:W-:Y:S02]  /*00a0*/  LEA R3, R7, R0, 0x18 ;  /* 0x0000000007037211 */ /* 0x001fe400078ec0ff */
[----:B------:R-:W-:-:S04]  /*00b0*/  MOV R0, 0x400 ;  /* 0x0000040000007802 */ /* 0x000fc80000000f00 */
[----:B------:R-:W0:Y:S01]  /*00c0*/  LDS.U8 R3, [R3] ;  /* 0x0000000003037984 */ /* 0x000e220000000000 */
[----:B------:R-:W-:Y:S02]  /*00d0*/  LEA R0, R7, R0, 0x18 ;  /* 0x0000000007007211 */ /* 0x000fe400078ec0ff */
[----:B0-----:R-:W-:-:S13]  /*00e0*/  ISETP.NE.AND P0, PT, R3, RZ, PT ;  /* 0x000000ff0300720c */ /* 0x001fda0003f05270 */
[----:B------:R-:W-:Y:S05]  /*00f0*/  @P0 BRA `(.L_x_1) ;  /* 0x00000000007c0947 */ /* 0x000fea0003800000 */
[----:B------:R-:W-:-:S13]  /*0100*/  ELECT P0, URZ, PT ;  /* 0x0000000000ff782f */ /* 0x000fda0003800000 */
[----:B------:R-:W-:Y:S05]  /*0110*/  @!P0 BRA `(.L_x_2) ;  /* 0x0000000000848947 */ /* 0x000fea0003800000 */
[----:B------:R-:W-:Y:S01]  /*0120*/  UMOV UR4, 0x10 ;  /* 0x0000001000047882 */ /* 0x000fe20000000000 */
[----:B------:R-:W-:Y:S02]  /*0130*/  IMAD.MOV.U32 R8, RZ, RZ, 0x1 ;  /* 0x00000001ff087424 */ /* 0x000fe400078e00ff */
[----:B------:R-:W-:Y:S02]  /*0140*/  IMAD.MOV.U32 R4, RZ, RZ, 0xffff ;  /* 0x0000ffffff047424 */ /* 0x000fe400078e00ff */
[----:B------:R-:W-:Y:S04]  /*0150*/  DEPBAR.LE SB0, 0x36 ;  /* 0x00008d800000791a */ /* 0x000fe80000000000 */
[----:B------:R-:W0:Y:S02]  /*0160*/  UTCATOMSWS.FIND_AND_SET.ALIGN UP0, UR4, UR4 ;  /* 0x00000004000475e3 */ /* 0x000e240008000800 */
[----:B0-----:R-:W-:-:S04]  /*0170*/  PLOP3.LUT P0, PT, PT, PT, UP0, 0x80, 0x8 ;  /* 0x000000000008781c */ /* 0x001fc80003f0f008 */
[----:B------:R-:W-:-:S04]  /*0180*/  SEL R3, RZ, 0xffffffff, !P0 ;  /* 0xffffffffff037807 */ /* 0x000fc80004000000 */
[----:B------:R-:W-:Y:S01]  /*0190*/  ISETP.NE.AND P0, PT, R3, RZ, PT ;  /* 0x000000ff0300720c */ /* 0x000fe20003f05270 */
[----:B------:R-:W-:-:S12]  /*01a0*/  IMAD.U32 R3, RZ, RZ, UR4 ;  /* 0x00000004ff037e24 */ /* 0x000fd8000f8e00ff */
[----:B------:R-:W-:Y:S05]  /*01b0*/  @P0 BRA `(.L_x_3) ;  /* 0x0000000000240947 */ /* 0x000fea0003800000 */
.L_x_4:
[----:B------:R-:W-:Y:S05]  /*01c0*/  NANOSLEEP 0x64 ;  /* 0x000000640000795d */ /* 0x000fea0003800000 */
[----:B------:R-:W-:-:S05]  /*01d0*/  UMOV UR4, 0x10 ;  /* 0x0000001000047882 */ /* 0x000fca0000000000 */
[----:B------:R-:W-:Y:S04]  /*01e0*/  DEPBAR.LE SB0, 0x36 ;  /* 0x00008d800000791a */ /* 0x000fe80000000000 */
[----:B------:R-:W0:Y:S02]  /*01f0*/  UTCATOMSWS.FIND_AND_SET.ALIGN UP0, UR4, UR4 ;  /* 0x00000004000475e3 */ /* 0x000e240008000800 */
[----:B0-----:R-:W-:-:S04]  /*0200*/  PLOP3.LUT P0, PT, PT, PT, UP0, 0x80, 0x8 ;  /* 0x000000000008781c */ /* 0x001fc80003f0f008 */
[----:B------:R-:W-:-:S04]  /*0210*/  SEL R3, RZ, 0xffffffff, !P0 ;  /* 0xffffffffff037807 */ /* 0x000fc80004000000 */
[----:B------:R-:W-:Y:S01]  /*0220*/  ISETP.NE.AND P0, PT, R3, RZ, PT ;  /* 0x000000ff0300720c */ /* 0x000fe20003f05270 */
[----:B------:R-:W-:-:S12]  /*0230*/  IMAD.U32 R3, RZ, RZ, UR4 ;  /* 0x00000004ff037e24 */ /* 0x000fd8000f8e00ff */
[----:B------:R-:W-:Y:S05]  /*0240*/  @!P0 BRA `(.L_x_4) ;  /* 0xfffffffc00dc8947 */ /* 0x000fea000383ffff */
.L_x_3:
[C---:B------:R-:W-:Y:S01]  /*0250*/  VIADD R5, R3.reuse, 0x10 ;  /* 0x0000001003057836 */ /* 0x040fe20000000000 */
[----:B------:R-:W-:Y:S01]  /*0260*/  SHF.L.U32 R4, R4, R3, RZ ;  /* 0x0000000304047219 */ /* 0x000fe200000006ff */
[----:B------:R-:W-:Y:S01]  /*0270*/  IMAD.SHL.U32 R3, R3, 0x20, RZ ;  /* 0x0000002003037824 */ /* 0x000fe200078e00ff */
[----:B------:R-:W-:Y:S02]  /*0280*/  MOV R6, 0x50 ;  /* 0x0000005000067802 */ /* 0x000fe40000000f00 */
[----:B------:R-:W-:Y:S02]  /*0290*/  SHF.L.U32 R5, R8, R5, RZ ;  /* 0x0000000508057219 */ /* 0x000fe400000006ff */
[----:B------:R-:W-:Y:S02]  /*02a0*/  LEA R7, R7, R6, 0x18 ;  /* 0x0000000607077211 */ /* 0x000fe400078ec0ff */
[----:B------:R-:W-:-:S05]  /*02b0*/  LOP3.LUT R4, R5, R4, RZ, 0xfc, !PT ;  /* 0x0000000405047212 */ /* 0x000fca00078efcff */
[----:B------:R0:W-:Y:S04]  /*02c0*/  ATOMS.OR RZ, [R7], R4 ;  /* 0x0000000407ff738c */ /* 0x0001e80003000000 */
[----:B------:R0:W-:Y:S01]  /*02d0*/  STS [R0], R3 ;  /* 0x0000000300007388 */ /* 0x0001e20000000800 */
[----:B------:R-:W-:Y:S05]  /*02e0*/  BRA `(.L_x_2) ;  /* 0x0000000000107947 */ /* 0x000fea0003800000 */
.L_x_1:
[----:B------:R-:W-:Y:S01]  /*02f0*/  IMAD.MOV.U32 R3, RZ, RZ, -0x1 ;  /* 0xffffffffff037424 */ /* 0x000fe200078e00ff */
[----:B------:R-:W-:-:S04]  /*0300*/  MOV R4, 0x330 ;  /* 0x0000033000047802 */ /* 0x000fc80000000f00 */
[----:B------:R0:W-:Y:S03]  /*0310*/  STS [R0], R3 ;  /* 0x0000000300007388 */ /* 0x0001e60000000800 */
[----:B0-----:R-:W-:Y:S05]  /*0320*/  CALL.REL.NOINC `($__internal_1_$__cuda_sm10x_tcgen05_guardrail_trap_phase_invalid_during_alloc) ;  /* 0x0000019800407944 */ /* 0x001fea0003c00000 */
.L_x_2:
[----:B------:R-:W-:Y:S05]  /*0330*/  WARPSYNC.ALL ;  /* 0x0000000000007948 */ /* 0x000fea0003800000 */
[----:B------:R-:W-:Y:S01]  /*0340*/  NOP ;  /* 0x0000000000007918 */ /* 0x000fe20000000000 */
.L_x_0:
[----:B------:R-:W1:Y:S01]  /*0350*/  S2R R82, SR_TID.X ;  /* 0x0000000000527919 */ /* 0x000e620000002100 */
[----:B0-----:R-:W0:Y:S01]  /*0360*/  LDC.64 R6, c[0x0][0x3b0] ;  /* 0x0000ec00ff067b82 */ /* 0x001e220000000a00 */
[----:B------:R-:W-:Y:S01]  /*0370*/  MOV R4, 0x400 ;  /* 0x0000040000047802 */ /* 0x000fe20000000f00 */
[----:B------:R-:W2:Y:S01]  /*0380*/  LDCU.64 UR8, c[0x0][0x358] ;  /* 0x00006b00ff0877ac */ /* 0x000ea20008000a00 */
[----:B------:R-:W3:Y:S02]  /*0390*/  S2R R3, SR_CTAID.X ;  /* 0x0000000000037919 */ /* 0x000ee40000002500 */
[----:B------:R-:W-:Y:S01]  /*03a0*/  R2UR UR4, R4 ;  /* 0x00000000040472ca */ /* 0x000fe200000e0000 */
[----:B------:R-:W0:Y:S02]  /*03b0*/  S2R R80, SR_CTAID.Y ;  /* 0x0000000000507919 */ /* 0x000e240000002600 */
[----:B------:R-:W4:Y:S08]  /*03c0*/  S2UR UR5, SR_CgaCtaId ;  /* 0x00000000000579c3 */ /* 0x000f300000008800 */
[----:B------:R-:W2:Y:S08]  /*03d0*/  LDC R24, c[0x0][0x3b8] ;  /* 0x0000ee00ff187b82 */ /* 0x000eb00000000800 */
[----:B------:R-:W2:Y:S01]  /*03e0*/  LDC.64 R8, c[0x0][0x380] ;  /* 0x0000e000ff087b82 */ /* 0x000ea20000000a00 */
[----:B-1----:R-:W-:Y:S01]  /*03f0*/  LOP3.LUT R0, R82, 0x3f, RZ, 0xc0, !PT ;  /* 0x0000003f52007812 */ /* 0x002fe200078ec0ff */
[----:B----4-:R-:W-:-:S06]  /*0400*/  ULEA UR4, UR5, UR4, 0x18 ;  /* 0x0000000405047291 */ /* 0x010fcc000f8ec0ff */
[----:B------:R-:W-:Y:S01]  /*0410*/  BAR.SYNC.DEFER_BLOCKING 0x0 ;  /* 0x0000000000007b1d */ /* 0x000fe20000010000 */
[----:B------:R-:W-:Y:S01]  /*0420*/  SHF.R.U32.HI R5, RZ, 0x6, R82 ;  /* 0x00000006ff057819 */ /* 0x000fe20000011652 */
[----:B---3--:R-:W-:-:S03]  /*0430*/  IMAD R10, R3, 0x40, R0 ;  /* 0x00000040030a7824 */ /* 0x008fc600078e0200 */
[----:B------:R-:W-:Y:S01]  /*0440*/  SGXT.U32 R5, R5, 0x2 ;  /* 0x000000020505781a */ /* 0x000fe20000000000 */
[----:B0-----:R-:W-:Y:S02]  /*0450*/  IMAD R0, R80, R6, RZ ;  /* 0x0000000650007224 */ /* 0x001fe400078e02ff */
[----:B------:R-:W0:Y:S01]  /*0460*/  LDC R81, c[0x0][0x3c8] ;  /* 0x0000f200ff517b82 */ /* 0x000e220000000800 */
[----:B------:R-:W-:Y:S01]  /*0470*/  IMAD R4, R10, R7, RZ ;  /* 0x000000070a047224 */ /* 0x000fe200078e02ff */
[----:B------:R1:W-:Y:S01]  /*0480*/  STL [R1+0x870], R10 ;  /* 0x0008700a01007387 */ /* 0x0003e20000100800 */
[----:B------:R-:W-:Y:S02]  /*0490*/  IMAD.SHL.U32 R3, R0, 0x2, RZ ;  /* 0x0000000200037824 */ /* 0x000fe400078e00ff */
[----:B------:R-:W-:Y:S02]  /*04a0*/  IMAD.SHL.U32 R22, R4, 0x2, RZ ;  /* 0x0000000204167824 */ /* 0x000fe400078e00ff */
[----:B--2---:R-:W-:-:S02]  /*04b0*/  IMAD R5, R5, R24, RZ ;  /* 0x0000001805057224 */ /* 0x004fc400078e02ff */
[----:B------:R-:W-:Y:S01]  /*04c0*/  IMAD.HI R20, R0, 0x2, RZ ;  /* 0x0000000200147827 */ /* 0x000fe200078e02ff */
[----:B------:R-:W-:-:S03]  /*04d0*/  IADD3 R22, P0, P1, R22, R8, R3 ;  /* 0x0000000816167210 */ /* 0x000fc6000791e003 */
[----:B------:R-:W-:Y:S02]  /*04e0*/  IMAD R3, R24, 0x4, R5 ;  /* 0x0000000418037824 */ /* 0x000fe400078e0205 */
[----:B------:R-:W-:Y:S01]  /*04f0*/  IMAD.HI R4, R4, 0x2, RZ ;  /* 0x0000000204047827 */ /* 0x000fe200078e02ff */
[----:B------:R-:W2:Y:S03]  /*0500*/  LDS R75, [UR4] ;  /* 0x00000004ff4b7984 */ /* 0x000ea60008000800 */
[----:B------:R-:W-:Y:S01]  /*0510*/  IMAD R7, R24, 0x4, R3 ;  /* 0x0000000418077824 */ /* 0x000fe200078e0203 */
[----:B------:R-:W-:Y:S01]  /*0520*/  IADD3.X R20, PT, PT, R4, R9, R20, P0, P1 ;  /* 0x0000000904147210 */ /* 0x000fe200007e2414 */
[----:B------:R-:W-:Y:S01]  /*0530*/  BAR.SYNC.DEFER_BLOCKING 0x0 ;  /* 0x0000000000007b1d */ /* 0x000fe20000010000 */
[-C--:B------:R-:W-:Y:S01]  /*0540*/  LEA R4, P0, R5, R22.reuse, 0x1 ;  /* 0x0000001605047211 */ /* 0x080fe200078008ff */
[----:B------:R-:W-:Y:S01]  /*0550*/  IMAD R11, R24, 0x4, R7 ;  /* 0x00000004180b7824 */ /* 0x000fe200078e0207 */
[----:B------:R-:W-:-:S02]  /*0560*/  LEA R8, P1, R7, R22, 0x1 ;  /* 0x0000001607087211 */ /* 0x000fc400078208ff */
[----:B------:R-:W-:Y:S02]  /*0570*/  LEA.HI.X.SX32 R5, R5, R20, 0x1, P0 ;  /* 0x0000001405057211 */ /* 0x000fe400000f0eff */
[----:B------:R-:W-:Y:S02]  /*0580*/  LEA R6, P0, R3, R22, 0x1 ;  /* 0x0000001603067211 */ /* 0x000fe400078008ff */
[C---:B------:R-:W-:Y:S02]  /*0590*/  LEA R13, R24.reuse, R11, 0x2 ;  /* 0x0000000b180d7211 */ /* 0x040fe400078e10ff */
[-C--:B------:R-:W-:Y:S02]  /*05a0*/  LEA.HI.X.SX32 R9, R7, R20.reuse, 0x1, P1 ;  /* 0x0000001407097211 */ /* 0x080fe400008f0eff */
[----:B------:R-:W-:Y:S01]  /*05b0*/  LEA.HI.X.SX32 R7, R3, R20, 0x1, P0 ;  /* 0x0000001403077211 */ /* 0x000fe200000f0eff */
[----:B------:R-:W-:Y:S01]  /*05c0*/  IMAD R15, R24, 0x4, R13 ;  /* 0x00000004180f7824 */ /* 0x000fe200078e020d */
[----:B-1----:R-:W-:-:S03]  /*05d0*/  LEA R10, P0, R11, R22, 0x1 ;  /* 0x000000160b0a7211 */ /* 0x002fc600078008ff */
[C---:B------:R-:W-:Y:S01]  /*05e0*/  IMAD R17, R24.reuse, 0x4, R15 ;  /* 0x0000000418117824 */ /* 0x040fe200078e020f */
[----:B------:R-:W-:Y:S02]  /*05f0*/  LEA.HI.X.SX32 R11, R11, R20, 0x1, P0 ;  /* 0x000000140b0b7211 */ /* 0x000fe400000f0eff */
[C---:B------:R-:W-:Y:S01]  /*0600*/  LEA R12, P0, R13.reuse, R22, 0x1 ;  /* 0x000000160d0c7211 */ /* 0x040fe200078008ff */
[----:B------:R-:W-:Y:S01]  /*0610*/  IMAD R25, R24, 0x4, R17 ;  /* 0x0000000418197824 */ /* 0x000fe200078e0211 */
[----:B------:R1:W5:Y:S02]  /*0620*/  LDG.E.U16 R0, desc[UR8][R4.64] ;  /* 0x0000000804007981 */ /* 0x000364000c1e1500 */
[----:B------:R-:W-:Y:S02]  /*0630*/  LEA.HI.X.SX32 R13, R13, R20, 0x1, P0 ;  /* 0x000000140d0d7211 */ /* 0x000fe400000f0eff */
[----:B------:R3:W5:Y:S01]  /*0640*/  LDG.E.U16 R18, desc[UR8][R6.64] ;  /* 0x0000000806127981 */ /* 0x000762000c1e1500 */
[----:B------:R-:W-:-:S03]  /*0650*/  LEA R14, P1, R17, R22, 0x1 ;  /* 0x00000016110e7211 */ /* 0x000fc600078208ff */
[----:B------:R4:W5:Y:S01]  /*0660*/  LDG.E.U16 R3, desc[UR8][R8.64] ;  /* 0x0000000808037981 */ /* 0x000962000c1e1500 */
[----:B-1----:R-:W-:-:S03]  /*0670*/  LEA R4, P0, R15, R22, 0x1 ;  /* 0x000000160f047211 */ /* 0x002fc600078008ff */
[----:B------:R1:W5:Y:S01]  /*0680*/  LDG.E.U16 R19, desc[UR8][R10.64] ;  /* 0x000000080a137981 */ /* 0x000362000c1e1500 */
[C---:B---3--:R-:W-:Y:S01]  /*0690*/  IMAD R7, R24.reuse, 0x4, R25 ;  /* 0x0000000418077824 */ /* 0x048fe200078e0219 */
[----:B------:R-:W-:Y:S02]  /*06a0*/  LEA.HI.X.SX32 R5, R15, R20, 0x1, P0 ;  /* 0x000000140f057211 */ /* 0x000fe400000f0eff */
[----:B------:R3:W5:Y:S01]  /*06b0*/  LDG.E.U16 R21, desc[UR8][R12.64] ;  /* 0x000000080c157981 */ /* 0x000762000c1e1500 */
[----:B----4-:R-:W-:Y:S01]  /*06c0*/  LEA R8, P0, R25, R22, 0x1 ;  /* 0x0000001619087211 */ /* 0x010fe200078008ff */
[----:B-1----:R-:W-:-:S03]  /*06d0*/  IMAD R11, R24, 0x4, R7 ;  /* 0x00000004180b7824 */ /* 0x002fc600078e0207 */
[-C--:B------:R-:W-:Y:S01]  /*06e0*/  LEA.HI.X.SX32 R9, R25, R20.reuse, 0x1, P0 ;  /* 0x0000001419097211 */ /* 0x080fe200000f0eff */
[----:B------:R1:W5:Y:S01]  /*06f0*/  LDG.E.U16 R23, desc[UR8][R4.64] ;  /* 0x0000000804177981 */ /* 0x000362000c1e1500 */
[----:B------:R-:W-:Y:S01]  /*0700*/  LEA.HI.X.SX32 R15, R17, R20, 0x1, P1 ;  /* 0x00000014110f7211 */ /* 0x000fe200008f0eff */
[C---:B------:R-:W-:Y:S01]  /*0710*/  IMAD R17, R24.reuse, 0x4, R11 ;  /* 0x0000000418117824 */ /* 0x040fe200078e020b */
[C---:B------:R-:W-:Y:S01]  /*0720*/  LEA R6, P0, R7.reuse, R22, 0x1 ;  /* 0x0000001607067211 */ /* 0x040fe200078008ff */
[----:B------:R-:W5:Y:S02]  /*0730*/  LDG.E.U16 R26, desc[UR8][R8.64] ;  /* 0x00000008081a7981 */ /* 0x000f64000c1e1500 */
[----:B------:R-:W-:Y:S01]  /*0740*/  IMAD R29, R24, 0x4, R17 ;  /* 0x00000004181d7824 */ /* 0x000fe200078e0211 */
[----:B------:R-:W-:Y:S01]  /*0750*/  LEA.HI.X.SX32 R7, R7, R20, 0x1, P0 ;  /* 0x0000001407077211 */ /* 0x000fe200000f0eff */
[----:B------:R4:W5:Y:S01]  /*0760*/  LDG.E.U16 R25, desc[UR8][R14.64] ;  /* 0x000000080e197981 */ /* 0x000962000c1e1500 */
[----:B------:R-:W-:-:S02]  /*0770*/  LEA R10, P0, R11, R22, 0x1 ;  /* 0x000000160b0a7211 */ /* 0x000fc400078008ff */
[----:B---3--:R-:W-:Y:S01]  /*0780*/  LEA R12, P1, R17, R22, 0x1 ;  /* 0x00000016110c7211 */ /* 0x008fe200078208ff */
[----:B------:R3:W5:Y:S01]  /*0790*/  LDG.E.U16 R27, desc[UR8][R6.64] ;  /* 0x00000008061b7981 */ /* 0x000762000c1e1500 */
[----:B------:R-:W-:Y:S02]  /*07a0*/  LEA.HI.X.SX32 R11, R11, R20, 0x1, P0 ;  /* 0x000000140b0b7211 */ /* 0x000fe400000f0eff */
[----:B-1----:R-:W-:Y:S01]  /*07b0*/  LEA R4, P0, R29, R22, 0x1 ;  /* 0x000000161d047211 */ /* 0x002fe200078008ff */
[----:B----4-:R-:W-:-:S03]  /*07c0*/  IMAD R15, R24, 0x4, R29 ;  /* 0x00000004180f7824 */ /* 0x010fc600078e021d */
[-C--:B------:R-:W-:Y:S01]  /*07d0*/  LEA.HI.X.SX32 R5, R29, R20.reuse, 0x1, P0 ;  /* 0x000000141d057211 */ /* 0x080fe200000f0eff */
[----:B------:R1:W5:Y:S01]  /*07e0*/  LDG.E.U16 R28, desc[UR8][R10.64] ;  /* 0x000000080a1c7981 */ /* 0x000362000c1e1500 */
[----:B------:R-:W-:Y:S01]  /*07f0*/  LEA.HI.X.SX32 R13, R17, R20, 0x1, P1 ;  /* 0x00000014110d7211 */ /* 0x000fe200008f0eff */
[C---:B------:R-:W-:Y:S01]  /*0800*/  IMAD R17, R24.reuse, 0x4, R15 ;  /* 0x0000000418117824 */ /* 0x040fe200078e020f */
[C---:B------:R-:W-:Y:S01]  /*0810*/  LEA R8, P0, R15.reuse, R22, 0x1 ;  /* 0x000000160f087211 */ /* 0x040fe200078008ff */
[----:B------:R-:W5:Y:S03]  /*0820*/  LDG.E.U16 R30, desc[UR8][R4.64] ;  /* 0x00000008041e7981 */ /* 0x000f66000c1e1500 */
[----:B------:R-:W-:Y:S01]  /*0830*/  LEA.HI.X.SX32 R9, R15, R20, 0x1, P0 ;  /* 0x000000140f097211 */ /* 0x000fe200000f0eff */
[C---:B------:R-:W-:Y:S01]  /*0840*/  IMAD R15, R24.reuse, 0x4, R17 ;  /* 0x00000004180f7824 */ /* 0x040fe200078e0211 */
[C---:B---3--:R-:W-:Y:S01]  /*0850*/  LEA R6, P0, R17.reuse, R22, 0x1 ;  /* 0x0000001611067211 */ /* 0x048fe200078008ff */
[----:B------:R3:W5:Y:S02]  /*0860*/  LDG.E.U16 R29, desc[UR8][R12.64] ;  /* 0x000000080c1d7981 */ /* 0x000764000c1e1500 */
[C---:B------:R-:W-:Y:S01]  /*0870*/  IMAD R33, R24.reuse, 0x4, R15 ;  /* 0x0000000418217824 */ /* 0x040fe200078e020f */
[----:B------:R-:W-:Y:S01]  /*0880*/  LEA.HI.X.SX32 R7, R17, R20, 0x1, P0 ;  /* 0x0000001411077211 */ /* 0x000fe200000f0eff */
[----:B------:R4:W5:Y:S03]  /*0890*/  LDG.E.U16 R31, desc[UR8][R8.64] ;  /* 0x00000008081f7981 */ /* 0x000966000c1e1500 */
[----:B-1----:R-:W-:Y:S01]  /*08a0*/  LEA R10, P0, R33, R22, 0x1 ;  /* 0x00000016210a7211 */ /* 0x002fe200078008ff */
[----:B------:R1:W5:Y:S01]  /*08b0*/  LDG.E.U16 R32, desc[UR8][R6.64] ;  /* 0x0000000806207981 */ /* 0x000362000c1e1500 */
[----:B---3--:R-:W-:-:S02]  /*08c0*/  IMAD R13, R24, 0x4, R33 ;  /* 0x00000004180d7824 */ /* 0x008fc400078e0221 */
[----:B------:R-:W-:Y:S02]  /*08d0*/  LEA.HI.X.SX32 R11, R33, R20, 0x1, P0 ;  /* 0x00000014210b7211 */ /* 0x000fe400000f0eff */
[C---:B------:R-:W-:Y:S01]  /*08e0*/  IMAD R17, R24.reuse, 0x4, R13 ;  /* 0x0000000418117824 */ /* 0x040fe200078e020d */
[-C--:B------:R-:W-:Y:S02]  /*08f0*/  LEA R4, P0, R13, R22.reuse, 0x1 ;  /* 0x000000160d047211 */ /* 0x080fe400078008ff */
[----:B------:R-:W5:Y:S01]  /*0900*/  LDG.E.U16 R34, desc[UR8][R10.64] ;  /* 0x000000080a227981 */ /* 0x000f62000c1e1500 */
[----:B------:R-:W-:Y:S02]  /*0910*/  LEA R14, P1, R15, R22, 0x1 ;  /* 0x000000160f0e7211 */ /* 0x000fe400078208ff */
[-C--:B------:R-:W-:Y:S01]  /*0920*/  LEA.HI.X.SX32 R5, R13, R20.reuse, 0x1, P0 ;  /* 0x000000140d057211 */ /* 0x080fe200000f0eff */
[----:B------:R-:W-:Y:S01]  /*0930*/  IMAD R13, R24, 0x4, R17 ;  /* 0x00000004180d7824 */ /* 0x000fe200078e0211 */
[----:B------:R-:W-:-:S02]  /*0940*/  LEA.HI.X.SX32 R15, R15, R20, 0x1, P1 ;  /* 0x000000140f0f7211 */ /* 0x000fc400008f0eff */
[C---:B----4-:R-:W-:Y:S01]  /*0950*/  LEA R8, P0, R17.reuse, R22, 0x1 ;  /* 0x0000001611087211 */ /* 0x050fe200078008ff */
[----:B------:R-:W5:Y:S01]  /*0960*/  LDG.E.U16 R35, desc[UR8][R4.64] ;  /* 0x0000000804237981 */ /* 0x000f62000c1e1500 */
[C---:B------:R-:W-:Y:S02]  /*0970*/  LEA R37, R24.reuse, R13, 0x2 ;  /* 0x0000000d18257211 */ /* 0x040fe400078e10ff */
[----:B------:R-:W-:Y:S01]  /*0980*/  LEA.HI.X.SX32 R9, R17, R20, 0x1, P0 ;  /* 0x0000001411097211 */ /* 0x000fe200000f0eff */
[----:B------:R3:W5:Y:S01]  /*0990*/  LDG.E.U16 R33, desc[UR8][R14.64] ;  /* 0x000000080e217981 */ /* 0x000762000c1e1500 */
[-C--:B-1----:R-:W-:Y:S02]  /*09a0*/  LEA R6, P0, R37, R22.reuse, 0x1 ;  /* 0x0000001625067211 */ /* 0x082fe400078008ff */
[----:B------:R-:W-:Y:S01]  /*09b0*/  LEA R12, P1, R13, R22, 0x1 ;  /* 0x000000160d0c7211 */ /* 0x000fe200078208ff */
[----:B------:R-:W5:Y:S01]  /*09c0*/  LDG.E.U16 R36, desc[UR8][R8.64] ;  /* 0x0000000808247981 */ /* 0x000f62000c1e1500 */
[-C--:B------:R-:W-:Y:S01]  /*09d0*/  LEA.HI.X.SX32 R7, R37, R20.reuse, 0x1, P0 ;  /* 0x0000001425077211 */ /* 0x080fe200000f0eff */
[----:B---3--:R-:W-:Y:S01]  /*09e0*/  IMAD R15, R24, 0x4, R37 ;  /* 0x00000004180f7824 */ /* 0x008fe200078e0225 */
[----:B------:R-:W-:-:S03]  /*09f0*/  LEA.HI.X.SX32 R13, R13, R20, 0x1, P1 ;  /* 0x000000140d0d7211 */ /* 0x000fc600008f0eff */
[----:B------:R-:W5:Y:S01]  /*0a00*/  LDG.E.U16 R38, desc[UR8][R6.64] ;  /* 0x0000000806267981 */ /* 0x000f62000c1e1500 */
[C---:B------:R-:W-:Y:S01]  /*0a10*/  IMAD R17, R24.reuse, 0x4, R15 ;  /* 0x0000000418117824 */ /* 0x040fe200078e020f */
[C---:B------:R-:W-:Y:S02]  /*0a20*/  LEA R10, P0, R15.reuse, R22, 0x1 ;  /* 0x000000160f0a7211 */ /* 0x040fe400078008ff */
[----:B------:R1:W5:Y:S02]  /*0a30*/  LDG.E.U16 R37, desc[UR8][R12.64] ;  /* 0x000000080c257981 */ /* 0x000364000c1e1500 */
[----:B------:R-:W-:Y:S01]  /*0a40*/  LEA.HI.X.SX32 R11, R15, R20, 0x1, P0 ;  /* 0x000000140f0b7211 */ /* 0x000fe200000f0eff */
[----:B------:R-:W-:Y:S01]  /*0a50*/  IMAD R15, R24, 0x4, R17 ;  /* 0x00000004180f7824 */ /* 0x000fe200078e0211 */
[----:B------:R-:W-:-:S03]  /*0a60*/  LEA R4, P0, R17, R22, 0x1 ;  /* 0x0000001611047211 */ /* 0x000fc600078008ff */
[C---:B------:R-:W-:Y:S01]  /*0a70*/  IMAD R41, R24.reuse, 0x4, R15 ;  /* 0x0000000418297824 */ /* 0x040fe200078e020f */
[----:B------:R-:W-:Y:S01]  /*0a80*/  LEA.HI.X.SX32 R5, R17, R20, 0x1, P0 ;  /* 0x0000001411057211 */ /* 0x000fe200000f0eff */
[----:B------:R3:W5:Y:S02]  /*0a90*/  LDG.E.U16 R39, desc[UR8][R10.64] ;  /* 0x000000080a277981 */ /* 0x000764000c1e1500 */
[C---:B-1----:R-:W-:Y:S01]  /*0aa0*/  IMAD R13, R24.reuse, 0x4, R41 ;  /* 0x00000004180d7824 */ /* 0x042fe200078e0229 */
[C---:B------:R-:W-:Y:S01]  /*0ab0*/  LEA R8, P0, R41.reuse, R22, 0x1 ;  /* 0x0000001629087211 */ /* 0x040fe200078008ff */
[----:B------:R1:W5:Y:S03]  /*0ac0*/  LDG.E.U16 R40, desc[UR8][R4.64] ;  /* 0x0000000804287981 */ /* 0x000366000c1e1500 */
[----:B------:R-:W-:Y:S01]  /*0ad0*/  LEA.HI.X.SX32 R9, R41, R20, 0x1, P0 ;  /* 0x0000001429097211 */ /* 0x000fe200000f0eff */
[----:B------:R-:W-:Y:S01]  /*0ae0*/  IMAD R17, R24, 0x4, R13 ;  /* 0x0000000418117824 */ /* 0x000fe200078e020d */
[----:B------:R-:W-:-:S02]  /*0af0*/  LEA R6, P0, R13, R22, 0x1 ;  /* 0x000000160d067211 */ /* 0x000fc400078008ff */
[----:B------:R-:W-:Y:S01]  /*0b00*/  LEA R14, P1, R15, R22, 0x1 ;  /* 0x000000160f0e7211 */ /* 0x000fe200078208ff */
[----:B------:R-:W5:Y:S01]  /*0b10*/  LDG.E.U16 R42, desc[UR8][R8.64] ;  /* 0x00000008082a7981 */ /* 0x000f62000c1e1500 */
[-C--:B------:R-:W-:Y:S01]  /*0b20*/  LEA.HI.X.SX32 R7, R13, R20.reuse, 0x1, P0 ;  /* 0x000000140d077211 */ /* 0x080fe200000f0eff */
[C---:B------:R-:W-:Y:S01]  /*0b30*/  IMAD R13, R24.reuse, 0x4, R17 ;  /* 0x00000004180d7824 */ /* 0x040fe200078e0211 */
[----:B------:R-:W-:Y:S02]  /*0b40*/  LEA.HI.X.SX32 R15, R15, R20, 0x1, P1 ;  /* 0x000000140f0f7211 */ /* 0x000fe400008f0eff */
[C---:B---3--:R-:W-:Y:S01]  /*0b50*/  LEA R10, P0, R17.reuse, R22, 0x1 ;  /* 0x00000016110a7211 */ /* 0x048fe200078008ff */
[----:B------:R-:W-:Y:S01]  /*0b60*/  IMAD R45, R24, 0x4, R13 ;  /* 0x00000004182d7824 */ /* 0x000fe200078e020d */
[----:B------:R-:W5:Y:S02]  /*0b70*/  LDG.E.U16 R43, desc[UR8][R6.64] ;  /* 0x00000008062b7981 */ /* 0x000f64000c1e1500 */
[----:B------:R-:W-:-:S02]  /*0b80*/  LEA.HI.X.SX32 R11, R17, R20, 0x1, P0 ;  /* 0x00000014110b7211 */ /* 0x000fc400000f0eff */
        /* <DEDUP_REMOVED lines=19> */
[----:B------:R1:W5:Y:S02]  /*0cc0*/  LDG.E.U16 R48, desc[UR8][R6.64] ;  /* 0x0000000806307981 */ /* 0x000364000c1e1500 */
[----:B------:R-:W-:Y:S01]  /*0cd0*/  IMAD R17, R24, 0x4, R13 ;  /* 0x0000000418117824 */ /* 0x000fe200078e020d */
[----:B------:R-:W-:Y:S02]  /*0ce0*/  LEA.HI.X.SX32 R11, R49, R20, 0x1, P0 ;  /* 0x00000014310b7211 */ /* 0x000fe400000f0eff */
[----:B------:R-:W-:-:S02]  /*0cf0*/  LEA R4, P0, R13, R22, 0x1 ;  /* 0x000000160d047211 */ /* 0x000fc400078008ff */
[----:B------:R-:W-:Y:S01]  /*0d00*/  LEA R14, P1, R15, R22, 0x1 ;  /* 0x000000160f0e7211 */ /* 0x000fe200078208ff */
[----:B------:R-:W5:Y:S01]  /*0d10*/  LDG.E.U16 R50, desc[UR8][R10.64] ;  /* 0x000000080a327981 */ /* 0x000f62000c1e1500 */
[-C--:B------:R-:W-:Y:S02]  /*0d20*/  LEA.HI.X.SX32 R5, R13, R20.reuse, 0x1, P0 ;  /* 0x000000140d057211 */ /* 0x080fe400000f0eff */
[C---:B------:R-:W-:Y:S02]  /*0d30*/  LEA R13, R24.reuse, R17, 0x2 ;  /* 0x00000011180d7211 */ /* 0x040fe400078e10ff */
[----:B------:R-:W-:Y:S01]  /*0d40*/  LEA.HI.X.SX32 R15, R15, R20, 0x1, P1 ;  /* 0x000000140f0f7211 */ /* 0x000fe200008f0eff */
[----:B------:R-:W5:Y:S01]  /*0d50*/  LDG.E.U16 R51, desc[UR8][R4.64] ;  /* 0x0000000804337981 */ /* 0x000f62000c1e1500 */
[C---:B---3--:R-:W-:Y:S01]  /*0d60*/  LEA R8, P0, R17.reuse, R22, 0x1 ;  /* 0x0000001611087211 */ /* 0x048fe200078008ff */
[----:B------:R-:W-:Y:S02]  /*0d70*/  IMAD R53, R24, 0x4, R13 ;  /* 0x0000000418357824 */ /* 0x000fe400078e020d */
[----:B------:R3:W5:Y:S01]  /*0d80*/  LDG.E.U16 R49, desc[UR8][R14.64] ;  /* 0x000000080e317981 */ /* 0x000762000c1e1500 */
[----:B------:R-:W-:-:S02]  /*0d90*/  LEA.HI.X.SX32 R9, R17, R20, 0x1, P0 ;  /* 0x0000001411097211 */ /* 0x000fc400000f0eff */
[-C--:B-1----:R-:W-:Y:S02]  /*0da0*/  LEA R6, P0, R53, R22.reuse, 0x1 ;  /* 0x0000001635067211 */ /* 0x082fe400078008ff */
[----:B------:R-:W-:Y:S01]  /*0db0*/  LEA R12, P1, R13, R22, 0x1 ;  /* 0x000000160d0c7211 */ /* 0x000fe200078208ff */
[----:B------:R1:W5:Y:S01]  /*0dc0*/  LDG.E.U16 R52, desc[UR8][R8.64] ;  /* 0x0000000808347981 */ /* 0x000362000c1e1500 */
[----:B---3--:R-:W-:Y:S01]  /*0dd0*/  IMAD R15, R24, 0x4, R53 ;  /* 0x00000004180f7824 */ /* 0x008fe200078e0235 */
[----:B------:R-:W-:-:S03]  /*0de0*/  LEA.HI.X.SX32 R7, R53, R20, 0x1, P0 ;  /* 0x0000001435077211 */ /* 0x000fc600000f0eff */
[C---:B------:R-:W-:Y:S01]  /*0df0*/  IMAD R17, R24.reuse, 0x4, R15 ;  /* 0x0000000418117824 */ /* 0x040fe200078e020f */
[C---:B------:R-:W-:Y:S01]  /*0e00*/  LEA R10, P0, R15.reuse, R22, 0x1 ;  /* 0x000000160f0a7211 */ /* 0x040fe200078008ff */
[----:B------:R-:W5:Y:S03]  /*0e10*/  LDG.E.U16 R54, desc[UR8][R6.64] ;  /* 0x0000000806367981 */ /* 0x000f66000c1e1500 */
[-C--:B------:R-:W-:Y:S01]  /*0e20*/  LEA.HI.X.SX32 R11, R15, R20.reuse, 0x1, P0 ;  /* 0x000000140f0b7211 */ /* 0x080fe200000f0eff */
[C---:B------:R-:W-:Y:S01]  /*0e30*/  IMAD R15, R24.reuse, 0x4, R17 ;  /* 0x00000004180f7824 */ /* 0x040fe200078e0211 */
[----:B------:R-:W-:Y:S02]  /*0e40*/  LEA.HI.X.SX32 R13, R13, R20, 0x1, P1 ;  /* 0x000000140d0d7211 */ /* 0x000fe400008f0eff */
[C---:B------:R-:W-:Y:S01]  /*0e50*/  LEA R4, P0, R17.reuse, R22, 0x1 ;  /* 0x0000001611047211 */ /* 0x040fe200078008ff */
[----:B------:R-:W-:Y:S01]  /*0e60*/  IMAD R57, R24, 0x4, R15 ;  /* 0x0000000418397824 */ /* 0x000fe200078e020f */
[----:B------:R-:W5:Y:S02]  /*0e70*/  LDG.E.U16 R55, desc[UR8][R10.64] ;  /* 0x000000080a377981 */ /* 0x000f64000c1e1500 */
[----:B------:R-:W-:-:S02]  /*0e80*/  LEA.HI.X.SX32 R5, R17, R20, 0x1, P0 ;  /* 0x0000001411057211 */ /* 0x000fc400000f0eff */
[----:B------:R3:W5:Y:S01]  /*0e90*/  LDG.E.U16 R53, desc[UR8][R12.64] ;  /* 0x000000080c357981 */ /* 0x000762000c1e1500 */
[-C--:B-1----:R-:W-:Y:S02]  /*0ea0*/  LEA R8, P0, R57, R22.reuse, 0x1 ;  /* 0x0000001639087211 */ /* 0x082fe400078008ff */
[----:B------:R-:W-:Y:S01]  /*0eb0*/  LEA R14, P1, R15, R22, 0x1 ;  /* 0x000000160f0e7211 */ /* 0x000fe200078208ff */
[----:B------:R1:W5:Y:S01]  /*0ec0*/  LDG.E.U16 R56, desc[UR8][R4.64] ;  /* 0x0000000804387981 */ /* 0x000362000c1e1500 */
[-C--:B------:R-:W-:Y:S01]  /*0ed0*/  LEA.HI.X.SX32 R9, R57, R20.reuse, 0x1, P0 ;  /* 0x0000001439097211 */ /* 0x080fe200000f0eff */
[----:B---3--:R-:W-:Y:S01]  /*0ee0*/  IMAD R13, R24, 0x4, R57 ;  /* 0x00000004180d7824 */ /* 0x008fe200078e0239 */
[----:B------:R-:W-:-:S03]  /*0ef0*/  LEA.HI.X.SX32 R15, R15, R20, 0x1, P1 ;  /* 0x000000140f0f7211 */ /* 0x000fc600008f0eff */
[----:B------:R3:W5:Y:S01]  /*0f00*/  LDG.E.U16 R58, desc[UR8][R8.64] ;  /* 0x00000008083a7981 */ /* 0x000762000c1e1500 */
[C---:B------:R-:W-:Y:S01]  /*0f10*/  IMAD R17, R24.reuse, 0x4, R13 ;  /* 0x0000000418117824 */ /* 0x040fe200078e020d */
[C---:B------:R-:W-:Y:S02]  /*0f20*/  LEA R6, P0, R13.reuse, R22, 0x1 ;  /* 0x000000160d067211 */ /* 0x040fe400078008ff */
[----:B------:R-:W5:Y:S02]  /*0f30*/  LDG.E.U16 R57, desc[UR8][R14.64] ;  /* 0x000000080e397981 */ /* 0x000f64000c1e1500 */
[----:B------:R-:W-:Y:S01]  /*0f40*/  LEA.HI.X.SX32 R7, R13, R20, 0x1, P0 ;  /* 0x000000140d077211 */ /* 0x000fe200000f0eff */
[----:B------:R-:W-:Y:S01]  /*0f50*/  IMAD R13, R24, 0x4, R17 ;  /* 0x00000004180d7824 */ /* 0x000fe200078e0211 */
[----:B------:R-:W-:-:S03]  /*0f60*/  LEA R10, P0, R17, R22, 0x1 ;  /* 0x00000016110a7211 */ /* 0x000fc600078008ff */
[C---:B------:R-:W-:Y:S01]  /*0f70*/  IMAD R61, R24.reuse, 0x4, R13 ;  /* 0x00000004183d7824 */ /* 0x040fe200078e020d */
[----:B------:R-:W-:Y:S01]  /*0f80*/  LEA.HI.X.SX32 R11, R17, R20, 0x1, P0 ;  /* 0x00000014110b7211 */ /* 0x000fe200000f0eff */
[----:B------:R4:W5:Y:S01]  /*0f90*/  LDG.E.U16 R59, desc[UR8][R6.64] ;  /* 0x00000008063b7981 */ /* 0x000962000c1e1500 */
[-C--:B------:R-:W-:Y:S01]  /*0fa0*/  LEA R16, P1, R13, R22.reuse, 0x1 ;  /* 0x000000160d107211 */ /* 0x080fe200078208ff */
[C---:B-1----:R-:W-:Y:S01]  /*0fb0*/  IMAD R5, R24.reuse, 0x4, R61 ;  /* 0x0000000418057824 */ /* 0x042fe200078e023d */
[----:B------:R-:W-:Y:S01]  /*0fc0*/  LEA R66, P0, R61, R22, 0x1 ;  /* 0x000000163d427211 */ /* 0x000fe200078008ff */
[----:B------:R1:W5:Y:S01]  /*0fd0*/  LDG.E.U16 R60, desc[UR8][R10.64] ;  /* 0x000000080a3c7981 */ /* 0x000362000c1e1500 */
[-C--:B------:R-:W-:Y:S02]  /*0fe0*/  LEA.HI.X.SX32 R17, R13, R20.reuse, 0x1, P1 ;  /* 0x000000140d117211 */ /* 0x080fe400008f0eff */
[----:B------:R-:W-:Y:S01]  /*0ff0*/  LEA.HI.X.SX32 R67, R61, R20, 0x1, P0 ;  /* 0x000000143d437211 */ /* 0x000fe200000f0eff */
[C---:B------:R-:W-:Y:S01]  /*1000*/  IMAD R13, R24.reuse, 0x4, R5 ;  /* 0x00000004180d7824 */ /* 0x040fe200078e0205 */
[C---:B---3--:R-:W-:Y:S01]  /*1010*/  LEA R8, P0, R5.reuse, R22, 0x1 ;  /* 0x0000001605087211 */ /* 0x048fe200078008ff */
[----:B------:R3:W5:Y:S03]  /*1020*/  LDG.E.U16 R61, desc[UR8][R16.64] ;  /* 0x00000008103d7981 */ /* 0x000766000c1e1500 */
[----:B------:R-:W-:Y:S01]  /*1030*/  LEA.HI.X.SX32 R9, R5, R20, 0x1, P0 ;  /* 0x0000001405097211 */ /* 0x000fe200000f0eff */
[C---:B------:R-:W-:Y:S01]  /*1040*/  IMAD R5, R24.reuse, 0x4, R13 ;  /* 0x0000000418057824 */ /* 0x040fe200078e020d */
[C---:B------:R-:W-:Y:S01]  /*1050*/  LEA R68, P0, R13.reuse, R22, 0x1 ;  /* 0x000000160d447211 */ /* 0x040fe200078008ff */
[----:B------:R-:W5:Y:S02]  /*1060*/  LDG.E.U16 R62, desc[UR8][R66.64] ;  /* 0x00000008423e7981 */ /* 0x000f64000c1e1500 */
[C---:B----4-:R-:W-:Y:S01]  /*1070*/  IMAD R7, R24.reuse, 0x4, R5 ;  /* 0x0000000418077824 */ /* 0x050fe200078e0205 */
[----:B------:R-:W-:Y:S01]  /*1080*/  LEA.HI.X.SX32 R69, R13, R20, 0x1, P0 ;  /* 0x000000140d457211 */ /* 0x000fe200000f0eff */
[----:B------:R4:W5:Y:S02]  /*1090*/  LDG.E.U16 R63, desc[UR8][R8.64] ;  /* 0x00000008083f7981 */ /* 0x000964000c1e1500 */
[----:B-1----:R-:W-:Y:S01]  /*10a0*/  IMAD R11, R24, 0x4, R7 ;  /* 0x00000004180b7824 */ /* 0x002fe200078e0207 */
[C---:B------:R-:W-:Y:S01]  /*10b0*/  LEA R12, P0, R7.reuse, R22, 0x1 ;  /* 0x00000016070c7211 */ /* 0x040fe200078008ff */
[----:B------:R-:W5:Y:S03]  /*10c0*/  LDG.E.U16 R64, desc[UR8][R68.64] ;  /* 0x0000000844407981 */ /* 0x000f66000c1e1500 */
[----:B------:R-:W-:-:S02]  /*10d0*/  LEA.HI.X.SX32 R13, R7, R20, 0x1, P0 ;  /* 0x00000014070d7211 */ /* 0x000fc400000f0eff */
[-C--:B------:R-:W-:Y:S02]  /*10e0*/  LEA R6, P0, R11, R22.reuse, 0x1 ;  /* 0x000000160b067211 */ /* 0x080fe400078008ff */
[C---:B------:R-:W-:Y:S01]  /*10f0*/  LEA R15, R24.reuse, R11, 0x2 ;  /* 0x0000000b180f7211 */ /* 0x040fe200078e10ff */
[----:B------:R-:W5:Y:S01]  /*1100*/  LDG.E.U16 R66, desc[UR8][R12.64] ;  /* 0x000000080c427981 */ /* 0x000f62000c1e1500 */
[----:B------:R-:W-:Y:S02]  /*1110*/  LEA R4, P1, R5, R22, 0x1 ;  /* 0x0000001605047211 */ /* 0x000fe400078208ff */
[-C--:B------:R-:W-:Y:S01]  /*1120*/  LEA.HI.X.SX32 R7, R11, R20.reuse, 0x1, P0 ;  /* 0x000000140b077211 */ /* 0x080fe200000f0eff */
[----:B------:R-:W-:Y:S01]  /*1130*/  IMAD R11, R24, 0x4, R15 ;  /* 0x00000004180b7824 */ /* 0x000fe200078e020f */
[----:B------:R-:W-:-:S03]  /*1140*/  LEA.HI.X.SX32 R5, R5, R20, 0x1, P1 ;  /* 0x0000001405057211 */ /* 0x000fc600008f0eff */
[C---:B---3--:R-:W-:Y:S01]  /*1150*/  IMAD R17, R24.reuse, 0x4, R11 ;  /* 0x0000000418117824 */ /* 0x048fe200078e020b */
[-C--:B------:R-:W-:Y:S01]  /*1160*/  LEA R14, P0, R15, R22.reuse, 0x1 ;  /* 0x000000160f0e7211 */ /* 0x080fe200078008ff */
[----:B------:R1:W5:Y:S01]  /*1170*/  LDG.E.U16 R65, desc[UR8][R4.64] ;  /* 0x0000000804417981 */ /* 0x000362000c1e1500 */
[----:B----4-:R-:W-:Y:S02]  /*1180*/  LEA R8, P1, R11, R22, 0x1 ;  /* 0x000000160b087211 */ /* 0x010fe400078208ff */
[----:B------:R-:W-:Y:S01]  /*1190*/  LEA.HI.X.SX32 R15, R15, R20, 0x1, P0 ;  /* 0x000000140f0f7211 */ /* 0x000fe200000f0eff */
[----:B------:R-:W5:Y:S01]  /*11a0*/  LDG.E.U16 R67, desc[UR8][R6.64] ;  /* 0x0000000806437981 */ /* 0x000f62000c1e1500 */
[----:B------:R-:W-:Y:S01]  /*11b0*/  LEA R10, P0, R17, R22, 0x1 ;  /* 0x00000016110a7211 */ /* 0x000fe200078008ff */
[C---:B-1----:R-:W-:Y:S01]  /*11c0*/  IMAD R5, R24.reuse, 0x4, R17 ;  /* 0x0000000418057824 */ /* 0x042fe200078e0211 */
[-C--:B------:R-:W-:Y:S01]  /*11d0*/  LEA.HI.X.SX32 R9, R11, R20.reuse, 0x1, P1 ;  /* 0x000000140b097211 */ /* 0x080fe200008f0eff */
[----:B------:R-:W5:Y:S02]  /*11e0*/  LDG.E.U16 R70, desc[UR8][R14.64] ;  /* 0x000000080e467981 */ /* 0x000f64000c1e1500 */
[C---:B------:R-:W-:Y:S01]  /*11f0*/  IMAD R13, R24.reuse, 0x4, R5 ;  /* 0x00000004180d7824 */ /* 0x040fe200078e0205 */
[----:B------:R-:W-:Y:S01]  /*1200*/  LEA.HI.X.SX32 R11, R17, R20, 0x1, P0 ;  /* 0x00000014110b7211 */ /* 0x000fe200000f0eff */
[----:B------:R1:W5:Y:S01]  /*1210*/  LDG.E.U16 R71, desc[UR8][R8.64] ;  /* 0x0000000808477981 */ /* 0x000362000c1e1500 */
[----:B------:R-:W-:Y:S01]  /*1220*/  LEA R4, P0, R5, R22, 0x1 ;  /* 0x0000001605047211 */ /* 0x000fe200078008ff */
[----:B------:R-:W-:-:S02]  /*1230*/  IMAD R17, R24, 0x4, R13 ;  /* 0x0000000418117824 */ /* 0x000fc400078e020d */
[----:B------:R3:W5:Y:S01]  /*1240*/  LDG.E.U16 R72, desc[UR8][R10.64] ;  /* 0x000000080a487981 */ /* 0x000762000c1e1500 */
[----:B------:R-:W-:Y:S01]  /*1250*/  LEA.HI.X.SX32 R5, R5, R20, 0x1, P0 ;  /* 0x0000001405057211 */ /* 0x000fe200000f0eff */
[----:B------:R-:W-:Y:S01]  /*1260*/  IMAD R69, R24, 0x4, R17 ;  /* 0x0000000418457824 */ /* 0x000fe200078e0211 */
[----:B------:R-:W-:-:S03]  /*1270*/  LEA R12, P0, R13, R22, 0x1 ;  /* 0x000000160d0c7211 */ /* 0x000fc600078008ff */
[C---:B-1----:R-:W-:Y:S01]  /*1280*/  IMAD R9, R24.reuse, 0x4, R69 ;  /* 0x0000000418097824 */ /* 0x042fe200078e0245 */
[----:B------:R-:W-:Y:S01]  /*1290*/  LEA.HI.X.SX32 R13, R13, R20, 0x1, P0 ;  /* 0x000000140d0d7211 */ /* 0x000fe200000f0eff */
[----:B------:R1:W5:Y:S01]  /*12a0*/  LDG.E.U16 R73, desc[UR8][R4.64] ;  /* 0x0000000804497981 */ /* 0x000362000c1e1500 */
[-C--:B------:R-:W-:Y:S01]  /*12b0*/  LEA R14, P0, R69, R22.reuse, 0x1 ;  /* 0x00000016450e7211 */ /* 0x080fe200078008ff */
[C---:B---3--:R-:W-:Y:S01]  /*12c0*/  IMAD R11, R24.reuse, 0x4, R9 ;  /* 0x00000004180b7824 */ /* 0x048fe200078e0209 */
[----:B------:R-:W-:Y:S01]  /*12d0*/  LEA R6, P1, R17, R22, 0x1 ;  /* 0x0000001611067211 */ /* 0x000fe200078208ff */
[----:B------:R3:W5:Y:S01]  /*12e0*/  LDG.E.U16 R76, desc[UR8][R12.64] ;  /* 0x000000080c4c7981 */ /* 0x000762000c1e1500 */
[----:B------:R-:W-:Y:S01]  /*12f0*/  LEA.HI.X.SX32 R15, R69, R20, 0x1, P0 ;  /* 0x00000014450f7211 */ /* 0x000fe200000f0eff */
[C---:B------:R-:W-:Y:S01]  /*1300*/  IMAD R69, R24.reuse, 0x4, R11 ;  /* 0x0000000418457824 */ /* 0x040fe200078e020b */
[----:B------:R-:W-:Y:S02]  /*1310*/  LEA R8, P0, R9, R22, 0x1 ;  /* 0x0000001609087211 */ /* 0x000fe400078008ff */
[-C--:B------:R-:W-:Y:S01]  /*1320*/  LEA.HI.X.SX32 R7, R17, R20.reuse, 0x1, P1 ;  /* 0x0000001411077211 */ /* 0x080fe200008f0eff */
[----:B-1----:R-:W-:Y:S01]  /*1330*/  IMAD R5, R24, 0x4, R69 ;  /* 0x0000000418057824 */ /* 0x002fe200078e0245 */
[----:B------:R-:W-:Y:S01]  /*1340*/  LEA.HI.X.SX32 R9, R9, R20, 0x1, P0 ;  /* 0x0000001409097211 */ /* 0x000fe200000f0eff */
[----:B------:R-:W5:Y:S01]  /*1350*/  LDG.E.U16 R77, desc[UR8][R14.64] ;  /* 0x000000080e4d7981 */ /* 0x000f62000c1e1500 */
[----:B------:R-:W-:-:S03]  /*1360*/  LEA R16, P0, R11, R22, 0x1 ;  /* 0x000000160b107211 */ /* 0x000fc600078008ff */
[----:B------:R1:W5:Y:S01]  /*1370*/  LDG.E.U16 R74, desc[UR8][R6.64] ;  /* 0x00000008064a7981 */ /* 0x000362000c1e1500 */
[----:B------:R-:W-:Y:S02]  /*1380*/  LEA.HI.X.SX32 R17, R11, R20, 0x1, P0 ;  /* 0x000000140b117211 */ /* 0x000fe400000f0eff */
[-C--:B---3--:R-:W-:Y:S01]  /*1390*/  LEA R12, P0, R5, R22.reuse, 0x1 ;  /* 0x00000016050c7211 */ /* 0x088fe200078008ff */
[----:B------:R3:W5:Y:S01]  /*13a0*/  LDG.E.U16 R78, desc[UR8][R8.64] ;  /* 0x00000008084e7981 */ /* 0x000762000c1e1500 */
[----:B------:R-:W-:Y:S01]  /*13b0*/  LEA R10, P1, R69, R22, 0x1 ;  /* 0x00000016450a7211 */ /* 0x000fe200078208ff */
[C---:B-1----:R-:W-:Y:S01]  /*13c0*/  IMAD R7, R24.reuse, 0x4, R5 ;  /* 0x0000000418077824 */ /* 0x042fe200078e0205 */
[-C--:B------:R-:W-:Y:S01]  /*13d0*/  LEA.HI.X.SX32 R13, R5, R20.reuse, 0x1, P0 ;  /* 0x00000014050d7211 */ /* 0x080fe200000f0eff */
[----:B------:R1:W5:Y:S02]  /*13e0*/  LDG.E.U16 R79, desc[UR8][R16.64] ;  /* 0x00000008104f7981 */ /* 0x000364000c1e1500 */
[C---:B------:R-:W-:Y:S01]  /*13f0*/  IMAD R15, R24.reuse, 0x4, R7 ;  /* 0x00000004180f7824 */ /* 0x040fe200078e0207 */
[----:B------:R-:W-:Y:S01]  /*1400*/  LEA.HI.X.SX32 R11, R69, R20, 0x1, P1 ;  /* 0x00000014450b7211 */ /* 0x000fe200008f0eff */
[----:B------:R-:W5:Y:S01]  /*1410*/  LDG.E.U16 R12, desc[UR8][R12.64] ;  /* 0x000000080c0c7981 */ /* 0x000f62000c1e1500 */
[----:B------:R-:W-:Y:S01]  /*1420*/  LEA R4, P0, R7, R22, 0x1 ;  /* 0x0000001607047211 */ /* 0x000fe200078008ff */
[----:B------:R-:W-:-:S03]  /*1430*/  IMAD R69, R24, 0x4, R15 ;  /* 0x0000000418457824 */ /* 0x000fc600078e020f */
[----:B------:R-:W-:Y:S01]  /*1440*/  LEA.HI.X.SX32 R5, R7, R20, 0x1, P0 ;  /* 0x0000001407057211 */ /* 0x000fe200000f0eff */
[----:B------:R-:W-:Y:S01]  /*1450*/  IMAD R7, R24, 0x4, R69 ;  /* 0x0000000418077824 */ /* 0x000fe200078e0245 */
[C---:B---3--:R-:W-:Y:S01]  /*1460*/  LEA R8, P0, R15.reuse, R22, 0x1 ;  /* 0x000000160f087211 */ /* 0x048fe200078008ff */
[----:B------:R3:W5:Y:S03]  /*1470*/  LDG.E.U16 R11, desc[UR8][R10.64] ;  /* 0x000000080a0b7981 */ /* 0x000766000c1e1500 */
[----:B------:R-:W-:Y:S02]  /*1480*/  LEA.HI.X.SX32 R9, R15, R20, 0x1, P0 ;  /* 0x000000140f097211 */ /* 0x000fe400000f0eff */
[-C--:B-1----:R-:W-:Y:S02]  /*1490*/  LEA R16, P0, R7, R22.reuse, 0x1 ;  /* 0x0000001607107211 */ /* 0x082fe400078008ff */
[----:B------:R-:W-:Y:S01]  /*14a0*/  LEA R14, P1, R69, R22, 0x1 ;  /* 0x00000016450e7211 */ /* 0x000fe200078208ff */
[----:B------:R1:W5:Y:S01]  /*14b0*/  LDG.E.U16 R8, desc[UR8][R8.64] ;  /* 0x0000000808087981 */ /* 0x000362000c1e1500 */
[----:B------:R-:W-:-:S02]  /*14c0*/  LEA.HI.X.SX32 R17, R7, R20, 0x1, P0 ;  /* 0x0000001407117211 */ /* 0x000fc400000f0eff */
[----:B------:R-:W4:Y:S01]  /*14d0*/  LDC.64 R6, c[0x0][0x3c0] ;  /* 0x0000f000ff067b82 */ /* 0x000f220000000a00 */
[----:B------:R-:W-:Y:S01]  /*14e0*/  LEA.HI.X.SX32 R15, R69, R20, 0x1, P1 ;  /* 0x00000014450f7211 */ /* 0x000fe200008f0eff */
[----:B------:R2:W5:Y:S01]  /*14f0*/  LDG.E.U16 R22, desc[UR8][R4.64] ;  /* 0x0000000804167981 */ /* 0x000562000c1e1500 */
[----:B---3--:R-:W-:Y:S02]  /*1500*/  LOP3.LUT R10, R82, 0xff, RZ, 0xc0, !PT ;  /* 0x000000ff520a7812 */ /* 0x008fe400078ec0ff */
[----:B------:R-:W-:Y:S01]  /*1510*/  SHF.R.U32.HI R83, RZ, 0x5, R82 ;  /* 0x00000005ff537819 */ /* 0x000fe20000011652 */
[----:B------:R3:W5:Y:S02]  /*1520*/  LDG.E.U16 R14, desc[UR8][R14.64] ;  /* 0x000000080e0e7981 */ /* 0x000764000c1e1500 */
[----:B------:R-:W3:Y:S01]  /*1530*/  LDC.64 R68, c[0x0][0x388] ;  /* 0x0000e200ff447b82 */ /* 0x000ee20000000a00 */
[----:B0-----:R-:W-:Y:S01]  /*1540*/  IMAD R10, R10, R81, RZ ;  /* 0x000000510a0a7224 */ /* 0x001fe200078e02ff */
[----:B-1----:R-:W-:Y:S01]  /*1550*/  LOP3.LUT R9, R82, 0xff, RZ, 0xc0, !PT ;  /* 0x000000ff52097812 */ /* 0x002fe200078ec0ff */
[----:B------:R0:W5:Y:S01]  /*1560*/  LDG.E.U16 R16, desc[UR8][R16.64] ;  /* 0x0000000810107981 */ /* 0x000162000c1e1500 */
[----:B--2---:R-:W-:-:S04]  /*1570*/  LOP3.LUT R4, R83, 0x4, RZ, 0xc0, !PT ;  /* 0x0000000453047812 */ /* 0x004fc800078ec0ff */
[----:B------:R-:W-:Y:S01]  /*1580*/  R2UR UR10, R4 ;  /* 0x00000000040a72ca */ /* 0x000fe200000e0000 */
[----:B------:R-:W-:Y:S02]  /*1590*/  IMAD.SHL.U32 R4, R10, 0x2, RZ ;  /* 0x000000020a047824 */ /* 0x000fe400078e00ff */
[----:B----4-:R-:W-:-:S04]  /*15a0*/  IMAD R6, R80, R6, RZ ;  /* 0x0000000650067224 */ /* 0x010fc800078e02ff */
[----:B------:R-:W-:Y:S01]  /*15b0*/  IMAD.SHL.U32 R5, R6, 0x2, RZ ;  /* 0x0000000206057824 */ /* 0x000fe200078e00ff */
[----:B------:R-:W-:-:S04]  /*15c0*/  R2UR UR5, R75 ;  /* 0x000000004b0572ca */ /* 0x000fc800000e0000 */
[----:B---3--:R-:W-:Y:S01]  /*15d0*/  IADD3 R68, P1, P2, R4, R68, R5 ;  /* 0x0000004404447210 */ /* 0x008fe20007a3e005 */
[----:B------:R-:W-:Y:S02]  /*15e0*/  IMAD.SHL.U32 R4, R9, 0x2, RZ ;  /* 0x0000000209047824 */ /* 0x000fe400078e00ff */
[----:B------:R-:W1:Y:S01]  /*15f0*/  S2R R9, SR_CgaCtaId ;  /* 0x0000000000097919 */ /* 0x000e620000008800 */
[----:B------:R-:W-:Y:S02]  /*1600*/  SHF.L.U32 R75, R83, 0x15, RZ ;  /* 0x00000015534b7819 */ /* 0x000fe400000006ff */
[C---:B------:R-:W-:Y:S02]  /*1610*/  ISETP.GE.U32.AND P3, PT, R82.reuse, 0x20, PT ;  /* 0x000000205200780c */ /* 0x040fe40003f66070 */
[----:B------:R-:W-:Y:S02]  /*1620*/  LOP3.LUT R75, R75, 0x600000, RZ, 0xc0, !PT ;  /* 0x006000004b4b7812 */ /* 0x000fe400078ec0ff */
[----:B------:R-:W-:-:S03]  /*1630*/  LOP3.LUT R13, R82, 0xc0, RZ, 0xc0, !PT ;  /* 0x000000c0520d7812 */ /* 0x000fc600078ec0ff */
[----:B------:R-:W-:Y:S01]  /*1640*/  VIADD R15, R75, UR5 ;  /* 0x000000054b0f7c36 */ /* 0x000fe20008000000 */
[----:B------:R-:W-:Y:S01]  /*1650*/  SHF.R.U32.HI R5, RZ, 0x2, R13 ;  /* 0x00000002ff057819 */ /* 0x000fe2000001160d */
[----:B------:R-:W-:-:S03]  /*1660*/  IMAD.HI R10, R10, 0x2, RZ ;  /* 0x000000020a0a7827 */ /* 0x000fc600078e02ff */
[----:B------:R-:W-:Y:S01]  /*1670*/  R2UR UR7, R15 ;  /* 0x000000000f0772ca */ /* 0x000fe200000e0000 */
[----:B------:R-:W-:Y:S01]  /*1680*/  IMAD.HI R6, R6, 0x2, RZ ;  /* 0x0000000206067827 */ /* 0x000fe200078e02ff */
[----:B------:R-:W-:Y:S01]  /*1690*/  LOP3.LUT R4, R4, R5, RZ, 0x3c, !PT ;  /* 0x0000000504047212 */ /* 0x000fe200078e3cff */
[----:B0-----:R-:W-:-:S12]  /*16a0*/  @P3 BRA `(.L_x_5) ;  /* 0x0000000000183947 */ /* 0x001fd80003800000 */
[----:B------:R-:W-:Y:S01]  /*16b0*/  ELECT P0, URZ, PT ;  /* 0x0000000000ff782f */ /* 0x000fe20003800000 */
[----:B------:R-:W-:Y:S01]  /*16c0*/  IMAD.MOV.U32 R5, RZ, RZ, 0x1 ;  /* 0x00000001ff057424 */ /* 0x000fe200078e00ff */
[----:B------:R-:W-:Y:S11]  /*16d0*/  UVIRTCOUNT.DEALLOC.SMPOOL 0x80 ;  /* 0x000000800000784c */ /* 0x000ff60000000000 */
[----:B------:R-:W-:-:S04]  /*16e0*/  @P0 MOV R20, 0x40 ;  /* 0x0000004000140802 */ /* 0x000fc80000000f00 */
[----:B-1----:R-:W-:-:S05]  /*16f0*/  @P0 LEA R20, R9, R20, 0x18 ;  /* 0x0000001409140211 */ /* 0x002fca00078ec0ff */
[----:B------:R0:W-:Y:S02]  /*1700*/  @P0 STS.U8 [R20], R5 ;  /* 0x0000000514000388 */ /* 0x0001e40000000000 */
.L_x_5:
[----:B------:R-:W-:Y:S01]  /*1710*/  ULEA UR7, UR10, UR7, 0x5 ;  /* 0x000000070a077291 */ /* 0x000fe2000f8e28ff */
[----:B-----5:R2:W-:Y:S01]  /*1720*/  STS.U16 [R4+UR4+0x30400], R3 ;  /* 0x0304000304007988 */ /* 0x0205e20008000404 */
[----:B------:R-:W-:Y:S01]  /*1730*/  LOP3.LUT P0, RZ, R82, 0xff, RZ, 0xc0, !PT ;  /* 0x000000ff52ff7812 */ /* 0x000fe2000780c0ff */
[----:B------:R-:W3:Y:S01]  /*1740*/  LDC R17, c[0x0][0x3c4] ;  /* 0x0000f100ff117b82 */ /* 0x000ee20000000800 */
[----:B------:R-:W-:Y:S01]  /*1750*/  UMOV UR12, 0x1 ;  /* 0x00000001000c7882 */ /* 0x000fe20000000000 */
[----:B------:R4:W-:Y:S01]  /*1760*/  STS.U16 [R4+UR4+0x30000], R0 ;  /* 0x0300000004007988 */ /* 0x0009e20008000404 */
[----:B------:R-:W-:Y:S02]  /*1770*/  IADD3.X R69, PT, PT, R10, R69, R6, P1, P2 ;  /* 0x000000450a457210 */ /* 0x000fe40000fe4406 */
[----:B------:R-:W-:Y:S01]  /*1780*/  PRMT R103, RZ, 0x7610, R103 ;  /* 0x00007610ff677816 */ /* 0x000fe20000000067 */
[----:B------:R-:W-:Y:S01]  /*1790*/  STS.U16 [R4+UR4+0x30800], R21 ;  /* 0x0308001504007988 */ /* 0x000fe20008000404 */
[----:B--2---:R-:W-:-:S03]  /*17a0*/  LOP3.LUT R3, R4, 0x40, RZ, 0x3c, !PT ;  /* 0x0000004004037812 */ /* 0x004fc600078e3cff */
[----:B------:R-:W-:Y:S02]  /*17b0*/  STS.U16 [R4+UR4+0x30c00], R25 ;  /* 0x030c001904007988 */ /* 0x000fe40008000404 */
[----:B------:R-:W-:Y:S01]  /*17c0*/  VOTEU.ALL UP0, P0 ;  /* 0x0000000000ff7886 */ /* 0x000fe20000000000 */
[----:B----4-:R-:W2:Y:S01]  /*17d0*/  LDC R0, c[0x0][0x3f0] ;  /* 0x0000fc00ff007b82 */ /* 0x010ea20000000800 */
[----:B------:R-:W-:Y:S01]  /*17e0*/  STS.U16 [R4+UR4+0x31000], R27 ;  /* 0x0310001b04007988 */ /* 0x000fe20008000404 */
[----:B------:R-:W-:Y:S02]  /*17f0*/  VOTEU.ALL UP1, P0 ;  /* 0x0000000000ff7886 */ /* 0x000fe40000020000 */
[----:B------:R-:W-:-:S04]  /*1800*/  @!UP0 UIADD3 UR14, UPT, UPT, -UR12, 0x100000, URZ ;  /* 0x001000000c0e8890 */ /* 0x000fc8000fffe1ff */
[----:B------:R-:W-:Y:S02]  /*1810*/  @!UP0 USHF.L.U32 UR15, UR14, 0xb, URZ ;  /* 0x0000000b0e0f8899 */ /* 0x000fe400080006ff */
[----:B------:R-:W-:Y:S01]  /*1820*/  @!UP0 USHF.L.U32 UR14, UR14, 0x1, URZ ;  /* 0x000000010e0e8899 */ /* 0x000fe200080006ff */
[----:B------:R-:W-:Y:S04]  /*1830*/  STS.U16 [R4+UR4+0x31400], R29 ;  /* 0x0314001d04007988 */ /* 0x000fe80008000404 */
[----:B------:R-:W-:Y:S01]  /*1840*/  STS.U16 [R4+UR4+0x31800], R31 ;  /* 0x0318001f04007988 */ /* 0x000fe20008000404 */
[----:B-1-3--:R-:W-:-:S03]  /*1850*/  IMAD R9, R17, 0x88, RZ ;  /* 0x0000008811097824 */ /* 0x00afc600078e02ff */
[----:B------:R-:W-:Y:S01]  /*1860*/  STS.U16 [R4+UR4+0x31c00], R33 ;  /* 0x031c002104007988 */ /* 0x000fe20008000404 */
[----:B0-----:R-:W-:-:S03]  /*1870*/  IMAD R5, R17, 0x44, RZ ;  /* 0x0000004411057824 */ /* 0x001fc600078e02ff */
[----:B------:R-:W-:Y:S04]  /*1880*/  STS.U16 [R4+UR4+0x32000], R35 ;  /* 0x0320002304007988 */ /* 0x000fe80008000404 */
[----:B------:R-:W-:Y:S01]  /*1890*/  STS.U16 [R4+UR4+0x32400], R37 ;  /* 0x0324002504007988 */ /* 0x000fe20008000404 */
[----:B--2---:R-:W-:-:S03]  /*18a0*/  ISETP.GT.AND P4, PT, R0, RZ, PT ;  /* 0x000000ff0000720c */ /* 0x004fc60003f84270 */
[----:B------:R-:W-:Y:S04]  /*18b0*/  STS.U16 [R4+UR4+0x32800], R39 ;  /* 0x0328002704007988 */ /* 0x000fe80008000404 */
[----:B------:R-:W-:Y:S04]  /*18c0*/  STS.U16 [R4+UR4+0x32c00], R41 ;  /* 0x032c002904007988 */ /* 0x000fe80008000404 */
[----:B------:R-:W-:Y:S04]  /*18d0*/  STS.U16 [R4+UR4+0x33000], R43 ;  /* 0x0330002b04007988 */ /* 0x000fe80008000404 */
[----:B------:R0:W-:Y:S04]  /*18e0*/  STS.U16 [R4+UR4+0x33400], R45 ;  /* 0x0334002d04007988 */ /* 0x0001e80008000404 */
[----:B------:R-:W-:Y:S04]  /*18f0*/  STS.U16 [R4+UR4+0x33800], R47 ;  /* 0x0338002f04007988 */ /* 0x000fe80008000404 */
[----:B------:R-:W-:Y:S04]  /*1900*/  STS.U16 [R4+UR4+0x33c00], R49 ;  /* 0x033c003104007988 */ /* 0x000fe80008000404 */
[----:B------:R-:W-:Y:S01]  /*1910*/  STS.U16 [R4+UR4+0x34000], R51 ;  /* 0x0340003304007988 */ /* 0x000fe20008000404 */
[----:B0-----:R-:W-:-:S03]  /*1920*/  PRMT R45, RZ, 0x7610, R45 ;  /* 0x00007610ff2d7816 */ /* 0x001fc6000000002d */
[----:B------:R-:W-:Y:S04]  /*1930*/  STS.U16 [R4+UR4+0x34400], R53 ;  /* 0x0344003504007988 */ /* 0x000fe80008000404 */
        /* <DEDUP_REMOVED lines=11> */
[----:B------:R0:W-:Y:S04]  /*19f0*/  STS.U16 [R4+UR4+0x37400], R11 ;  /* 0x0374000b04007988 */ /* 0x0001e80008000404 */
[----:B------:R-:W-:Y:S04]  /*1a00*/  STS.U16 [R4+UR4+0x37800], R22 ;  /* 0x0378001604007988 */ /* 0x000fe80008000404 */
[----:B------:R1:W-:Y:S01]  /*1a10*/  STS.U16 [R4+UR4+0x37c00], R14 ;  /* 0x037c000e04007988 */ /* 0x0003e20008000404 */
[----:B0-----:R-:W-:-:S03]  /*1a20*/  IMAD.SHL.U32 R11, R17, 0x2, RZ ;  /* 0x00000002110b7824 */ /* 0x001fc600078e00ff */
[----:B------:R-:W-:Y:S04]  /*1a30*/  STS.U16 [R3+UR4+0x30200], R18 ;  /* 0x0302001203007988 */ /* 0x000fe80008000404 */
[----:B------:R-:W-:Y:S01]  /*1a40*/  STS.U16 [R3+UR4+0x30600], R19 ;  /* 0x0306001303007988 */ /* 0x000fe20008000404 */
[----:B-1----:R-:W-:-:S03]  /*1a50*/  IMAD.U32 R4, RZ, RZ, UR4 ;  /* 0x00000004ff047e24 */ /* 0x002fc6000f8e00ff */
[----:B------:R-:W-:Y:S01]  /*1a60*/  STS.U16 [R3+UR4+0x30a00], R23 ;  /* 0x030a001703007988 */ /* 0x000fe20008000404 */
[----:B------:R-:W-:-:S03]  /*1a70*/  VIADD R74, R4, 0x38000 ;  /* 0x00038000044a7836 */ /* 0x000fc60000000000 */
[----:B------:R-:W-:Y:S02]  /*1a80*/  STS.U16 [R3+UR4+0x30e00], R26 ;  /* 0x030e001a03007988 */ /* 0x000fe40008000404 */
[----:B------:R-:W-:Y:S02]  /*1a90*/  R2UR UR6, R74 ;  /* 0x000000004a0672ca */ /* 0x000fe400000e0000 */
        /* <DEDUP_REMOVED lines=27> */
[----:B------:R1:W-:Y:S01]  /*1c50*/  STS.U16 [R3+UR4+0x37e00], R16 ;  /* 0x037e001003007988 */ /* 0x0003e20008000404 */
[----:B------:R-:W-:Y:S01]  /*1c60*/  STTM.16dp32bit_t0_t15.x64 tmem[UR7], RZ ;  /* 0x000000ff000079ed */ /* 0x000fe20008b00007 */
[----:B------:R-:W-:Y:S01]  /*1c70*/  STTM.16dp32bit_t16_t31.x64 tmem[UR7+0x40], RZ ;  /* 0x000040ff000079ed */ /* 0x000fe20008b20007 */
[----:B------:R-:W2:Y:S02]  /*1c80*/  FENCE.VIEW.ASYNC.T ;  /* 0x00000000000073c6 */ /* 0x000ea40000000200 */
[----:B--2---:R-:W-:Y:S01]  /*1c90*/  BAR.SYNC.DEFER_BLOCKING 0x0 ;  /* 0x0000000000007b1d */ /* 0x004fe20000010000 */
[----:B0-----:R-:W-:-:S05]  /*1ca0*/  IADD3 R8, P2, PT, R11, R68, RZ ;  /* 0x000000440b087210 */ /* 0x001fca0007f5e0ff */
[----:B------:R-:W-:Y:S04]  /*1cb0*/  STL [R1+0xb70], R115 ;  /* 0x000b707301007387 */ /* 0x000fe80000100800 */
[----:B------:R-:W-:Y:S04]  /*1cc0*/  STL [R1+0xb6c], R121 ;  /* 0x000b6c7901007387 */ /* 0x000fe80000100800 */
[----:B------:R-:W-:Y:S04]  /*1cd0*/  STL [R1+0xb68], R123 ;  /* 0x000b687b01007387 */ /* 0x000fe80000100800 */
[----:B------:R-:W-:Y:S04]  /*1ce0*/  STL [R1+0xb64], R122 ;  /* 0x000b647a01007387 */ /* 0x000fe80000100800 */
[----:B------:R-:W0:Y:S02]  /*1cf0*/  FENCE.VIEW.ASYNC.S ;  /* 0x00000000000073c6 */ /* 0x000e240000000000 */
[----:B0-----:R0:W2:Y:S02]  /*1d00*/  @!UP1 SYNCS.EXCH.64 URZ, [UR6], UR14 ;  /* 0x0000000e06ff95b2 */ /* 0x0010a40008000100 */
[----:B------:R-:W-:Y:S04]  /*1d10*/  STL [R1+0xb60], R125 ;  /* 0x000b607d01007387 */ /* 0x000fe80000100800 */
[----:B------:R-:W-:Y:S04]  /*1d20*/  STL [R1+0xb5c], R124 ;  /* 0x000b5c7c01007387 */ /* 0x000fe80000100800 */
[----:B------:R-:W-:Y:S04]  /*1d30*/  STL [R1+0x878], R2 ;  /* 0x0008780201007387 */ /* 0x000fe80000100800 */
[----:B------:R3:W-:Y:S01]  /*1d40*/  STL [R1+0x874], R4 ;  /* 0x0008740401007387 */ /* 0x0007e20000100800 */
[----:B-1----:R-:W-:-:S02]  /*1d50*/  IMAD.SHL.U32 R3, R17, 0x4, RZ ;  /* 0x0000000411037824 */ /* 0x002fc400078e00ff */
[C---:B------:R-:W-:Y:S01]  /*1d60*/  IMAD.SHL.U32 R15, R17.reuse, 0x8, RZ ;  /* 0x00000008110f7824 */ /* 0x040fe200078e00ff */
[----:B------:R-:W-:Y:S02]  /*1d70*/  PRMT R100, RZ, 0x7610, R100 ;  /* 0x00007610ff647816 */ /* 0x000fe40000000064 */
[----:B------:R-:W-:Y:S02]  /*1d80*/  PRMT R102, RZ, 0x7610, R102 ;  /* 0x00007610ff667816 */ /* 0x000fe40000000066 */
[----:B------:R-:W-:Y:S02]  /*1d90*/  PRMT R98, RZ, 0x7610, R98 ;  /* 0x00007610ff627816 */ /* 0x000fe40000000062 */
[----:B------:R-:W-:Y:S01]  /*1da0*/  PRMT R92, RZ, 0x7610, R92 ;  /* 0x00007610ff5c7816 */ /* 0x000fe2000000005c */
[----:B------:R-:W-:Y:S01]  /*1db0*/  IMAD.SHL.U32 R19, R17, 0x40, RZ ;  /* 0x0000004011137824 */ /* 0x000fe200078e00ff */
[----:B---3--:R-:W-:Y:S01]  /*1dc0*/  IADD3 R4, P1, PT, R9, R68, RZ ;  /* 0x0000004409047210 */ /* 0x008fe20007f3e0ff */
[----:B------:R-:W-:Y:S01]  /*1dd0*/  STL [R1+0x8a8], R75 ;  /* 0x0008a84b01007387 */ /* 0x000fe20000100800 */
[----:B------:R-:W-:-:S02]  /*1de0*/  LEA.HI.X.SX32 R9, R17, R69, 0x1, P2 ;  /* 0x0000004511097211 */ /* 0x000fc400010f0eff */
[-C--:B------:R-:W-:Y:S01]  /*1df0*/  LEA.HI.X.SX32 R5, R5, R69.reuse, 0x1, P1 ;  /* 0x0000004505057211 */ /* 0x080fe200008f0eff */
[----:B--2---:R-:W-:Y:S01]  /*1e00*/  BAR.SYNC.DEFER_BLOCKING 0x0 ;  /* 0x0000000000007b1d */ /* 0x004fe20000010000 */
[CC--:B------:R-:W-:Y:S02]  /*1e10*/  LEA R10, P1, R17.reuse, R68.reuse, 0x2 ;  /* 0x00000044110a7211 */ /* 0x0c0fe400078210ff */
[-C--:B------:R-:W-:Y:S02]  /*1e20*/  LEA R12, P2, R17, R68.reuse, 0x3 ;  /* 0x00000044110c7211 */ /* 0x080fe400078418ff */
[-C--:B------:R-:W-:Y:S02]  /*1e30*/  LEA.HI.X.SX32 R11, R11, R69.reuse, 0x1, P1 ;  /* 0x000000450b0b7211 */ /* 0x080fe400008f0eff */
[-C--:B------:R-:W-:Y:S01]  /*1e40*/  LEA R14, P1, R17, R68.reuse, 0x4 ;  /* 0x00000044110e7211 */ /* 0x080fe200078220ff */
[----:B------:R-:W-:Y:S01]  /*1e50*/  STL [R1+0x87c], R74 ;  /* 0x00087c4a01007387 */ /* 0x000fe20000100800 */
[-C--:B------:R-:W-:Y:S01]  /*1e60*/  LEA.HI.X.SX32 R13, R3, R69.reuse, 0x1, P2 ;  /* 0x00000045030d7211 */ /* 0x080fe200010f0eff */
[----:B------:R-:W-:Y:S01]  /*1e70*/  IMAD.SHL.U32 R3, R17, 0x10, RZ ;  /* 0x0000001011037824 */ /* 0x000fe200078e00ff */
[----:B------:R-:W-:Y:S01]  /*1e80*/  LEA.HI.X.SX32 R15, R15, R69, 0x1, P1 ;  /* 0x000000450f0f7211 */ /* 0x000fe200008f0eff */
[----:B------:R1:W2:Y:S04]  /*1e90*/  @P4 LDG.E.U16 R45, desc[UR8][R4.64] ;  /* 0x00000008042d4981 */ /* 0x0002a8000c1e1500 */
[----:B------:R3:W4:Y:S04]  /*1ea0*/  @P4 LDG.E.U16 R103, desc[UR8][R8.64] ;  /* 0x0000000808674981 */ /* 0x000728000c1e1500 */
[----:B------:R0:W4:Y:S01]  /*1eb0*/  @P4 LDG.E.U16 R100, desc[UR8][R12.64] ;  /* 0x000000080c644981 */ /* 0x000122000c1e1500 */
[----:B-1----:R-:W-:-:S02]  /*1ec0*/  LEA R4, P1, R17, R68, 0x5 ;  /* 0x0000004411047211 */ /* 0x002fc400078228ff */
[----:B------:R-:W-:Y:S01]  /*1ed0*/  PRMT R78, RZ, 0x7610, R78 ;  /* 0x00007610ff4e7816 */ /* 0x000fe2000000004e */
[----:B------:R1:W4:Y:S01]  /*1ee0*/  @P4 LDG.E.U16 R102, desc[UR8][R10.64] ;  /* 0x000000080a664981 */ /* 0x000322000c1e1500 */
[-C--:B------:R-:W-:Y:S01]  /*1ef0*/  LEA.HI.X.SX32 R5, R3, R69.reuse, 0x1, P1 ;  /* 0x0000004503057211 */ /* 0x080fe200008f0eff */
[C---:B------:R-:W-:Y:S01]  /*1f00*/  IMAD.SHL.U32 R3, R17.reuse, 0x20, RZ ;  /* 0x0000002011037824 */ /* 0x040fe200078e00ff */
[CC--:B---3--:R-:W-:Y:S01]  /*1f10*/  LEA R8, P1, R17.reuse, R68.reuse, 0x6 ;  /* 0x0000004411087211 */ /* 0x0c8fe200078230ff */
[----:B------:R3:W4:Y:S01]  /*1f20*/  @P4 LDG.E.U16 R98, desc[UR8][R14.64] ;  /* 0x000000080e624981 */ /* 0x000722000c1e1500 */
[----:B0-----:R-:W-:Y:S02]  /*1f30*/  IMAD R13, R17, 0x82, RZ ;  /* 0x00000082110d7824 */ /* 0x001fe400078e02ff */
[----:B------:R-:W-:Y:S01]  /*1f40*/  LEA.HI.X.SX32 R9, R3, R69, 0x1, P1 ;  /* 0x0000004503097211 */ /* 0x000fe200008f0eff */
[----:B------:R-:W-:Y:S01]  /*1f50*/  IMAD R3, R17, 0x41, RZ ;  /* 0x0000004111037824 */ /* 0x000fe200078e02ff */
[----:B------:R0:W4:Y:S01]  /*1f60*/  @P4 LDG.E.U16 R92, desc[UR8][R4.64] ;  /* 0x00000008045c4981 */ /* 0x000122000c1e1500 */
[----:B------:R-:W-:-:S02]  /*1f70*/  IADD3 R12, P1, PT, R13, R68, RZ ;  /* 0x000000440d0c7210 */ /* 0x000fc40007f3e0ff */
[CC--:B-1----:R-:W-:Y:S01]  /*1f80*/  LEA R10, P2, R17.reuse, R68.reuse, 0x7 ;  /* 0x00000044110a7211 */ /* 0x0c2fe200078438ff */
[----:B------:R1:W4:Y:S01]  /*1f90*/  @P4 LDG.E.U16 R78, desc[UR8][R8.64] ;  /* 0x00000008084e4981 */ /* 0x000322000c1e1500 */
[----:B---3--:R-:W-:Y:S01]  /*1fa0*/  IMAD R15, R17, 0x84, RZ ;  /* 0x00000084110f7824 */ /* 0x008fe200078e02ff */
[-C--:B------:R-:W-:Y:S01]  /*1fb0*/  LEA.HI.X.SX32 R13, R3, R69.reuse, 0x1, P1 ;  /* 0x00000045030d7211 */ /* 0x080fe200008f0eff */
[C---:B------:R-:W-:Y:S02]  /*1fc0*/  IMAD R3, R17.reuse, 0x42, RZ ;  /* 0x0000004211037824 */ /* 0x040fe400078e02ff */
[----:B0-----:R-:W-:Y:S01]  /*1fd0*/  IMAD R5, R17, 0x86, RZ ;  /* 0x0000008611057824 */ /* 0x001fe200078e02ff */
[----:B------:R-:W-:Y:S01]  /*1fe0*/  LEA.HI.X.SX32 R11, R19, R69, 0x1, P2 ;  /* 0x00000045130b7211 */ /* 0x000fe200010f0eff */
[----:B------:R-:W-:Y:S01]  /*1ff0*/  IMAD R17, R17, 0x43, RZ ;  /* 0x0000004311117824 */ /* 0x000fe200078e02ff */
[-C--:B------:R-:W-:Y:S02]  /*2000*/  IADD3 R14, P1, PT, R15, R68.reuse, RZ ;  /* 0x000000440f0e7210 */ /* 0x080fe40007f3e0ff */
[----:B-1----:R-:W-:-:S02]  /*2010*/  IADD3 R8, P2, PT, R5, R68, RZ ;  /* 0x0000004405087210 */ /* 0x002fc40007f5e0ff */
[----:B------:R-:W-:Y:S02]  /*2020*/  PRMT R49, RZ, 0x7610, R49 ;  /* 0x00007610ff317816 */ /* 0x000fe40000000031 */
[----:B------:R-:W-:Y:S02]  /*2030*/  PRMT R48, RZ, 0x7610, R48 ;  /* 0x00007610ff307816 */ /* 0x000fe40000000030 */
[----:B------:R-:W-:Y:S02]  /*2040*/  PRMT R47, RZ, 0x7610, R47 ;  /* 0x00007610ff2f7816 */ /* 0x000fe4000000002f */
[----:B------:R-:W-:Y:S01]  /*2050*/  PRMT R46, RZ, 0x7610, R46 ;  /* 0x00007610ff2e7816 */ /* 0x000fe2000000002e */
[----:B------:R-:W3:Y:S01]  /*2060*/  @P4 LDG.E.U16 R49, desc[UR8][R10.64] ;  /* 0x000000080a314981 */ /* 0x000ee2000c1e1500 */
[-C--:B------:R-:W-:Y:S02]  /*2070*/  LEA.HI.X.SX32 R15, R3, R69.reuse, 0x1, P1 ;  /* 0x00000045030f7211 */ /* 0x080fe400008f0eff */
[----:B------:R-:W-:Y:S01]  /*2080*/  LEA.HI.X.SX32 R9, R17, R69, 0x1, P2 ;  /* 0x0000004511097211 */ /* 0x000fe200010f0eff */
[----:B------:R-:W3:Y:S01]  /*2090*/  @P4 LDG.E.U16 R48, desc[UR8][R12.64] ;  /* 0x000000080c304981 */ /* 0x000ee2000c1e1500 */
[----:B------:R-:W-:-:S03]  /*20a0*/  PRMT R104, RZ, 0x7610, R104 ;  /* 0x00007610ff687816 */ /* 0x000fc60000000068 */
[----:B------:R-:W3:Y:S04]  /*20b0*/  @P4 LDG.E.U16 R47, desc[UR8][R14.64] ;  /* 0x000000080e2f4981 */ /* 0x000ee8000c1e1500 */
[----:B------:R-:W3:Y:S04]  /*20c0*/  @P4 LDG.E.U16 R46, desc[UR8][R8.64] ;  /* 0x00000008082e4981 */ /* 0x000ee8000c1e1500 */
[----:B------:R-:W3:Y:S01]  /*20d0*/  @P4 LDG.E.U16 R104, desc[UR8][R68.64] ;  /* 0x0000000844684981 */ /* 0x000ee2000c1e1500 */
[C---:B------:R-:W-:Y:S02]  /*20e0*/  IMAD R5, R7.reuse, 0x18, RZ ;  /* 0x0000001807057824 */ /* 0x040fe400078e02ff */
[C---:B------:R-:W-:Y:S01]  /*20f0*/  IMAD R0, R7.reuse, 0x28, RZ ;  /* 0x0000002807007824 */ /* 0x040fe200078e02ff */
[----:B--2---:R-:W-:Y:S04]  /*2100*/  STL [R1+0x888], R45 ;  /* 0x0008882d01007387 */ /* 0x004fe80000100800 */
[----:B----4-:R-:W-:Y:S04]  /*2110*/  STL.64 [R1+0x890], R102 ;  /* 0x0008906601007387 */ /* 0x010fe80000100a00 */
[----:B------:R-:W-:Y:S04]  /*2120*/  STL [R1+0x8b8], R100 ;  /* 0x0008b86401007387 */ /* 0x000fe80000100800 */
[----:B------:R-:W-:Y:S04]  /*2130*/  STL [R1+0x8bc], R98 ;  /* 0x0008bc6201007387 */ /* 0x000fe80000100800 */
[----:B------:R-:W-:Y:S04]  /*2140*/  STL [R1+0x8c0], R92 ;  /* 0x0008c05c01007387 */ /* 0x000fe80000100800 */
[----:B------:R-:W-:Y:S04]  /*2150*/  STL [R1+0x8c4], R78 ;  /* 0x0008c44e01007387 */ /* 0x000fe80000100800 */
[----:B---3--:R-:W-:Y:S04]  /*2160*/  STL.64 [R1+0x898], R48 ;  /* 0x0008983001007387 */ /* 0x008fe80000100a00 */
[----:B------:R0:W-:Y:S04]  /*2170*/  STL.64 [R1+0x8a0], R46 ;  /* 0x0008a02e01007387 */ /* 0x0001e80000100a00 */
[----:B------:R-:W-:Y:S04]  /*2180*/  STL [R1+0x8c8], R104 ;  /* 0x0008c86801007387 */ /* 0x000fe80000100800 */
[----:B------:R1:W-:Y:S04]  /*2190*/  STL [R1+0x12c], R5 ;  /* 0x00012c0501007387 */ /* 0x0003e80000100800 */
[----:B------:R2:W-:Y:S01]  /*21a0*/  STL [R1+0x90], R0 ;  /* 0x0000900001007387 */ /* 0x0005e20000100800 */
[----:B0-----:R-:W-:-:S02]  /*21b0*/  IMAD R46, R7, 0x48, RZ ;  /* 0x00000048072e7824 */ /* 0x001fc400078e02ff */
[C---:B-1----:R-:W-:Y:S02]  /*21c0*/  IMAD R5, R7.reuse, 0x70, RZ ;  /* 0x0000007007057824 */ /* 0x042fe400078e02ff */
[----:B--2---:R-:W-:-:S05]  /*21d0*/  IMAD R0, R7, 0x38, RZ ;  /* 0x0000003807007824 */ /* 0x004fca00078e02ff */
[----:B------:R-:W-:Y:S04]  /*21e0*/  STL [R1+0x144], R0 ;  /* 0x0001440001007387 */ /* 0x000fe80000100800 */
[----:B------:R-:W-:Y:S04]  /*21f0*/  STL [R1+0x48], R5 ;  /* 0x0000480501007387 */ /* 0x000fe80000100800 */
[----:B------:R0:W-:Y:S02]  /*2200*/  STL [R1+0x7c], R46 ;  /* 0x00007c2e01007387 */ /* 0x0001e40000100800 */
[----:B0-----:R-:W-:-:S05]  /*2210*/  IMAD R46, R7, 0x58, RZ ;  /* 0x00000058072e7824 */ /* 0x001fca00078e02ff */
[----:B------:R0:W-:Y:S02]  /*2220*/  STL [R1+0x134], R46 ;  /* 0x0001342e01007387 */ /* 0x0001e40000100800 */
[----:B0-----:R-:W-:-:S05]  /*2230*/  IMAD R46, R7, 0x68, RZ ;  /* 0x00000068072e7824 */ /* 0x001fca00078e02ff */
[----:B------:R0:W-:Y:S01]  /*2240*/  STL [R1+0x9c], R46 ;  /* 0x00009c2e01007387 */ /* 0x0001e20000100800 */
[C---:B------:R-:W-:Y:S02]  /*2250*/  IMAD R47, R7.reuse, 0x12, RZ ;  /* 0x00000012072f7824 */ /* 0x040fe400078e02ff */
[----:B0-----:R-:W-:-:S05]  /*2260*/  IMAD R46, R7, 0x78, RZ ;  /* 0x00000078072e7824 */ /* 0x001fca00078e02ff */
[----:B------:R0:W-:Y:S04]  /*2270*/  STL [R1+0x154], R46 ;  /* 0x0001542e01007387 */ /* 0x0001e80000100800 */
[----:B------:R1:W-:Y:S01]  /*2280*/  STL [R1+0xa4], R47 ;  /* 0x0000a42f01007387 */ /* 0x0003e20000100800 */
[C---:B0-----:R-:W-:Y:S02]  /*2290*/  IMAD R46, R7.reuse, 0x22, RZ ;  /* 0x00000022072e7824 */ /* 0x041fe400078e02ff */
[----:B-1----:R-:W-:-:S03]  /*22a0*/  IMAD R47, R7, 0x32, RZ ;  /* 0x00000032072f7824 */ /* 0x002fc600078e02ff */
[----:B------:R0:W-:Y:S01]  /*22b0*/  STL [R1+0xc8], R46 ;  /* 0x0000c82e01007387 */ /* 0x0001e20000100800 */
[----:B------:R-:W-:-:S03]  /*22c0*/  IMAD R48, R7, 0x52, RZ ;  /* 0x0000005207307824 */ /* 0x000fc600078e02ff */
[----:B------:R1:W-:Y:S01]  /*22d0*/  STL [R1+0xdc], R47 ;  /* 0x0000dc2f01007387 */ /* 0x0003e20000100800 */
[C---:B0-----:R-:W-:Y:S02]  /*22e0*/  IMAD R46, R7.reuse, 0x29, RZ ;  /* 0x00000029072e7824 */ /* 0x041fe400078e02ff */
[----:B-1----:R-:W-:-:S03]  /*22f0*/  IMAD R47, R7, 0x31, RZ ;  /* 0x00000031072f7824 */ /* 0x002fc600078e02ff */
[----:B------:R0:W-:Y:S04]  /*2300*/  STL [R1+0x68], R46 ;  /* 0x0000682e01007387 */ /* 0x0001e80000100800 */
[----:B------:R1:W-:Y:S01]  /*2310*/  STL [R1+0xf0], R48 ;  /* 0x0000f03001007387 */ /* 0x0003e20000100800 */
[----:B0-----:R-:W-:-:S03]  /*2320*/  IMAD R46, R7, 0x62, RZ ;  /* 0x00000062072e7824 */ /* 0x001fc600078e02ff */
[----:B------:R0:W-:Y:S01]  /*2330*/  STL [R1+0x70], R47 ;  /* 0x0000702f01007387 */ /* 0x0001e20000100800 */
[----:B-1----:R-:W-:-:S03]  /*2340*/  IMAD R48, R7, 0x39, RZ ;  /* 0x0000003907307824 */ /* 0x002fc600078e02ff */
[----:B------:R1:W-:Y:S01]  /*2350*/  STL [R1+0x10c], R46 ;  /* 0x00010c2e01007387 */ /* 0x0003e20000100800 */
[----:B0-----:R-:W-:-:S03]  /*2360*/  IMAD R47, R7, 0x72, RZ ;  /* 0x00000072072f7824 */ /* 0x001fc600078e02ff */
[----:B------:R-:W-:Y:S01]  /*2370*/  STL [R1+0x78], R48 ;  /* 0x0000783001007387 */ /* 0x000fe20000100800 */
[----:B-1----:R-:W-:-:S03]  /*2380*/  IMAD R46, R7, 0x49, RZ ;  /* 0x00000049072e7824 */ /* 0x002fc600078e02ff */
[----:B------:R0:W-:Y:S04]  /*2390*/  STL [R1+0x128], R47 ;  /* 0x0001282f01007387 */ /* 0x0001e80000100800 */
[----:B------:R1:W-:Y:S01]  /*23a0*/  STL [R1+0x84], R46 ;  /* 0x0000842e01007387 */ /* 0x0003e20000100800 */
[C---:B0-----:R-:W-:Y:S02]  /*23b0*/  IMAD R47, R7.reuse, 0x51, RZ ;  /* 0x00000051072f7824 */ /* 0x041fe400078e02ff */
[----:B-1----:R-:W-:-:S03]  /*23c0*/  IMAD R46, R7, 0xa2, RZ ;  /* 0x000000a2072e7824 */ /* 0x002fc600078e02ff */
[----:B------:R0:W-:Y:S01]  /*23d0*/  STL [R1+0x8c], R47 ;  /* 0x00008c2f01007387 */ /* 0x0001e20000100800 */
[----:B------:R-:W-:-:S03]  /*23e0*/  IMAD R48, R7, 0x59, RZ ;  /* 0x0000005907307824 */ /* 0x000fc600078e02ff */
[----:B------:R1:W-:Y:S01]  /*23f0*/  STL [R1+0x64], R46 ;  /* 0x0000642e01007387 */ /* 0x0003e20000100800 */
[----:B0-----:R-:W-:-:S03]  /*2400*/  IMAD R47, R7, 0xb2, RZ ;  /* 0x000000b2072f7824 */ /* 0x001fc600078e02ff */
[----:B------:R0:W-:Y:S01]  /*2410*/  STL [R1+0x98], R48 ;  /* 0x0000983001007387 */ /* 0x0001e20000100800 */
[----:B-1----:R-:W-:-:S03]  /*2420*/  IMAD R46, R7, 0x61, RZ ;  /* 0x00000061072e7824 */ /* 0x002fc600078e02ff */
[----:B------:R1:W-:Y:S04]  /*2430*/  STL [R1+0x6c], R47 ;  /* 0x00006c2f01007387 */ /* 0x0003e80000100800 */
[----:B------:R2:W-:Y:S01]  /*2440*/  STL [R1+0xa0], R46 ;  /* 0x0000a02e01007387 */ /* 0x0005e20000100800 */
[C---:B0-----:R-:W-:Y:S02]  /*2450*/  IMAD R48, R7.reuse, 0xc2, RZ ;  /* 0x000000c207307824 */ /* 0x041fe400078e02ff */
[----:B-1----:R-:W-:-:S03]  /*2460*/  IMAD R47, R7, 0x69, RZ ;  /* 0x00000069072f7824 */ /* 0x002fc600078e02ff */
[----:B------:R0:W-:Y:S01]  /*2470*/  STL [R1+0x74], R48 ;  /* 0x0000743001007387 */ /* 0x0001e20000100800 */
[----:B--2---:R-:W-:-:S03]  /*2480*/  IMAD R46, R7, 0xd2, RZ ;  /* 0x000000d2072e7824 */ /* 0x004fc600078e02ff */
        /* <DEDUP_REMOVED lines=213> */
[C---:B-1----:R-:W-:Y:S02]  /*31e0*/  IMAD R47, R7.reuse, 0x6e, RZ ;  /* 0x0000006e072f7824 */ /* 0x042fe400078e02ff */
[----:B--2---:R-:W-:-:S03]  /*31f0*/  IMAD R46, R7, 0xec, RZ ;  /* 0x000000ec072e7824 */ /* 0x004fc600078e02ff */
[----:B------:R0:W-:Y:S04]  /*3200*/  STL [R1+0x278], R47 ;  /* 0x0002782f01007387 */ /* 0x0001e80000100800 */
        /* <DEDUP_REMOVED lines=16> */
[----:B------:R-:W-:Y:S01]  /*3310*/  STL [R1+0x298], R47 ;  /* 0x0002982f01007387 */ /* 0x000fe20000100800 */
[----:B--2---:R-:W-:-:S03]  /*3320*/  IMAD R46, R7, 0x37, RZ ;  /* 0x00000037072e7824 */ /* 0x004fc600078e02ff */
[----:B------:R0:W-:Y:S04]  /*3330*/  STL [R1+0x2a0], R48 ;  /* 0x0002a03001007387 */ /* 0x0001e80000100800 */
[----:B------:R1:W-:Y:S01]  /*3340*/  STL [R1+0x2a8], R46 ;  /* 0x0002a82e01007387 */ /* 0x0003e20000100800 */
[C---:B------:R-:W-:Y:S02]  /*3350*/  IMAD R78, R7.reuse, 0x4f, RZ ;  /* 0x0000004f074e7824 */ /* 0x040fe400078e02ff */
        /* <DEDUP_REMOVED lines=8> */
[----:B------:R-:W-:-:S03]  /*33e0*/  IMAD R47, R7, 0x3f, RZ ;  /* 0x0000003f072f7824 */ /* 0x000fc600078e02ff */
[----:B------:R2:W-:Y:S01]  /*33f0*/  STL [R1+0x2c8], R46 ;  /* 0x0002c82e01007387 */ /* 0x0005e20000100800 */
[C---:B0-----:R-:W-:Y:S02]  /*3400*/  IMAD R78, R7.reuse, 0xae, RZ ;  /* 0x000000ae074e7824 */ /* 0x041fe400078e02ff */
[C---:B-1----:R-:W-:Y:S02]  /*3410*/  IMAD R48, R7.reuse, 0x5f, RZ ;  /* 0x0000005f07307824 */ /* 0x042fe400078e02ff */
[C---:B--2---:R-:W-:Y:S01]  /*3420*/  IMAD R46, R7.reuse, 0xbe, RZ ;  /* 0x000000be072e7824 */ /* 0x044fe200078e02ff */
[----:B------:R0:W-:Y:S04]  /*3430*/  STL [R1+0x2a4], R78 ;  /* 0x0002a44e01007387 */ /* 0x0001e80000100800 */
[----:B------:R-:W-:Y:S01]  /*3440*/  STL.64 [R1+0xb38], R46 ;  /* 0x000b382e01007387 */ /* 0x000fe20000100a00 */
[----:B------:R-:W-:-:S03]  /*3450*/  IMAD R92, R7, 0x92, RZ ;  /* 0x00000092075c7824 */ /* 0x000fc600078e02ff */
[----:B------:R1:W-:Y:S01]  /*3460*/  STL [R1+0x2d0], R48 ;  /* 0x0002d03001007387 */ /* 0x0003e20000100800 */
[C---:B0-----:R-:W-:Y:S02]  /*3470*/  IMAD R78, R7.reuse, 0x67, RZ ;  /* 0x00000067074e7824 */ /* 0x041fe400078e02ff */
[C---:B------:R-:W-:Y:S02]  /*3480*/  IMAD R49, R7.reuse, 0xcc, RZ ;  /* 0x000000cc07317824 */ /* 0x040fe400078e02ff */
[C---:B-1----:R-:W-:Y:S01]  /*3490*/  IMAD R48, R7.reuse, 0xce, RZ ;  /* 0x000000ce07307824 */ /* 0x042fe200078e02ff */
[----:B------:R-:W-:Y:S01]  /*34a0*/  STL [R1+0x8d8], R78 ;  /* 0x0008d84e01007387 */ /* 0x000fe20000100800 */
[----:B------:R-:W-:-:S03]  /*34b0*/  IMAD R47, R7, 0x21, RZ ;  /* 0x00000021072f7824 */ /* 0x000fc600078e02ff */
[----:B------:R0:W-:Y:S01]  /*34c0*/  STL [R1+0x948], R48 ;  /* 0x0009483001007387 */ /* 0x0001e20000100800 */
[C---:B------:R-:W-:Y:S02]  /*34d0*/  IMAD R98, R7.reuse, 0x77, RZ ;  /* 0x0000007707627824 */ /* 0x040fe400078e02ff */
[C---:B------:R-:W-:Y:S01]  /*34e0*/  IMAD R46, R7.reuse, 0xee, RZ ;  /* 0x000000ee072e7824 */ /* 0x040fe200078e02ff */
[----:B------:R1:W-:Y:S01]  /*34f0*/  STL [R1+0xb58], R49 ;  /* 0x000b583101007387 */ /* 0x0003e20000100800 */
[C---:B------:R-:W-:Y:S02]  /*3500*/  IMAD R104, R7.reuse, 0xe0, RZ ;  /* 0x000000e007687824 */ /* 0x040fe400078e02ff */
[----:B0-----:R-:W-:Y:S02]  /*3510*/  IMAD.MOV.U32 R48, RZ, RZ, R92 ;  /* 0x000000ffff307224 */ /* 0x001fe400078e005c */
[C---:B------:R-:W-:Y:S02]  /*3520*/  IMAD R92, R7.reuse, 0x6f, RZ ;  /* 0x0000006f075c7824 */ /* 0x040fe400078e02ff */
[----:B------:R-:W-:Y:S01]  /*3530*/  IMAD R100, R7, 0xd0, RZ ;  /* 0x000000d007647824 */ /* 0x000fe200078e02ff */
[----:B-1----:R-:W-:-:S02]  /*3540*/  MOV R49, R47 ;  /* 0x0000002f00317202 */ /* 0x002fc40000000f00 */
[----:B------:R-:W-:Y:S01]  /*3550*/  STL [R1+0x8dc], R92 ;  /* 0x0008dc5c01007387 */ /* 0x000fe20000100800 */
[----:B------:R-:W-:-:S03]  /*3560*/  IMAD.MOV.U32 R47, RZ, RZ, R104 ;  /* 0x000000ffff2f7224 */ /* 0x000fc600078e0068 */
[----:B------:R-:W-:Y:S01]  /*3570*/  STL [R1+0x8e8], R98 ;  /* 0x0008e86201007387 */ /* 0x000fe20000100800 */
[----:B------:R-:W-:-:S03]  /*3580*/  IMAD R104, R7, 0xfe, RZ ;  /* 0x000000fe07687824 */ /* 0x000fc600078e02ff */
[----:B------:R0:W-:Y:S01]  /*3590*/  STL [R1+0x2c4], R46 ;  /* 0x0002c42e01007387 */ /* 0x0001e20000100800 */
[----:B------:R-:W-:Y:S01]  /*35a0*/  PRMT R86, RZ, 0x7610, R86 ;  /* 0x00007610ff567816 */ /* 0x000fe20000000056 */
[C---:B------:R-:W-:Y:S01]  /*35b0*/  IMAD R115, R7.reuse, 0xf0, RZ ;  /* 0x000000f007737824 */ /* 0x040fe200078e02ff */
[----:B------:R-:W-:Y:S01]  /*35c0*/  PRMT R37, RZ, 0x7610, R37 ;  /* 0x00007610ff257816 */ /* 0x000fe20000000025 */
[----:B------:R-:W-:Y:S01]  /*35d0*/  STL [R1+0x8f0], R104 ;  /* 0x0008f06801007387 */ /* 0x000fe20000100800 */
[----:B0-----:R-:W-:Y:S02]  /*35e0*/  IMAD.MOV.U32 R46, RZ, RZ, R100 ;  /* 0x000000ffff2e7224 */ /* 0x001fe400078e0064 */
[C---:B------:R-:W-:Y:S02]  /*35f0*/  IMAD R100, R7.reuse, 0x7f, RZ ;  /* 0x0000007f07647824 */ /* 0x040fe400078e02ff */
[----:B------:R-:W-:Y:S01]  /*3600*/  IMAD R121, R7, 0x9, RZ ;  /* 0x0000000907797824 */ /* 0x000fe200078e02ff */
[----:B------:R-:W-:-:S02]  /*3610*/  PRMT R67, RZ, 0x7610, R67 ;  /* 0x00007610ff437816 */ /* 0x000fc40000000043 */
[----:B------:R-:W-:Y:S01]  /*3620*/  STL [R1+0x900], R100 ;  /* 0x0009006401007387 */ /* 0x000fe20000100800 */
[----:B------:R-:W-:Y:S01]  /*3630*/  PRMT R66, RZ, 0x7610, R66 ;  /* 0x00007610ff427816 */ /* 0x000fe20000000042 */
[C---:B------:R-:W-:Y:S02]  /*3640*/  IMAD R123, R7.reuse, 0x42, RZ ;  /* 0x00000042077b7824 */ /* 0x040fe400078e02ff */
[----:B------:R0:W-:Y:S01]  /*3650*/  STL [R1+0xb48], R86 ;  /* 0x000b485601007387 */ /* 0x0001e20000100800 */
[C---:B------:R-:W-:Y:S01]  /*3660*/  IMAD R122, R7.reuse, 0x19, RZ ;  /* 0x00000019077a7824 */ /* 0x040fe200078e02ff */
[----:B------:R-:W-:Y:S01]  /*3670*/  PRMT R61, RZ, 0x7610, R61 ;  /* 0x00007610ff3d7816 */ /* 0x000fe2000000003d */
[C---:B------:R-:W-:Y:S01]  /*3680*/  IMAD R125, R7.reuse, 0x11, RZ ;  /* 0x00000011077d7824 */ /* 0x040fe200078e02ff */
[----:B------:R-:W-:Y:S01]  /*3690*/  PRMT R60, RZ, 0x7610, R60 ;  /* 0x00007610ff3c7816 */ /* 0x000fe2000000003c */
[----:B0-----:R-:W-:Y:S02]  /*36a0*/  IMAD.MOV.U32 R86, RZ, RZ, R115 ;  /* 0x000000ffff567224 */ /* 0x001fe400078e0073 */
[----:B------:R-:W2:Y:S04]  /*36b0*/  LDL.LU R115, [R1+0xb70] ;  /* 0x000b700001737983 */ /* 0x000ea80000300800 */
[----:B------:R0:W-:Y:S01]  /*36c0*/  STL [R1+0xb4c], R37 ;  /* 0x000b4c2501007387 */ /* 0x0001e20000100800 */
[----:B------:R-:W-:-:S02]  /*36d0*/  IMAD R124, R7, 0x60, RZ ;  /* 0x00000060077c7824 */ /* 0x000fc400078e02ff */
[----:B0-----:R-:W-:Y:S02]  /*36e0*/  IMAD.MOV.U32 R37, RZ, RZ, R121 ;  /* 0x000000ffff257224 */ /* 0x001fe400078e0079 */
[----:B------:R-:W3:Y:S04]  /*36f0*/  LDL.LU R121, [R1+0xb6c] ;  /* 0x000b6c0001797983 */ /* 0x000ee80000300800 */
[----:B------:R0:W-:Y:S02]  /*3700*/  STL.64 [R1+0xb28], R66 ;  /* 0x000b284201007387 */ /* 0x0001e40000100a00 */
[----:B0-----:R-:W-:Y:S02]  /*3710*/  IMAD.MOV.U32 R67, RZ, RZ, R123 ;  /* 0x000000ffff437224 */ /* 0x001fe400078e007b */
[----:B------:R-:W4:Y:S01]  /*3720*/  LDL.LU R123, [R1+0xb68] ;  /* 0x000b6800017b7983 */ /* 0x000f220000300800 */
[----:B------:R-:W-:-:S03]  /*3730*/  IMAD.MOV.U32 R66, RZ, RZ, R122 ;  /* 0x000000ffff427224 */ /* 0x000fc600078e007a */
[----:B------:R-:W4:Y:S04]  /*3740*/  LDL.LU R122, [R1+0xb64] ;  /* 0x000b6400017a7983 */ /* 0x000f280000300800 */
[----:B------:R0:W-:Y:S02]  /*3750*/  STL.64 [R1+0xb30], R60 ;  /* 0x000b303c01007387 */ /* 0x0001e40000100a00 */
[----:B0-----:R-:W-:Y:S02]  /*3760*/  IMAD.MOV.U32 R61, RZ, RZ, R125 ;  /* 0x000000ffff3d7224 */ /* 0x001fe400078e007d */
[----:B------:R-:W4:Y:S01]  /*3770*/  LDL.LU R125, [R1+0xb60] ;  /* 0x000b6000017d7983 */ /* 0x000f220000300800 */
[----:B------:R-:W-:-:S03]  /*3780*/  IMAD.MOV.U32 R60, RZ, RZ, R124 ;  /* 0x000000ffff3c7224 */ /* 0x000fc600078e007c */
[----:B------:R-:W4:Y:S01]  /*3790*/  LDL.LU R124, [R1+0xb5c] ;  /* 0x000b5c00017c7983 */ /* 0x000f220000300800 */
[----:B------:R-:W-:Y:S02]  /*37a0*/  PRMT R55, RZ, 0x7610, R55 ;  /* 0x00007610ff377816 */ /* 0x000fe40000000037 */
[----:B------:R-:W-:Y:S02]  /*37b0*/  PRMT R54, RZ, 0x7610, R54 ;  /* 0x00007610ff367816 */ /* 0x000fe40000000036 */
[----:B------:R-:W-:Y:S02]  /*37c0*/  PRMT R43, RZ, 0x7610, R43 ;  /* 0x00007610ff2b7816 */ /* 0x000fe4000000002b */
[----:B------:R-:W-:Y:S02]  /*37d0*/  PRMT R42, RZ, 0x7610, R42 ;  /* 0x00007610ff2a7816 */ /* 0x000fe4000000002a */
[----:B------:R-:W-:Y:S02]  /*37e0*/  PRMT R31, RZ, 0x7610, R31 ;  /* 0x00007610ff1f7816 */ /* 0x000fe4000000001f */
[----:B------:R-:W-:-:S02]  /*37f0*/  PRMT R30, RZ, 0x7610, R30 ;  /* 0x00007610ff1e7816 */ /* 0x000fc4000000001e */
[----:B------:R-:W-:Y:S02]  /*3800*/  PRMT R25, RZ, 0x7610, R25 ;  /* 0x00007610ff197816 */ /* 0x000fe40000000019 */
[----:B------:R-:W-:Y:S01]  /*3810*/  PRMT R24, RZ, 0x7610, R24 ;  /* 0x00007610ff187816 */ /* 0x000fe20000000018 */
[----:B------:R-:W-:Y:S01]  /*3820*/  STL.64 [R1+0xb40], R54 ;  /* 0x000b403601007387 */ /* 0x000fe20000100a00 */
[----:B------:R-:W-:Y:S02]  /*3830*/  PRMT R19, RZ, 0x7610, R19 ;  /* 0x00007610ff137816 */ /* 0x000fe40000000013 */
[----:B------:R-:W-:Y:S01]  /*3840*/  PRMT R18, RZ, 0x7610, R18 ;  /* 0x00007610ff127816 */ /* 0x000fe20000000012 */
[----:B------:R-:W-:Y:S01]  /*3850*/  STL.64 [R1+0xb18], R42 ;  /* 0x000b182a01007387 */ /* 0x000fe20000100a00 */
[----:B------:R-:W-:Y:S02]  /*3860*/  PRMT R9, RZ, 0x7610, R9 ;  /* 0x00007610ff097816 */ /* 0x000fe40000000009 */
[----:B------:R-:W-:Y:S01]  /*3870*/  PRMT R8, RZ, 0x7610, R8 ;  /* 0x00007610ff087816 */ /* 0x000fe20000000008 */
[----:B------:R-:W-:Y:S01]  /*3880*/  STL.64 [R1+0xb50], R30 ;  /* 0x000b501e01007387 */ /* 0x000fe20000100a00 */
[----:B------:R-:W-:-:S02]  /*3890*/  PRMT R97, RZ, 0x7610, R97 ;  /* 0x00007610ff617816 */ /* 0x000fc40000000061 */
        /* <DEDUP_REMOVED lines=31> */
[C---:B------:R-:W-:Y:S01]  /*3a90*/  IMAD R4, R7.reuse, 0x30, RZ ;  /* 0x0000003007047824 */ /* 0x040fe200078e02ff */
[----:B------:R-:W-:Y:S01]  /*3aa0*/  PRMT R23, RZ, 0x7610, R23 ;  /* 0x00007610ff177816 */ /* 0x000fe20000000017 */
[C---:B------:R-:W-:Y:S01]  /*3ab0*/  IMAD R82, R7.reuse, 0x50, RZ ;  /* 0x0000005007527824 */ /* 0x040fe200078e02ff */
[----:B------:R-:W-:Y:S01]  /*3ac0*/  PRMT R22, RZ, 0x7610, R22 ;  /* 0x00007610ff167816 */ /* 0x000fe20000000016 */
[C---:B------:R-:W-:Y:S01]  /*3ad0*/  IMAD R0, R7.reuse, 0x90, RZ ;  /* 0x0000009007007824 */ /* 0x040fe200078e02ff */
[----:B------:R-:W-:Y:S01]  /*3ae0*/  PRMT R17, RZ, 0x7610, R17 ;  /* 0x00007610ff117816 */ /* 0x000fe20000000011 */
[C---:B------:R-:W-:Y:S01]  /*3af0*/  IMAD R5, R7.reuse, 0xa0, RZ ;  /* 0x000000a007057824 */ /* 0x040fe200078e02ff */
[----:B------:R-:W-:Y:S01]  /*3b00*/  STL.64 [R1+0xa88], R52 ;  /* 0x000a883401007387 */ /* 0x000fe20000100a00 */
[C---:B------:R-:W-:Y:S01]  /*3b10*/  IMAD R72, R7.reuse, 0xb0, RZ ;  /* 0x000000b007487824 */ /* 0x040fe200078e02ff */
[----:B------:R-:W-:Y:S01]  /*3b20*/  PRMT R16, RZ, 0x7610, R16 ;  /* 0x00007610ff107816 */ /* 0x000fe20000000010 */
[C---:B------:R-:W-:Y:S01]  /*3b30*/  IMAD R83, R7.reuse, 0xc0, RZ ;  /* 0x000000c007537824 */ /* 0x040fe200078e02ff */
[----:B------:R-:W-:Y:S01]  /*3b40*/  STL.64 [R1+0xa80], R40 ;  /* 0x000a802801007387 */ /* 0x000fe20000100a00 */
[----:B------:R-:W-:Y:S01]  /*3b50*/  IMAD R102, R7, 0xde, RZ ;  /* 0x000000de07667824 */ /* 0x000fe200078e02ff */
        /* <DEDUP_REMOVED lines=47> */
[----:B------:R0:W-:Y:S01]  /*3e50*/  STL.64 [R1+0x9f0], R32 ;  /* 0x0009f02001007387 */ /* 0x0001e20000100a00 */
[----:B------:R-:W-:Y:S02]  /*3e60*/  PRMT R111, RZ, 0x7610, R111 ;  /* 0x00007610ff6f7816 */ /* 0x000fe4000000006f */
[----:B------:R-:W-:Y:S02]  /*3e70*/  PRMT R110, RZ, 0x7610, R110 ;  /* 0x00007610ff6e7816 */ /* 0x000fe4000000006e */
[----:B------:R-:W-:Y:S02]  /*3e80*/  PRMT R109, RZ, 0x7610, R109 ;  /* 0x00007610ff6d7816 */ /* 0x000fe4000000006d */
[----:B------:R-:W-:Y:S02]  /*3e90*/  PRMT R108, RZ, 0x7610, R108 ;  /* 0x00007610ff6c7816 */ /* 0x000fe4000000006c */
[----:B------:R-:W-:Y:S01]  /*3ea0*/  PRMT R119, RZ, 0x7610, R119 ;  /* 0x00007610ff777816 */ /* 0x000fe20000000077 */
[----:B0-----:R-:W4:Y:S01]  /*3eb0*/  LDL.LU R32, [R1+0x12c] ;  /* 0x00012c0001207983 */ /* 0x001f220000300800 */
[----:B------:R-:W-:-:S03]  /*3ec0*/  PRMT R118, RZ, 0x7610, R118 ;  /* 0x00007610ff767816 */ /* 0x000fc60000000076 */
[----:B------:R-:W-:Y:S01]  /*3ed0*/  STL.64 [R1+0x9e8], R26 ;  /* 0x0009e81a01007387 */ /* 0x000fe20000100a00 */
[----:B------:R-:W-:Y:S02]  /*3ee0*/  PRMT R117, RZ, 0x7610, R117 ;  /* 0x00007610ff757816 */ /* 0x000fe40000000075 */
[----:B------:R-:W-:Y:S01]  /*3ef0*/  PRMT R116, RZ, 0x7610, R116 ;  /* 0x00007610ff747816 */ /* 0x000fe20000000074 */
[----:B------:R-:W-:Y:S01]  /*3f00*/  STL.64 [R1+0x9e0], R20 ;  /* 0x0009e01401007387 */ /* 0x000fe20000100a00 */
[----:B------:R-:W-:-:S03]  /*3f10*/  PRMT R114, RZ, 0x7610, R114 ;  /* 0x00007610ff727816 */ /* 0x000fc60000000072 */
[----:B------:R-:W-:Y:S01]  /*3f20*/  STL.64 [R1+0x9c8], R106 ;  /* 0x0009c86a01007387 */ /* 0x000fe20000100a00 */
[----:B------:R-:W-:-:S03]  /*3f30*/  PRMT R120, RZ, 0x7610, R120 ;  /* 0x00007610ff787816 */ /* 0x000fc60000000078 */
[----:B------:R-:W-:Y:S01]  /*3f40*/  STL.64 [R1+0x9a0], R112 ;  /* 0x0009a07001007387 */ /* 0x000fe20000100a00 */
[----:B------:R-:W-:-:S03]  /*3f50*/  PRMT R9, RZ, 0x7610, R9 ;  /* 0x00007610ff097816 */ /* 0x000fc60000000009 */
[----:B------:R-:W-:Y:S01]  /*3f60*/  STL.64 [R1+0x998], R110 ;  /* 0x0009986e01007387 */ /* 0x000fe20000100a00 */
[----:B------:R-:W-:-:S03]  /*3f70*/  PRMT R8, RZ, 0x7610, R8 ;  /* 0x00007610ff087816 */ /* 0x000fc60000000008 */
[----:B------:R-:W-:Y:S01]  /*3f80*/  STL.64 [R1+0x988], R108 ;  /* 0x0009886c01007387 */ /* 0x000fe20000100a00 */
[----:B------:R-:W-:-:S03]  /*3f90*/  IMAD.MOV.U32 R90, RZ, RZ, R60 ;  /* 0x000000ffff5a7224 */ /* 0x000fc600078e003c */
[----:B------:R-:W-:Y:S01]  /*3fa0*/  STL.64 [R1+0x970], R118 ;  /* 0x0009707601007387 */ /* 0x000fe20000100a00 */
[----:B------:R-:W-:-:S03]  /*3fb0*/  IMAD.MOV.U32 R60, RZ, RZ, R61 ;  /* 0x000000ffff3c7224 */ /* 0x000fc600078e003d */
[----:B------:R-:W-:Y:S01]  /*3fc0*/  STL.64 [R1+0x960], R116 ;  /* 0x0009607401007387 */ /* 0x000fe20000100a00 */
[----:B------:R-:W-:Y:S02]  /*3fd0*/  IMAD.MOV.U32 R61, RZ, RZ, R66 ;  /* 0x000000ffff3d7224 */ /* 0x000fe400078e0042 */
[----:B------:R-:W-:Y:S02]  /*3fe0*/  IMAD.MOV.U32 R66, RZ, RZ, R67 ;  /* 0x000000ffff427224 */ /* 0x000fe400078e0043 */
[----:B------:R-:W-:Y:S01]  /*3ff0*/  IMAD.MOV.U32 R67, RZ, RZ, R37 ;  /* 0x000000ffff437224 */ /* 0x000fe200078e0025 */
[----:B------:R-:W-:Y:S02]  /*4000*/  PRMT R101, RZ, 0x7610, R101 ;  /* 0x00007610ff657816 */ /* 0x000fe40000000065 */
[----:B------:R-:W-:Y:S02]  /*4010*/  PRMT R100, RZ, 0x7610, R100 ;  /* 0x00007610ff647816 */ /* 0x000fe40000000064 */
[----:B------:R-:W-:-:S02]  /*4020*/  PRMT R105, RZ, 0x7610, R105 ;  /* 0x00007610ff697816 */ /* 0x000fc40000000069 */
[----:B------:R-:W-:Y:S02]  /*4030*/  PRMT R104, RZ, 0x7610, R104 ;  /* 0x00007610ff687816 */ /* 0x000fe40000000068 */
[----:B------:R-:W-:Y:S02]  /*4040*/  PRMT R99, RZ, 0x7610, R99 ;  /* 0x00007610ff637816 */ /* 0x000fe40000000063 */
[----:B------:R-:W-:Y:S02]  /*4050*/  PRMT R98, RZ, 0x7610, R98 ;  /* 0x00007610ff627816 */ /* 0x000fe40000000062 */
[----:B------:R-:W-:Y:S02]  /*4060*/  PRMT R93, RZ, 0x7610, R93 ;  /* 0x00007610ff5d7816 */ /* 0x000fe4000000005d */
[----:B------:R-:W-:Y:S02]  /*4070*/  PRMT R92, RZ, 0x7610, R92 ;  /* 0x00007610ff5c7816 */ /* 0x000fe4000000005c */
[----:B------:R-:W-:-:S02]  /*4080*/  PRMT R79, RZ, 0x7610, R79 ;  /* 0x00007610ff4f7816 */ /* 0x000fc4000000004f */
[----:B------:R-:W-:Y:S02]  /*4090*/  PRMT R78, RZ, 0x7610, R78 ;  /* 0x00007610ff4e7816 */ /* 0x000fe4000000004e */
[----:B--2---:R-:W-:-:S05]  /*40a0*/  PRMT R115, RZ, 0x7610, R115 ;  /* 0x00007610ff737816 */ /* 0x004fca0000000073 */
[----:B------:R-:W-:Y:S01]  /*40b0*/  STL.64 [R1+0x9a8], R114 ;  /* 0x0009a87201007387 */ /* 0x000fe20000100a00 */
[----:B---3--:R-:W-:-:S05]  /*40c0*/  PRMT R121, RZ, 0x7610, R121 ;  /* 0x00007610ff797816 */ /* 0x008fca0000000079 */
[----:B------:R-:W-:Y:S01]  /*40d0*/  STL.64 [R1+0x978], R120 ;  /* 0x0009787801007387 */ /* 0x000fe20000100a00 */
[----:B----4-:R-:W-:Y:S02]  /*40e0*/  PRMT R123, RZ, 0x7610, R123 ;  /* 0x00007610ff7b7816 */ /* 0x010fe4000000007b */
[----:B------:R-:W-:-:S05]  /*40f0*/  PRMT R122, RZ, 0x7610, R122 ;  /* 0x00007610ff7a7816 */ /* 0x000fca000000007a */
[----:B------:R-:W-:Y:S01]  /*4100*/  STL.64 [R1+0x940], R122 ;  /* 0x0009407a01007387 */ /* 0x000fe20000100a00 */
[----:B------:R-:W-:Y:S02]  /*4110*/  PRMT R125, RZ, 0x7610, R125 ;  /* 0x00007610ff7d7816 */ /* 0x000fe4000000007d */
[----:B------:R-:W-:-:S05]  /*4120*/  PRMT R124, RZ, 0x7610, R124 ;  /* 0x00007610ff7c7816 */ /* 0x000fca000000007c */
[----:B------:R-:W-:Y:S04]  /*4130*/  STL.64 [R1+0x930], R124 ;  /* 0x0009307c01007387 */ /* 0x000fe80000100a00 */
[----:B------:R-:W-:Y:S04]  /*4140*/  STL.S16 [R1+0x4], R9 ;  /* 0x0000040901007387 */ /* 0x000fe80000100600 */
[----:B------:R0:W-:Y:S04]  /*4150*/  STL.S16 [R1], R8 ;  /* 0x0000000801007387 */ /* 0x0001e80000100600 */
[----:B------:R-:W2:Y:S04]  /*4160*/  LDL.LU R37, [R1+0x48] ;  /* 0x0000480001257983 */ /* 0x000ea80000300800 */
[----:B------:R-:W3:Y:S04]  /*4170*/  LDL.LU R53, [R1+0x7c] ;  /* 0x00007c0001357983 */ /* 0x000ee80000300800 */
[----:B------:R-:W4:Y:S04]  /*4180*/  LDL.LU R58, [R1+0x90] ;  /* 0x00009000013a7983 */ /* 0x000f280000300800 */
[----:B------:R-:W3:Y:S04]  /*4190*/  LDL.LU R57, [R1+0x134] ;  /* 0x0001340001397983 */ /* 0x000ee80000300800 */
[----:B------:R-:W3:Y:S01]  /*41a0*/  LDL.LU R71, [R1+0x144] ;  /* 0x0001440001477983 */ /* 0x000ee20000300800 */
[----:B------:R-:W-:-:S02]  /*41b0*/  PRMT R103, RZ, 0x7610, R103 ;  /* 0x00007610ff677816 */ /* 0x000fc40000000067 */
[----:B------:R-:W-:Y:S01]  /*41c0*/  PRMT R44, RZ, 0x7610, R44 ;  /* 0x00007610ff2c7816 */ /* 0x000fe2000000002c */
[----:B------:R-:W-:Y:S01]  /*41d0*/  STL.64 [R1+0xac8], R100 ;  /* 0x000ac86401007387 */ /* 0x000fe20000100a00 */
[----:B------:R-:W-:Y:S02]  /*41e0*/  PRMT R45, RZ, 0x7610, R45 ;  /* 0x00007610ff2d7816 */ /* 0x000fe4000000002d */
[----:B------:R-:W-:Y:S01]  /*41f0*/  PRMT R7, RZ, 0x7610, R7 ;  /* 0x00007610ff077816 */ /* 0x000fe20000000007 */
[----:B------:R-:W-:Y:S01]  /*4200*/  STL.64 [R1+0x9b0], R104 ;  /* 0x0009b06801007387 */ /* 0x000fe20000100a00 */
[----:B------:R-:W-:-:S03]  /*4210*/  PRMT R6, RZ, 0x7610, R6 ;  /* 0x00007610ff067816 */ /* 0x000fc60000000006 */
[----:B------:R-:W-:Y:S04]  /*4220*/  STL.64 [R1+0x9d8], R98 ;  /* 0x0009d86201007387 */ /* 0x000fe80000100a00 */
[----:B------:R-:W-:Y:S04]  /*4230*/  STL.64 [R1+0xa20], R92 ;  /* 0x000a205c01007387 */ /* 0x000fe80000100a00 */
[----:B------:R-:W-:Y:S01]  /*4240*/  STL.64 [R1+0xa28], R78 ;  /* 0x000a284e01007387 */ /* 0x000fe20000100a00 */
[----:B0-----:R-:W-:-:S03]  /*4250*/  IMAD.MOV.U32 R8, RZ, RZ, R46 ;  /* 0x000000ffff087224 */ /* 0x001fc600078e002e */
[----:B------:R-:W-:Y:S04]  /*4260*/  STL.64 [R1+0x8e0], R102 ;  /* 0x0008e06601007387 */ /* 0x000fe80000100a00 */
[----:B------:R-:W-:Y:S04]  /*4270*/  STL.64 [R1+0x9d0], R44 ;  /* 0x0009d02c01007387 */ /* 0x000fe80000100a00 */
[----:B------:R-:W-:Y:S04]  /*4280*/  STL.S16 [R1+0x2c], R7 ;  /* 0x00002c0701007387 */ /* 0x000fe80000100600 */
[----:B------:R0:W-:Y:S01]  /*4290*/  STL.S16 [R1+0x28], R6 ;  /* 0x0000280601007387 */ /* 0x0001e20000100600 */
[----:B------:R-:W-:-:S03]  /*42a0*/  IMAD.MOV.U32 R9, RZ, RZ, R47 ;  /* 0x000000ffff097224 */ /* 0x000fc600078e002f */
[----:B------:R-:W3:Y:S04]  /*42b0*/  LDL.LU R46, [R1+0x9c] ;  /* 0x00009c00012e7983 */ /* 0x000ee80000300800 */
[----:B------:R-:W3:Y:S04]  /*42c0*/  LDL.LU R59, [R1+0xa4] ;  /* 0x0000a400013b7983 */ /* 0x000ee80000300800 */
[----:B------:R-:W3:Y:S04]  /*42d0*/  LDL.LU R31, [R1+0xc8] ;  /* 0x0000c800011f7983 */ /* 0x000ee80000300800 */
[----:B------:R-:W3:Y:S04]  /*42e0*/  LDL.LU R47, [R1+0xdc] ;  /* 0x0000dc00012f7983 */ /* 0x000ee80000300800 */
[----:B------:R-:W3:Y:S01]  /*42f0*/  LDL.LU R54, [R1+0x154] ;  /* 0x0001540001367983 */ /* 0x000ee20000300800 */
[----:B------:R-:W-:-:S02]  /*4300*/  MOV R30, R66 ;  /* 0x00000042001e7202 */ /* 0x000fc40000000f00 */
[-C--:B------:R-:W-:Y:S02]  /*4310*/  IADD3 R66, P2, PT, R4, R68.reuse, RZ ;  /* 0x0000004404427210 */ /* 0x080fe40007f5e0ff */
[----:B------:R-:W-:Y:S02]  /*4320*/  PRMT R75, RZ, 0x7610, R75 ;  /* 0x00007610ff4b7816 */ /* 0x000fe4000000004b */
[----:B------:R-:W-:Y:S02]  /*4330*/  PRMT R74, RZ, 0x7610, R74 ;  /* 0x00007610ff4a7816 */ /* 0x000fe4000000004a */
[----:B------:R-:W-:Y:S01]  /*4340*/  IADD3 R10, P3, PT, R82, R68, RZ ;  /* 0x00000044520a7210 */ /* 0x000fe20007f7e0ff */
[----:B------:R-:W-:Y:S01]  /*4350*/  IMAD.MOV.U32 R91, RZ, RZ, R67 ;  /* 0x000000ffff5b7224 */ /* 0x000fe200078e0043 */
[----:B------:R-:W-:Y:S02]  /*4360*/  PRMT R3, RZ, 0x7610, R3 ;  /* 0x00007610ff037816 */ /* 0x000fe40000000003 */
[----:B------:R-:W-:-:S02]  /*4370*/  PRMT R2, RZ, 0x7610, R2 ;  /* 0x00007610ff027816 */ /* 0x000fc40000000002 */
[-C--:B------:R-:W-:Y:S01]  /*4380*/  IADD3 R14, P5, PT, R90, R68.reuse, RZ ;  /* 0x000000445a0e7210 */ /* 0x080fe20007fbe0ff */
[----:B------:R-:W-:Y:S01]  /*4390*/  STL.64 [R1+0x8d0], R74 ;  /* 0x0008d04a01007387 */ /* 0x000fe20000100a00 */
[----:B------:R-:W-:Y:S01]  /*43a0*/  IMAD.MOV.U32 R97, RZ, RZ, R86 ;  /* 0x000000ffff617224 */ /* 0x000fe200078e0056 */
[-C--:B0-----:R-:W-:Y:S01]  /*43b0*/  IADD3 R6, P1, PT, R0, R68.reuse, RZ ;  /* 0x0000004400067210 */ /* 0x081fe20007f3e0ff */
[----:B------:R-:W-:Y:S01]  /*43c0*/  IMAD.MOV.U32 R86, RZ, RZ, R49 ;  /* 0x000000ffff567224 */ /* 0x000fe200078e0031 */
[----:B------:R-:W-:Y:S01]  /*43d0*/  STL.64 [R1+0xa30], R2 ;  /* 0x000a300201007387 */ /* 0x000fe20000100a00 */
[----:B------:R-:W-:Y:S02]  /*43e0*/  PRMT R73, RZ, 0x7610, R73 ;  /* 0x00007610ff497816 */ /* 0x000fe40000000049 */
[----:B------:R-:W-:Y:S01]  /*43f0*/  LEA.HI.X.SX32 R15, R4, R69, 0x1, P5 ;  /* 0x00000045040f7211 */ /* 0x000fe200028f0eff */
[----:B------:R-:W3:Y:S01]  /*4400*/  LDL.LU R107, [R1+0xf0] ;  /* 0x0000f000016b7983 */ /* 0x000ee20000300800 */
[----:B------:R-:W-:Y:S01]  /*4410*/  IADD3 R24, P5, PT, R72, R68, RZ ;  /* 0x0000004448187210 */ /* 0x000fe20007fbe0ff */
[----:B------:R-:W-:-:S02]  /*4420*/  IMAD.MOV.U32 R55, RZ, RZ, R61 ;  /* 0x000000ffff377224 */ /* 0x000fc400078e003d */
[----:B------:R-:W3:Y:S01]  /*4430*/  LDL.LU R49, [R1+0x10c] ;  /* 0x00010c0001317983 */ /* 0x000ee20000300800 */
[----:B------:R-:W-:Y:S02]  /*4440*/  IMAD.MOV.U32 R17, RZ, RZ, R86 ;  /* 0x000000ffff117224 */ /* 0x000fe400078e0056 */
[----:B------:R-:W-:Y:S02]  /*4450*/  IMAD.MOV.U32 R16, RZ, RZ, R60 ;  /* 0x000000ffff107224 */ /* 0x000fe400078e003c */
[----:B------:R-:W-:Y:S01]  /*4460*/  IMAD.MOV.U32 R13, RZ, RZ, R91 ;  /* 0x000000ffff0d7224 */ /* 0x000fe200078e005b */
[-C--:B------:R-:W-:Y:S02]  /*4470*/  LEA.HI.X.SX32 R67, R32, R69.reuse, 0x1, P2 ;  /* 0x0000004520437211 */ /* 0x080fe400010f0eff */
[----:B--2---:R-:W-:Y:S02]  /*4480*/  IADD3 R42, P2, PT, R37, R68, RZ ;  /* 0x00000044252a7210 */ /* 0x004fe40007f5e0ff */
[----:B----4-:R-:W-:-:S02]  /*4490*/  LEA.HI.X.SX32 R11, R58, R69, 0x1, P3 ;  /* 0x000000453a0b7211 */ /* 0x010fc400018f0eff */
[----:B------:R-:W-:Y:S02]  /*44a0*/  IADD3 R76, P3, PT, R5, R68, RZ ;  /* 0x00000044054c7210 */ /* 0x000fe40007f7e0ff */
[-C--:B---3--:R-:W-:Y:S01]  /*44b0*/  LEA.HI.X.SX32 R7, R53, R69.reuse, 0x1, P1 ;  /* 0x0000004535077211 */ /* 0x088fe200008f0eff */
[----:B------:R-:W-:Y:S01]  /*44c0*/  STL.64 [R1+0x5e0], R10 ;  /* 0x0005e00a01007387 */ /* 0x000fe20000100a00 */
[----:B------:R-:W-:-:S03]  /*44d0*/  LEA.HI.X.SX32 R43, R71, R69, 0x1, P2 ;  /* 0x00000045472b7211 */ /* 0x000fc600010f0eff */
[----:B------:R-:W2:Y:S01]  /*44e0*/  LDL.LU R61, [R1+0x128] ;  /* 0x00012800013d7983 */ /* 0x000ea20000300800 */
[-C--:B------:R-:W-:Y:S02]  /*44f0*/  IADD3 R18, P2, PT, R83, R68.reuse, RZ ;  /* 0x0000004453127210 */ /* 0x080fe40007f5e0ff */
[-C--:B------:R-:W-:Y:S01]  /*4500*/  LEA.HI.X.SX32 R77, R82, R69.reuse, 0x1, P3 ;  /* 0x00000045524d7211 */ /* 0x080fe200018f0eff */
[----:B------:R-:W-:Y:S01]  /*4510*/  STL.64 [R1+0x658], R66 ;  /* 0x0006584201007387 */ /* 0x000fe20000100a00 */
[-C--:B------:R-:W-:Y:S02]  /*4520*/  LEA.HI.X.SX32 R25, R57, R69.reuse, 0x1, P5 ;  /* 0x0000004539197211 */ /* 0x080fe400028f0eff */
[----:B------:R-:W-:Y:S01]  /*4530*/  LEA.HI.X.SX32 R19, R90, R69, 0x1, P2 ;  /* 0x000000455a137211 */ /* 0x000fe200010f0eff */
[----:B------:R-:W-:Y:S04]  /*4540*/  STL [R1+0xad0], R73 ;  /* 0x000ad04901007387 */ /* 0x000fe80000100800 */
[----:B------:R-:W-:Y:S04]  /*4550*/  STL.64 [R1+0x5a0], R14 ;  /* 0x0005a00e01007387 */ /* 0x000fe80000100a00 */
[----:B------:R-:W-:Y:S04]  /*4560*/  STL.64 [R1+0x560], R42 ;  /* 0x0005602a01007387 */ /* 0x000fe80000100a00 */
[----:B------:R0:W-:Y:S04]  /*4570*/  STL.64 [R1+0x508], R6 ;  /* 0x0005080601007387 */ /* 0x0001e80000100a00 */
[----:B------:R-:W-:Y:S04]  /*4580*/  STL.64 [R1+0x4c8], R76 ;  /* 0x0004c84c01007387 */ /* 0x000fe80000100a00 */
[----:B------:R-:W-:Y:S04]  /*4590*/  STL.64 [R1+0x488], R24 ;  /* 0x0004881801007387 */ /* 0x000fe80000100a00 */
[----:B------:R-:W-:Y:S04]  /*45a0*/  STL.64 [R1+0x448], R18 ;  /* 0x0004481201007387 */ /* 0x000fe80000100a00 */
[----:B------:R-:W3:Y:S04]  /*45b0*/  LDL.LU R22, [R1+0x68] ;  /* 0x0000680001167983 */ /* 0x000ee80000300800 */
[----:B------:R-:W4:Y:S01]  /*45c0*/  LDL.LU R23, [R1+0x64] ;  /* 0x0000640001177983 */ /* 0x000f220000300800 */
[----:B------:R-:W-:-:S03]  /*45d0*/  IADD3 R84, P1, PT, R8, R68, RZ ;  /* 0x0000004408547210 */ /* 0x000fc60007f3e0ff */
[----:B------:R-:W4:Y:S01]  /*45e0*/  LDL.LU R28, [R1+0x70] ;  /* 0x00007000011c7983 */ /* 0x000f220000300800 */
[----:B------:R-:W-:-:S03]  /*45f0*/  IADD3 R8, P3, PT, R9, R68, RZ ;  /* 0x0000004409087210 */ /* 0x000fc60007f7e0ff */
[----:B------:R-:W4:Y:S04]  /*4600*/  LDL.LU R86, [R1+0x6c] ;  /* 0x00006c0001567983 */ /* 0x000f280000300800 */
[----:B------:R-:W4:Y:S04]  /*4610*/  LDL.LU R29, [R1+0x78] ;  /* 0x00007800011d7983 */ /* 0x000f280000300800 */
[----:B------:R-:W4:Y:S01]  /*4620*/  LDL.LU R34, [R1+0x74] ;  /* 0x0000740001227983 */ /* 0x000f220000300800 */
[----:B------:R-:W-:-:S03]  /*4630*/  IADD3 R96, P5, PT, R97, R68, RZ ;  /* 0x0000004461607210 */ /* 0x000fc60007fbe0ff */
[----:B------:R-:W4:Y:S01]  /*4640*/  LDL.LU R60, [R1+0x84] ;  /* 0x00008400013c7983 */ /* 0x000f220000300800 */
[----:B------:R-:W-:-:S03]  /*4650*/  LEA.HI.X.SX32 R9, R37, R69, 0x1, P3 ;  /* 0x0000004525097211 */ /* 0x000fc600018f0eff */
[----:B------:R-:W4:Y:S01]  /*4660*/  LDL.LU R35, [R1+0x80] ;  /* 0x0000800001237983 */ /* 0x000f220000300800 */
[----:B------:R-:W-:-:S03]  /*4670*/  LEA.HI.X.SX32 R85, R46, R69, 0x1, P1 ;  /* 0x000000452e557211 */ /* 0x000fc600008f0eff */
[----:B------:R-:W4:Y:S01]  /*4680*/  LDL.LU R64, [R1+0x8c] ;  /* 0x00008c0001407983 */ /* 0x000f220000300800 */
[----:B0-----:R-:W-:-:S03]  /*4690*/  IADD3 R6, P3, PT, R31, R68, RZ ;  /* 0x000000441f067210 */ /* 0x001fc60007f7e0ff */
[----:B------:R-:W4:Y:S01]  /*46a0*/  LDL.LU R65, [R1+0x88] ;  /* 0x0000880001417983 */ /* 0x000f220000300800 */
[----:B------:R-:W-:-:S03]  /*46b0*/  IADD3 R90, P1, PT, R59, R68, RZ ;  /* 0x000000443b5a7210 */ /* 0x000fc60007f3e0ff */
[----:B------:R-:W4:Y:S01]  /*46c0*/  LDL.LU R40, [R1+0x98] ;  /* 0x0000980001287983 */ /* 0x000f220000300800 */
[----:B------:R-:W-:-:S03]  /*46d0*/  IADD3 R10, P2, PT, R30, R68, RZ ;  /* 0x000000441e0a7210 */ /* 0x000fc60007f5e0ff */
[----:B------:R-:W4:Y:S01]  /*46e0*/  LDL.LU R41, [R1+0x94] ;  /* 0x0000940001297983 */ /* 0x000f220000300800 */
[----:B------:R-:W-:-:S03]  /*46f0*/  LEA.HI.X.SX32 R97, R54, R69, 0x1, P5 ;  /* 0x0000004536617211 */ /* 0x000fc600028f0eff */
[----:B------:R-:W4:Y:S01]  /*4700*/  LDL.LU R52, [R1+0xa0] ;  /* 0x0000a00001347983 */ /* 0x000f220000300800 */
[----:B------:R-:W-:-:S03]  /*4710*/  LEA.HI.X.SX32 R7, R16, R69, 0x1, P3 ;  /* 0x0000004510077211 */ /* 0x000fc600018f0eff */
[----:B------:R-:W4:Y:S01]  /*4720*/  LDL.LU R37, [R1+0xa8] ;  /* 0x0000a80001257983 */ /* 0x000f220000300800 */
[----:B------:R-:W-:-:S03]  /*4730*/  LEA.HI.X.SX32 R91, R13, R69, 0x1, P1 ;  /* 0x000000450d5b7211 */ /* 0x000fc600008f0eff */
[----:B------:R-:W4:Y:S01]  /*4740*/  LDL.LU R30, [R1+0xac] ;  /* 0x0000ac00011e7983 */ /* 0x000f220000300800 */
[-C--:B------:R-:W-:Y:S02]  /*4750*/  IADD3 R2, P5, PT, R47, R68.reuse, RZ ;  /* 0x000000442f027210 */ /* 0x080fe40007fbe0ff */
[----:B------:R-:W-:Y:S01]  /*4760*/  IADD3 R12, P1, PT, R48, R68, RZ ;  /* 0x00000044300c7210 */ /* 0x000fe20007f3e0ff */
[----:B------:R-:W-:Y:S04]  /*4770*/  STL.64 [R1+0x408], R84 ;  /* 0x0004085401007387 */ /* 0x000fe80000100a00 */
[----:B------:R-:W-:Y:S01]  /*4780*/  STL.64 [R1+0x3c8], R8 ;  /* 0x0003c80801007387 */ /* 0x000fe20000100a00 */
[----:B------:R-:W-:-:S03]  /*4790*/  LEA.HI.X.SX32 R3, R55, R69, 0x1, P5 ;  /* 0x0000004537037211 */ /* 0x000fc600028f0eff */
[----:B------:R-:W4:Y:S04]  /*47a0*/  LDL.LU R48, [R1+0xb0] ;  /* 0x0000b00001307983 */ /* 0x000f280000300800 */
[----:B------:R-:W-:Y:S04]  /*47b0*/  STL.64 [R1+0x388], R96 ;  /* 0x0003886001007387 */ /* 0x000fe80000100a00 */
[----:B------:R0:W-:Y:S04]  /*47c0*/  STL.64 [R1+0x690], R6 ;  /* 0x0006900601007387 */ /* 0x0001e80000100a00 */
[----:B------:R-:W-:Y:S04]  /*47d0*/  STL.64 [R1+0x6c8], R90 ;  /* 0x0006c85a01007387 */ /* 0x000fe80000100a00 */
[----:B------:R-:W4:Y:S01]  /*47e0*/  LDL.LU R55, [R1+0xb8] ;  /* 0x0000b80001377983 */ /* 0x000f220000300800 */
[----:B------:R-:W-:-:S02]  /*47f0*/  LEA.HI.X.SX32 R11, R17, R69, 0x1, P2 ;  /* 0x00000045110b7211 */ /* 0x000fc400010f0eff */
[-C--:B0-----:R-:W-:Y:S01]  /*4800*/  IADD3 R6, P3, PT, R107, R68.reuse, RZ ;  /* 0x000000446b067210 */ /* 0x081fe20007f7e0ff */
[----:B------:R0:W-:Y:S04]  /*4810*/  STL.64 [R1+0x650], R2 ;  /* 0x0006500201007387 */ /* 0x0001e80000100a00 */
[----:B------:R2:W-:Y:S01]  /*4820*/  STL.64 [R1+0x618], R10 ;  /* 0x0006180a01007387 */ /* 0x0005e20000100a00 */
[-C--:B0-----:R-:W-:Y:S02]  /*4830*/  IADD3 R2, P5, PT, R49, R68.reuse, RZ ;  /* 0x0000004431027210 */ /* 0x081fe40007fbe0ff */
[----:B--2---:R-:W-:Y:S02]  /*4840*/  IADD3 R10, P2, PT, R61, R68, RZ ;  /* 0x000000443d0a7210 */ /* 0x004fe40007f5e0ff */
[----:B---3--:R-:W-:-:S02]  /*4850*/  LEA.HI.X.SX32 R7, R22, R69, 0x1, P3 ;  /* 0x0000004516077211 */ /* 0x008fc400018f0eff */
[----:B----4-:R-:W-:-:S03]  /*4860*/  LEA.HI.X.SX32 R3, R28, R69, 0x1, P5 ;  /* 0x000000451c037211 */ /* 0x010fc600028f0eff */
[----:B------:R0:W-:Y:S04]  /*4870*/  STL.64 [R1+0x5d8], R6 ;  /* 0x0005d80601007387 */ /* 0x0001e80000100a00 */
[----:B------:R1:W-:Y:S01]  /*4880*/  STL.64 [R1+0x598], R2 ;  /* 0x0005980201007387 */ /* 0x0003e20000100a00 */
[----:B------:R-:W-:Y:S02]  /*4890*/  LEA.HI.X.SX32 R11, R29, R69, 0x1, P2 ;  /* 0x000000451d0b7211 */ /* 0x000fe400010f0eff */
[-C--:B0-----:R-:W-:Y:S02]  /*48a0*/  IADD3 R6, P3, PT, R23, R68.reuse, RZ ;  /* 0x0000004417067210 */ /* 0x081fe40007f7e0ff */
[-C--:B------:R-:W-:Y:S02]  /*48b0*/  IADD3 R72, P2, PT, R34, R68.reuse, RZ ;  /* 0x0000004422487210 */ /* 0x080fe40007f5e0ff */
[----:B-1----:R-:W-:-:S02]  /*48c0*/  IADD3 R2, P5, PT, R86, R68, RZ ;  /* 0x0000004456027210 */ /* 0x002fc40007fbe0ff */
[-C--:B------:R-:W-:Y:S01]  /*48d0*/  LEA.HI.X.SX32 R13, R60, R69.reuse, 0x1, P1 ;  /* 0x000000453c0d7211 */ /* 0x080fe200008f0eff */
[----:B------:R-:W2:Y:S01]  /*48e0*/  LDL.LU R86, [R1+0xb4] ;  /* 0x0000b40001567983 */ /* 0x000ea20000300800 */
[-C--:B------:R-:W-:Y:S02]  /*48f0*/  IADD3 R100, P1, PT, R35, R68.reuse, RZ ;  /* 0x0000004423647210 */ /* 0x080fe40007f3e0ff */
[----:B------:R-:W-:Y:S01]  /*4900*/  LEA.HI.X.SX32 R7, R64, R69, 0x1, P3 ;  /* 0x0000004540077211 */ /* 0x000fe200018f0eff */
[----:B------:R-:W3:Y:S01]  /*4910*/  LDL.LU R60, [R1+0xc0] ;  /* 0x0000c000013c7983 */ /* 0x000ee20000300800 */
[----:B------:R-:W-:-:S03]  /*4920*/  IADD3 R64, P3, PT, R65, R68, RZ ;  /* 0x0000004441407210 */ /* 0x000fc60007f7e0ff */
[----:B------:R-:W-:Y:S01]  /*4930*/  STL.64 [R1+0x558], R10 ;  /* 0x0005580a01007387 */ /* 0x000fe20000100a00 */
[----:B------:R-:W-:-:S03]  /*4940*/  LEA.HI.X.SX32 R3, R40, R69, 0x1, P5 ;  /* 0x0000004528037211 */ /* 0x000fc600028f0eff */
[----:B------:R-:W4:Y:S04]  /*4950*/  LDL.LU R106, [R1+0x188] ;  /* 0x00018800016a7983 */ /* 0x000f280000300800 */
[----:B------:R-:W-:Y:S01]  /*4960*/  STL.64 [R1+0x500], R12 ;  /* 0x0005000c01007387 */ /* 0x000fe20000100a00 */
[----:B------:R-:W-:-:S03]  /*4970*/  LEA.HI.X.SX32 R73, R52, R69, 0x1, P2 ;  /* 0x0000004534497211 */ /* 0x000fc600010f0eff */
[----:B------:R3:W-:Y:S01]  /*4980*/  STL.64 [R1+0x4c0], R6 ;  /* 0x0004c00601007387 */ /* 0x0007e20000100a00 */
[----:B------:R-:W-:Y:S02]  /*4990*/  IADD3 R80, P5, PT, R41, R68, RZ ;  /* 0x0000004429507210 */ /* 0x000fe40007fbe0ff */
[-C--:B------:R-:W-:Y:S01]  /*49a0*/  LEA.HI.X.SX32 R101, R37, R69.reuse, 0x1, P1 ;  /* 0x0000004525657211 */ /* 0x080fe200008f0eff */
[----:B------:R0:W-:Y:S04]  /*49b0*/  STL.64 [R1+0x480], R2 ;  /* 0x0004800201007387 */ /* 0x0001e80000100a00 */
[----:B------:R-:W-:Y:S01]  /*49c0*/  STL.64 [R1+0x440], R72 ;  /* 0x0004404801007387 */ /* 0x000fe20000100a00 */
[----:B------:R-:W-:-:S03]  /*49d0*/  LEA.HI.X.SX32 R65, R48, R69, 0x1, P3 ;  /* 0x0000004530417211 */ /* 0x000fc600018f0eff */
[----:B------:R-:W4:Y:S04]  /*49e0*/  LDL.LU R48, [R1+0xbc] ;  /* 0x0000bc0001307983 */ /* 0x000f280000300800 */
[----:B------:R-:W0:Y:S04]  /*49f0*/  LDL.LU R70, [R1+0x148] ;  /* 0x0001480001467983 */ /* 0x000e280000300800 */
[----:B------:R-:W4:Y:S04]  /*4a00*/  LDL.LU R37, [R1+0x194] ;  /* 0x0001940001257983 */ /* 0x000f280000300800 */
[----:B------:R-:W-:Y:S01]  /*4a10*/  STL.64 [R1+0x400], R100 ;  /* 0x0004006401007387 */ /* 0x000fe20000100a00 */
[----:B------:R-:W-:-:S03]  /*4a20*/  LEA.HI.X.SX32 R81, R55, R69, 0x1, P5 ;  /* 0x0000004537517211 */ /* 0x000fc600028f0eff */
[----:B------:R-:W4:Y:S01]  /*4a30*/  LDL.LU R55, [R1+0x15c] ;  /* 0x00015c0001377983 */ /* 0x000f220000300800 */
[----:B------:R-:W-:-:S03]  /*4a40*/  IADD3 R50, P5, PT, R46, R68, RZ ;  /* 0x000000442e327210 */ /* 0x000fc60007fbe0ff */
[----:B------:R-:W4:Y:S04]  /*4a50*/  LDL.LU R20, [R1+0x16c] ;  /* 0x00016c0001147983 */ /* 0x000f280000300800 */
[----:B------:R-:W4:Y:S04]  /*4a60*/  LDL.LU R46, [R1+0x228] ;  /* 0x00022800012e7983 */ /* 0x000f280000300800 */
[----:B------:R-:W-:Y:S04]  /*4a70*/  STL.64 [R1+0x3c0], R64 ;  /* 0x0003c04001007387 */ /* 0x000fe80000100a00 */
[----:B------:R-:W4:Y:S04]  /*4a80*/  LDL.LU R125, [R1+0x170] ;  /* 0x00017000017d7983 */ /* 0x000f280000300800 */
[----:B------:R-:W4:Y:S04]  /*4a90*/  LDL.LU R102, [R1+0x234] ;  /* 0x0002340001667983 */ /* 0x000f280000300800 */
[----:B------:R-:W-:Y:S04]  /*4aa0*/  STL.64 [R1+0x380], R80 ;  /* 0x0003805001007387 */ /* 0x000fe80000100a00 */
[----:B------:R-:W4:Y:S04]  /*4ab0*/  LDL.LU R34, [R1+0xc4] ;  /* 0x0000c40001227983 */ /* 0x000f280000300800 */
[----:B------:R-:W4:Y:S04]  /*4ac0*/  LDL.LU R35, [R1+0xd0] ;  /* 0x0000d00001237983 */ /* 0x000f280000300800 */
[----:B------:R-:W4:Y:S04]  /*4ad0*/  LDL.LU R40, [R1+0xcc] ;  /* 0x0000cc0001287983 */ /* 0x000f280000300800 */
[----:B------:R-:W4:Y:S01]  /*4ae0*/  LDL.LU R52, [R1+0xd4] ;  /* 0x0000d40001347983 */ /* 0x000f220000300800 */
[----:B------:R-:W-:-:S02]  /*4af0*/  IADD3 R88, P1, PT, R30, R68, RZ ;  /* 0x000000441e587210 */ /* 0x000fc40007f3e0ff */
[-C--:B------:R-:W-:Y:S01]  /*4b00*/  IADD3 R62, P2, PT, R53, R68.reuse, RZ ;  /* 0x00000044353e7210 */ /* 0x080fe20007f5e0ff */
[----:B------:R-:W4:Y:S01]  /*4b10*/  LDL.LU R117, [R1+0x17c] ;  /* 0x00017c0001757983 */ /* 0x000f220000300800 */
[-C--:B------:R-:W-:Y:S02]  /*4b20*/  LEA.HI.X.SX32 R89, R59, R69.reuse, 0x1, P1 ;  /* 0x000000453b597211 */ /* 0x080fe400008f0eff */
[-C--:B------:R-:W-:Y:S02]  /*4b30*/  IADD3 R92, P3, PT, R58, R68.reuse, RZ ;  /* 0x000000443a5c7210 */ /* 0x080fe40007f7e0ff */
[----:B------:R-:W-:Y:S01]  /*4b40*/  LEA.HI.X.SX32 R63, R30, R69, 0x1, P2 ;  /* 0x000000451e3f7211 */ /* 0x000fe200010f0eff */
[----:B------:R-:W-:Y:S04]  /*4b50*/  STL.64 [R1+0x688], R88 ;  /* 0x0006885801007387 */ /* 0x000fe80000100a00 */
[----:B------:R-:W4:Y:S01]  /*4b60*/  LDL.LU R53, [R1+0xd8] ;  /* 0x0000d80001357983 */ /* 0x000f220000300800 */
[----:B--2---:R-:W-:-:S02]  /*4b70*/  IADD3 R58, P1, PT, R86, R68, RZ ;  /* 0x00000044563a7210 */ /* 0x004fc40007f3e0ff */
[-C--:B------:R-:W-:Y:S02]  /*4b80*/  LEA.HI.X.SX32 R93, R86, R69.reuse, 0x1, P3 ;  /* 0x00000045565d7211 */ /* 0x080fe400018f0eff */
[----:B---3--:R-:W-:Y:S02]  /*4b90*/  IADD3 R6, P2, PT, R60, R68, RZ ;  /* 0x000000443c067210 */ /* 0x008fe40007f5e0ff */
[----:B------:R-:W2:Y:S04]  /*4ba0*/  LDL.LU R60, [R1+0xe0] ;  /* 0x0000e000013c7983 */ /* 0x000ea80000300800 */
[----:B------:R-:W3:Y:S04]  /*4bb0*/  LDL.LU R123, [R1+0x184] ;  /* 0x00018400017b7983 */ /* 0x000ee80000300800 */
[----:B------:R-:W3:Y:S01]  /*4bc0*/  LDL.LU R30, [R1+0x19c] ;  /* 0x00019c00011e7983 */ /* 0x000ee20000300800 */
[----:B----4-:R-:W-:-:S03]  /*4bd0*/  LEA.HI.X.SX32 R59, R106, R69, 0x1, P1 ;  /* 0x000000456a3b7211 */ /* 0x010fc600008f0eff */
[----:B------:R-:W4:Y:S04]  /*4be0*/  LDL.LU R86, [R1+0x1a0] ;  /* 0x0001a00001567983 */ /* 0x000f280000300800 */
[----:B------:R-:W4:Y:S04]  /*4bf0*/  LDL.LU R75, [R1+0x240] ;  /* 0x00024000014b7983 */ /* 0x000f280000300800 */
[----:B------:R-:W4:Y:S04]  /*4c00*/  LDL.LU R0, [R1+0x254] ;  /* 0x0002540001007983 */ /* 0x000f280000300800 */
[----:B------:R-:W-:Y:S04]  /*4c10*/  STL.64 [R1+0x600], R62 ;  /* 0x0006003e01007387 */ /* 0x000fe80000100a00 */
[----:B------:R-:W-:Y:S04]  /*4c20*/  STL.64 [R1+0xa38], R62 ;  /* 0x000a383e01007387 */ /* 0x000fe80000100a00 */
[----:B------:R-:W-:Y:S01]  /*4c30*/  STL.64 [R1+0x678], R92 ;  /* 0x0006785c01007387 */ /* 0x000fe20000100a00 */
[----:B------:R-:W-:-:S03]  /*4c40*/  IADD3 R94, P3, PT, R48, R68, RZ ;  /* 0x00000044305e7210 */ /* 0x000fc60007f7e0ff */
[----:B------:R-:W-:Y:S01]  /*4c50*/  STL.64 [R1+0xa48], R92 ;  /* 0x000a485c01007387 */ /* 0x000fe20000100a00 */
[-C--:B------:R-:W-:Y:S02]  /*4c60*/  LEA.HI.X.SX32 R51, R48, R69.reuse, 0x1, P5 ;  /* 0x0000004530337211 */ /* 0x080fe400028f0eff */
[----:B0-----:R-:W-:Y:S01]  /*4c70*/  IADD3 R2, P1, PT, R70, R68, RZ ;  /* 0x0000004446027210 */ /* 0x001fe20007f3e0ff */
[----:B------:R-:W-:Y:S01]  /*4c80*/  STL.64 [R1+0x6c0], R58 ;  /* 0x0006c03a01007387 */ /* 0x000fe20000100a00 */
[----:B------:R-:W-:-:S03]  /*4c90*/  LEA.HI.X.SX32 R95, R37, R69, 0x1, P3 ;  /* 0x00000045255f7211 */ /* 0x000fc600018f0eff */
[----:B------:R-:W4:Y:S04]  /*4ca0*/  LDL.LU R41, [R1+0xe4] ;  /* 0x0000e40001297983 */ /* 0x000f280000300800 */
[----:B------:R-:W4:Y:S01]  /*4cb0*/  LDL.LU R48, [R1+0x1a8] ;  /* 0x0001a80001307983 */ /* 0x000f220000300800 */
[----:B------:R-:W-:-:S03]  /*4cc0*/  IADD3 R16, P5, PT, R55, R68, RZ ;  /* 0x0000004437107210 */ /* 0x000fc60007fbe0ff */
[----:B------:R-:W4:Y:S01]  /*4cd0*/  LDL.LU R115, [R1+0x1ac] ;  /* 0x0001ac0001737983 */ /* 0x000f220000300800 */
[----:B------:R-:W-:-:S03]  /*4ce0*/  IADD3 R10, P3, PT, R20, R68, RZ ;  /* 0x00000044140a7210 */ /* 0x000fc60007f7e0ff */
[----:B------:R-:W-:Y:S04]  /*4cf0*/  STL.64 [R1+0x580], R50 ;  /* 0x0005803201007387 */ /* 0x000fe80000100a00 */
[----:B------:R-:W-:Y:S04]  /*4d00*/  STL.64 [R1+0xa50], R50 ;  /* 0x000a503201007387 */ /* 0x000fe80000100a00 */
[----:B------:R-:W-:Y:S01]  /*4d10*/  STL.64 [R1+0x648], R94 ;  /* 0x0006485e01007387 */ /* 0x000fe20000100a00 */
[-C--:B------:R-:W-:Y:S02]  /*4d20*/  LEA.HI.X.SX32 R3, R34, R69.reuse, 0x1, P1 ;  /* 0x0000004522037211 */ /* 0x080fe400008f0eff */
[----:B------:R-:W-:-:S03]  /*4d30*/  LEA.HI.X.SX32 R17, R35, R69, 0x1, P5 ;  /* 0x0000004523117211 */ /* 0x000fc600028f0eff */
[----:B------:R0:W-:Y:S04]  /*4d40*/  STL.64 [R1+0x6e8], R2 ;  /* 0x0006e80201007387 */ /* 0x0001e80000100a00 */
[----:B------:R-:W4:Y:S01]  /*4d50*/  LDL.LU R27, [R1+0xec] ;  /* 0x0000ec00011b7983 */ /* 0x000f220000300800 */
[----:B------:R-:W-:-:S03]  /*4d60*/  LEA.HI.X.SX32 R11, R52, R69, 0x1, P3 ;  /* 0x00000045340b7211 */ /* 0x000fc600018f0eff */
[----:B------:R-:W-:Y:S04]  /*4d70*/  STL.64 [R1+0x6b8], R16 ;  /* 0x0006b81001007387 */ /* 0x000fe80000100a00 */
[----:B------:R-:W4:Y:S04]  /*4d80*/  LDL.LU R28, [R1+0xe8] ;  /* 0x0000e800011c7983 */ /* 0x000f280000300800 */
[----:B------:R1:W-:Y:S04]  /*4d90*/  STL.64 [R1+0x680], R10 ;  /* 0x0006800a01007387 */ /* 0x0003e80000100a00 */
[----:B------:R-:W4:Y:S04]  /*4da0*/  LDL.LU R29, [R1+0xf4] ;  /* 0x0000f400011d7983 */ /* 0x000f280000300800 */
[----:B------:R-:W4:Y:S01]  /*4db0*/  LDL.LU R33, [R1+0xfc] ;  /* 0x0000fc0001217983 */ /* 0x000f220000300800 */
[----:B0-----:R-:W-:-:S04]  /*4dc0*/  IADD3 R2, P1, PT, R125, R68, RZ ;  /* 0x000000447d027210 */ /* 0x001fc80007f3e0ff */
[-C--:B------:R-:W-:Y:S02]  /*4dd0*/  LEA.HI.X.SX32 R3, R53, R69.reuse, 0x1, P1 ;  /* 0x0000004535037211 */ /* 0x080fe400008f0eff */
[-C--:B-1----:R-:W-:Y:S02]  /*4de0*/  IADD3 R10, P3, PT, R46, R68.reuse, RZ ;  /* 0x000000442e0a7210 */ /* 0x082fe40007f7e0ff */
[----:B------:R-:W-:Y:S01]  /*4df0*/  LEA.HI.X.SX32 R7, R31, R69, 0x1, P2 ;  /* 0x000000451f077211 */ /* 0x000fe200010f0eff */
[----:B------:R0:W-:Y:S01]  /*4e00*/  STL.64 [R1+0x640], R2 ;  /* 0x0006400201007387 */ /* 0x0001e20000100a00 */
[----:B------:R-:W-:-:S03]  /*4e10*/  IADD3 R16, P1, PT, R117, R68, RZ ;  /* 0x0000004475107210 */ /* 0x000fc60007f3e0ff */
[----:B------:R-:W4:Y:S04]  /*4e20*/  LDL.LU R22, [R1+0xf8] ;  /* 0x0000f80001167983 */ /* 0x000f280000300800 */
[----:B------:R-:W4:Y:S01]  /*4e30*/  LDL.LU R31, [R1+0x1b4] ;  /* 0x0001b400011f7983 */ /* 0x000f220000300800 */
[----:B0-----:R-:W-:-:S03]  /*4e40*/  IADD3 R2, P2, PT, R102, R68, RZ ;  /* 0x0000004466027210 */ /* 0x001fc60007f5e0ff */
[----:B------:R-:W4:Y:S01]  /*4e50*/  LDL.LU R23, [R1+0x100] ;  /* 0x0001000001177983 */ /* 0x000f220000300800 */
[----:B--2---:R-:W-:-:S03]  /*4e60*/  LEA.HI.X.SX32 R11, R60, R69, 0x1, P3 ;  /* 0x000000453c0b7211 */ /* 0x004fc600018f0eff */
[----:B------:R-:W2:Y:S04]  /*4e70*/  LDL.LU R60, [R1+0x108] ;  /* 0x00010800013c7983 */ /* 0x000ea80000300800 */
[----:B------:R-:W2:Y:S01]  /*4e80*/  LDL.LU R111, [R1+0x104] ;  /* 0x00010400016f7983 */ /* 0x000ea20000300800 */
[----:B---3--:R-:W-:-:S03]  /*4e90*/  IADD3 R52, P3, PT, R123, R68, RZ ;  /* 0x000000447b347210 */ /* 0x008fc60007f7e0ff */
[----:B------:R-:W-:Y:S01]  /*4ea0*/  STL.64 [R1+0x608], R10 ;  /* 0x0006080a01007387 */ /* 0x000fe20000100a00 */
[----:B----4-:R-:W-:-:S03]  /*4eb0*/  LEA.HI.X.SX32 R17, R86, R69, 0x1, P1 ;  /* 0x0000004556117211 */ /* 0x010fc600008f0eff */
[----:B------:R-:W-:Y:S01]  /*4ec0*/  STL.64 [R1+0x610], R6 ;  /* 0x0006100601007387 */ /* 0x000fe20000100a00 */
[----:B------:R-:W-:-:S03]  /*4ed0*/  IADD3 R44, P1, PT, R75, R68, RZ ;  /* 0x000000444b2c7210 */ /* 0x000fc60007f3e0ff */
[----:B------:R-:W3:Y:S01]  /*4ee0*/  LDL.LU R26, [R1+0x110] ;  /* 0x00011000011a7983 */ /* 0x000ee20000300800 */
[----:B------:R-:W-:-:S03]  /*4ef0*/  LEA.HI.X.SX32 R53, R47, R69, 0x1, P3 ;  /* 0x000000452f357211 */ /* 0x000fc600018f0eff */
[----:B------:R-:W4:Y:S04]  /*4f00*/  LDL.LU R39, [R1+0x118] ;  /* 0x0001180001277983 */ /* 0x000f280000300800 */
[----:B------:R-:W4:Y:S01]  /*4f10*/  LDL.LU R56, [R1+0x114] ;  /* 0x0001140001387983 */ /* 0x000f220000300800 */
[----:B------:R-:W-:-:S05]  /*4f20*/  LEA.HI.X.SX32 R3, R41, R69, 0x1, P2 ;  /* 0x0000004529037211 */ /* 0x000fca00010f0eff */
[----:B------:R0:W-:Y:S04]  /*4f30*/  STL.64 [R1+0x5c8], R2 ;  /* 0x0005c80201007387 */ /* 0x0001e80000100a00 */
[----:B------:R-:W-:Y:S04]  /*4f40*/  STL.64 [R1+0x5d0], R16 ;  /* 0x0005d01001007387 */ /* 0x000fe80000100a00 */
[----:B------:R-:W4:Y:S01]  /*4f50*/  LDL.LU R38, [R1+0x11c] ;  /* 0x00011c0001267983 */ /* 0x000f220000300800 */
[----:B0-----:R-:W-:-:S03]  /*4f60*/  IADD3 R2, P3, PT, R0, R68, RZ ;  /* 0x0000004400027210 */ /* 0x001fc60007f7e0ff */
[----:B------:R-:W4:Y:S04]  /*4f70*/  LDL.LU R10, [R1+0x124] ;  /* 0x00012400010a7983 */ /* 0x000f280000300800 */
[----:B------:R-:W4:Y:S04]  /*4f80*/  LDL.LU R11, [R1+0x120] ;  /* 0x00012000010b7983 */ /* 0x000f280000300800 */
[----:B------:R-:W4:Y:S01]  /*4f90*/  LDL.LU R47, [R1+0x1bc] ;  /* 0x0001bc00012f7983 */ /* 0x000f220000300800 */
[----:B------:R-:W-:-:S05]  /*4fa0*/  LEA.HI.X.SX32 R45, R27, R69, 0x1, P1 ;  /* 0x000000451b2d7211 */ /* 0x000fca00008f0eff */
[----:B------:R0:W-:Y:S04]  /*4fb0*/  STL.64 [R1+0x588], R44 ;  /* 0x0005882c01007387 */ /* 0x0001e80000100a00 */
[----:B------:R-:W4:Y:S04]  /*4fc0*/  LDL.LU R27, [R1+0x130] ;  /* 0x00013000011b7983 */ /* 0x000f280000300800 */
[----:B------:R-:W-:Y:S04]  /*4fd0*/  STL.64 [R1+0x590], R52 ;  /* 0x0005903401007387 */ /* 0x000fe80000100a00 */
[----:B------:R-:W4:Y:S01]  /*4fe0*/  LDL.LU R112, [R1+0x13c] ;  /* 0x00013c0001707983 */ /* 0x000f220000300800 */
[----:B------:R-:W-:-:S03]  /*4ff0*/  LEA.HI.X.SX32 R3, R33, R69, 0x1, P3 ;  /* 0x0000004521037211 */ /* 0x000fc600018f0eff */
[----:B------:R-:W4:Y:S04]  /*5000*/  LDL.LU R113, [R1+0x138] ;  /* 0x0001380001717983 */ /* 0x000f280000300800 */
[----:B------:R1:W-:Y:S04]  /*5010*/  STL.64 [R1+0x548], R2 ;  /* 0x0005480201007387 */ /* 0x0003e80000100a00 */
[----:B------:R-:W4:Y:S01]  /*5020*/  LDL.LU R21, [R1+0x140] ;  /* 0x0001400001157983 */ /* 0x000f220000300800 */
[-C--:B------:R-:W-:Y:S02]  /*5030*/  IADD3 R34, P5, PT, R40, R68.reuse, RZ ;  /* 0x0000004428227210 */ /* 0x080fe40007fbe0ff */
[----:B------:R-:W-:-:S02]  /*5040*/  IADD3 R40, P2, PT, R30, R68, RZ ;  /* 0x000000441e287210 */ /* 0x000fc40007f5e0ff */
[-C--:B0-----:R-:W-:Y:S02]  /*5050*/  IADD3 R44, P1, PT, R28, R68.reuse, RZ ;  /* 0x000000441c2c7210 */ /* 0x081fe40007f3e0ff */
[-C--:B------:R-:W-:Y:S02]  /*5060*/  LEA.HI.X.SX32 R41, R48, R69.reuse, 0x1, P2 ;  /* 0x0000004530297211 */ /* 0x080fe400010f0eff */
[-C--:B-1----:R-:W-:Y:S02]  /*5070*/  IADD3 R2, P3, PT, R22, R68.reuse, RZ ;  /* 0x0000004416027210 */ /* 0x082fe40007f7e0ff */
[-C--:B------:R-:W-:Y:S01]  /*5080*/  LEA.HI.X.SX32 R35, R115, R69.reuse, 0x1, P5 ;  /* 0x0000004573237211 */ /* 0x080fe200028f0eff */
[----:B------:R-:W-:Y:S01]  /*5090*/  STL.64 [R1+0x550], R40 ;  /* 0x0005502801007387 */ /* 0x000fe20000100a00 */
[-C--:B------:R-:W-:Y:S02]  /*50a0*/  IADD3 R28, P2, PT, R29, R68.reuse, RZ ;  /* 0x000000441d1c7210 */ /* 0x080fe40007f5e0ff */
[----:B------:R-:W-:Y:S01]  /*50b0*/  IADD3 R22, P5, PT, R23, R68, RZ ;  /* 0x0000004417167210 */ /* 0x000fe20007fbe0ff */
[----:B------:R-:W4:Y:S01]  /*50c0*/  LDL.LU R33, [R1+0x150] ;  /* 0x0001500001217983 */ /* 0x000f220000300800 */
[----:B------:R-:W-:-:S02]  /*50d0*/  LEA.HI.X.SX32 R29, R107, R69, 0x1, P2 ;  /* 0x000000456b1d7211 */ /* 0x000fc400010f0eff */
[-C--:B------:R-:W-:Y:S02]  /*50e0*/  LEA.HI.X.SX32 R23, R31, R69.reuse, 0x1, P5 ;  /* 0x000000451f177211 */ /* 0x080fe400028f0eff */
[----:B--2---:R-:W-:Y:S02]  /*50f0*/  LEA.HI.X.SX32 R45, R60, R69, 0x1, P1 ;  /* 0x000000453c2d7211 */ /* 0x004fe400008f0eff */
[----:B------:R-:W2:Y:S01]  /*5100*/  LDL.LU R60, [R1+0x14c] ;  /* 0x00014c00013c7983 */ /* 0x000ea20000300800 */
[----:B------:R-:W-:-:S03]  /*5110*/  IADD3 R50, P1, PT, R111, R68, RZ ;  /* 0x000000446f327210 */ /* 0x000fc60007f3e0ff */
[----:B------:R3:W-:Y:S04]  /*5120*/  STL.64 [R1+0x4f0], R44 ;  /* 0x0004f02c01007387 */ /* 0x0007e80000100a00 */
[----:B------:R-:W-:Y:S04]  /*5130*/  STL.64 [R1+0x4f8], R34 ;  /* 0x0004f82201007387 */ /* 0x000fe80000100a00 */
[----:B------:R-:W2:Y:S01]  /*5140*/  LDL.LU R107, [R1+0x1c0] ;  /* 0x0001c000016b7983 */ /* 0x000ea20000300800 */
[----:B---3--:R-:W-:Y:S02]  /*5150*/  IADD3 R44, P2, PT, R26, R68, RZ ;  /* 0x000000441a2c7210 */ /* 0x008fe40007f5e0ff */
[----:B----4-:R-:W-:-:S02]  /*5160*/  LEA.HI.X.SX32 R3, R39, R69, 0x1, P3 ;  /* 0x0000004527037211 */ /* 0x010fc400018f0eff */
[----:B------:R-:W3:Y:S01]  /*5170*/  LDL.LU R39, [R1+0x158] ;  /* 0x0001580001277983 */ /* 0x000ee20000300800 */
[----:B------:R-:W-:-:S03]  /*5180*/  IADD3 R92, P3, PT, R56, R68, RZ ;  /* 0x00000044385c7210 */ /* 0x000fc60007f7e0ff */
[----:B------:R-:W4:Y:S01]  /*5190*/  LDL.LU R56, [R1+0x160] ;  /* 0x0001600001387983 */ /* 0x000f220000300800 */
[----:B------:R-:W-:-:S03]  /*51a0*/  LEA.HI.X.SX32 R45, R49, R69, 0x1, P2 ;  /* 0x00000045312d7211 */ /* 0x000fc600010f0eff */
[----:B------:R0:W-:Y:S04]  /*51b0*/  STL.64 [R1+0x4b0], R2 ;  /* 0x0004b00201007387 */ /* 0x0001e80000100a00 */
[----:B------:R-:W-:Y:S01]  /*51c0*/  STL.64 [R1+0x4b8], R28 ;  /* 0x0004b81c01007387 */ /* 0x000fe20000100a00 */
[----:B0-----:R-:W-:-:S03]  /*51d0*/  IADD3 R2, P5, PT, R38, R68, RZ ;  /* 0x0000004426027210 */ /* 0x001fc60007fbe0ff */
[----:B------:R-:W3:Y:S01]  /*51e0*/  LDL.LU R38, [R1+0x168] ;  /* 0x0001680001267983 */ /* 0x000ee20000300800 */
[----:B------:R-:W-:-:S03]  /*51f0*/  LEA.HI.X.SX32 R51, R10, R69, 0x1, P1 ;  /* 0x000000450a337211 */ /* 0x000fc600008f0eff */
[----:B------:R-:W-:Y:S04]  /*5200*/  STL.64 [R1+0x478], R22 ;  /* 0x0004781601007387 */ /* 0x000fe80000100a00 */
[----:B------:R-:W3:Y:S01]  /*5210*/  LDL.LU R49, [R1+0x164] ;  /* 0x0001640001317983 */ /* 0x000ee20000300800 */
[----:B------:R-:W-:-:S03]  /*5220*/  LEA.HI.X.SX32 R3, R47, R69, 0x1, P5 ;  /* 0x000000452f037211 */ /* 0x000fc600028f0eff */
[----:B------:R-:W-:Y:S04]  /*5230*/  STL.64 [R1+0x470], R50 ;  /* 0x0004703201007387 */ /* 0x000fe80000100a00 */
[----:B------:R-:W-:Y:S04]  /*5240*/  STL.64 [R1+0x438], R44 ;  /* 0x0004382c01007387 */ /* 0x000fe80000100a00 */
[----:B------:R-:W-:Y:S01]  /*5250*/  STL.64 [R1+0xa58], R50 ;  /* 0x000a583201007387 */ /* 0x000fe20000100a00 */
[----:B------:R-:W-:-:S05]  /*5260*/  LEA.HI.X.SX32 R93, R112, R69, 0x1, P3 ;  /* 0x00000045705d7211 */ /* 0x000fca00018f0eff */
[----:B------:R-:W-:Y:S04]  /*5270*/  STL.64 [R1+0x430], R92 ;  /* 0x0004305c01007387 */ /* 0x000fe80000100a00 */
[----:B------:R0:W-:Y:S01]  /*5280*/  STL.64 [R1+0xa60], R92 ;  /* 0x000a605c01007387 */ /* 0x0001e20000100a00 */
[----:B------:R-:W-:-:S03]  /*5290*/  IADD3 R4, P5, PT, R21, R68, RZ ;  /* 0x0000004415047210 */ /* 0x000fc60007fbe0ff */
[----:B------:R2:W-:Y:S04]  /*52a0*/  STL.64 [R1+0x3f8], R2 ;  /* 0x0003f80201007387 */ /* 0x0005e80000100a00 */
[----:B------:R-:W-:Y:S04]  /*52b0*/  STL [R1+0x378], R4 ;  /* 0x0003780401007387 */ /* 0x000fe80000100800 */
[----:B0-----:R-:W3:Y:S01]  /*52c0*/  LDL.64 R92, [R1+0x378] ;  /* 0x00037800015c7983 */ /* 0x001ee20000100a00 */
[-C--:B------:R-:W-:Y:S02]  /*52d0*/  IADD3 R10, P1, PT, R11, R68.reuse, RZ ;  /* 0x000000440b0a7210 */ /* 0x080fe40007f3e0ff */
[----:B------:R-:W-:-:S02]  /*52e0*/  IADD3 R26, P2, PT, R27, R68, RZ ;  /* 0x000000441b1a7210 */ /* 0x000fc40007f5e0ff */
[----:B------:R-:W-:Y:S02]  /*52f0*/  IADD3 R62, P3, PT, R113, R68, RZ ;  /* 0x00000044713e7210 */ /* 0x000fe40007f7e0ff */
[-C--:B------:R-:W-:Y:S02]  /*5300*/  LEA.HI.X.SX32 R11, R33, R69.reuse, 0x1, P1 ;  /* 0x00000045210b7211 */ /* 0x080fe400008f0eff */
[----:B------:R-:W3:Y:S01]  /*5310*/  LDL.LU R33, [R1+0x174] ;  /* 0x0001740001217983 */ /* 0x000ee20000300800 */
[----:B------:R-:W-:-:S03]  /*5320*/  LEA.HI.X.SX32 R27, R61, R69, 0x1, P2 ;  /* 0x000000453d1b7211 */ /* 0x000fc600010f0eff */
[----:B------:R-:W3:Y:S01]  /*5330*/  LDL.LU R114, [R1+0x178] ;  /* 0x0001780001727983 */ /* 0x000ee20000300800 */
[-C--:B------:R-:W-:Y:S02]  /*5340*/  IADD3 R78, P2, PT, R32, R68.reuse, RZ ;  /* 0x00000044204e7210 */ /* 0x080fe40007f5e0ff */
[----:B--2---:R-:W-:Y:S02]  /*5350*/  IADD3 R2, P1, PT, R60, R68, RZ ;  /* 0x000000443c027210 */ /* 0x004fe40007f3e0ff */
[----:B------:R-:W2:Y:S04]  /*5360*/  LDL.LU R60, [R1+0x1e4] ;  /* 0x0001e400013c7983 */ /* 0x000ea80000300800 */
[----:B------:R-:W2:Y:S04]  /*5370*/  LDL.LU R61, [R1+0x190] ;  /* 0x00019000013d7983 */ /* 0x000ea80000300800 */
[----:B------:R-:W2:Y:S04]  /*5380*/  LDL.LU R118, [R1+0x1f0] ;  /* 0x0001f00001767983 */ /* 0x000ea80000300800 */
[----:B------:R0:W-:Y:S04]  /*5390*/  STL.64 [R1+0x3b8], R26 ;  /* 0x0003b81a01007387 */ /* 0x0001e80000100a00 */
[----:B------:R-:W-:Y:S01]  /*53a0*/  STL.64 [R1+0x3f0], R10 ;  /* 0x0003f00a01007387 */ /* 0x000fe20000100a00 */
[----:B----4-:R-:W-:-:S03]  /*53b0*/  LEA.HI.X.SX32 R63, R56, R69, 0x1, P3 ;  /* 0x00000045383f7211 */ /* 0x010fc600018f0eff */
[----:B0-----:R-:W4:Y:S04]  /*53c0*/  LDL.LU R27, [R1+0x180] ;  /* 0x00018000011b7983 */ /* 0x001f280000300800 */
[----:B------:R-:W4:Y:S04]  /*53d0*/  LDL.LU R21, [R1+0x18c] ;  /* 0x00018c0001157983 */ /* 0x000f280000300800 */
[----:B------:R-:W-:Y:S04]  /*53e0*/  STL.64 [R1+0x3b0], R62 ;  /* 0x0003b03e01007387 */ /* 0x000fe80000100a00 */
[----:B------:R-:W4:Y:S01]  /*53f0*/  LDL.LU R122, [R1+0x198] ;  /* 0x00019800017a7983 */ /* 0x000f220000300800 */
[----:B---3--:R-:W-:-:S02]  /*5400*/  IADD3 R112, P3, PT, R39, R68, RZ ;  /* 0x0000004427707210 */ /* 0x008fc40007f7e0ff */
[-C--:B------:R-:W-:Y:S02]  /*5410*/  LEA.HI.X.SX32 R79, R39, R69.reuse, 0x1, P2 ;  /* 0x00000045274f7211 */ /* 0x080fe400010f0eff */
[-C--:B------:R-:W-:Y:S02]  /*5420*/  LEA.HI.X.SX32 R113, R70, R69.reuse, 0x1, P3 ;  /* 0x0000004546717211 */ /* 0x080fe400018f0eff */
[----:B------:R-:W-:Y:S02]  /*5430*/  LEA.HI.X.SX32 R3, R38, R69, 0x1, P1 ;  /* 0x0000004526037211 */ /* 0x000fe400008f0eff */
[-C--:B------:R-:W-:Y:S02]  /*5440*/  IADD3 R38, P2, PT, R54, R68.reuse, RZ ;  /* 0x0000004436267210 */ /* 0x080fe40007f5e0ff */
[----:B------:R-:W-:-:S04]  /*5450*/  IADD3 R110, P1, PT, R49, R68, RZ ;  /* 0x00000044316e7210 */ /* 0x000fc80007f3e0ff */
[-C--:B------:R-:W-:Y:S02]  /*5460*/  LEA.HI.X.SX32 R111, R55, R69.reuse, 0x1, P1 ;  /* 0x00000045376f7211 */ /* 0x080fe400008f0eff */
[----:B------:R-:W-:-:S05]  /*5470*/  LEA.HI.X.SX32 R93, R107, R69, 0x1, P5 ;  /* 0x000000456b5d7211 */ /* 0x000fca00028f0eff */
[----:B------:R-:W-:Y:S04]  /*5480*/  STL [R1+0x37c], R93 ;  /* 0x00037c5d01007387 */ /* 0x000fe80000100800 */
[----:B------:R-:W3:Y:S04]  /*5490*/  LDL.LU R116, [R1+0x1a4] ;  /* 0x0001a40001747983 */ /* 0x000ee80000300800 */
[----:B------:R-:W-:Y:S04]  /*54a0*/  STL.64 [R1+0x370], R2 ;  /* 0x0003700201007387 */ /* 0x000fe80000100a00 */
[----:B------:R-:W3:Y:S04]  /*54b0*/  LDL.LU R54, [R1+0x1b0] ;  /* 0x0001b00001367983 */ /* 0x000ee80000300800 */
[----:B------:R-:W3:Y:S01]  /*54c0*/  LDL.LU R119, [R1+0x1fc] ;  /* 0x0001fc0001777983 */ /* 0x000ee20000300800 */
[----:B------:R-:W-:-:S03]  /*54d0*/  IADD3 R56, P5, PT, R57, R68, RZ ;  /* 0x0000004439387210 */ /* 0x000fc60007fbe0ff */
[----:B------:R-:W-:Y:S04]  /*54e0*/  STL.64 [R1+0x6d8], R112 ;  /* 0x0006d87001007387 */ /* 0x000fe80000100a00 */
[----:B------:R-:W-:Y:S04]  /*54f0*/  STL.64 [R1+0x9b8], R112 ;  /* 0x0009b87001007387 */ /* 0x000fe80000100a00 */
[----:B------:R-:W-:Y:S01]  /*5500*/  STL.64 [R1+0x6b0], R78 ;  /* 0x0006b04e01007387 */ /* 0x000fe20000100a00 */
[----:B------:R-:W-:-:S03]  /*5510*/  LEA.HI.X.SX32 R57, R49, R69, 0x1, P5 ;  /* 0x0000004531397211 */ /* 0x000fc600028f0eff */
[----:B------:R-:W3:Y:S04]  /*5520*/  LDL.LU R55, [R1+0x1b8] ;  /* 0x0001b80001377983 */ /* 0x000ee80000300800 */
[----:B------:R-:W3:Y:S01]  /*5530*/  LDL.LU R49, [R1+0x208] ;  /* 0x0002080001317983 */ /* 0x000ee20000300800 */
[-C--:B------:R-:W-:Y:S02]  /*5540*/  IADD3 R70, P3, PT, R71, R68.reuse, RZ ;  /* 0x0000004447467210 */ /* 0x080fe40007f7e0ff */
[-C--:B------:R-:W-:Y:S01]  /*5550*/  IADD3 R108, P5, PT, R114, R68.reuse, RZ ;  /* 0x00000044726c7210 */ /* 0x080fe20007fbe0ff */
[----:B------:R-:W-:Y:S01]  /*5560*/  STL.64 [R1+0x668], R110 ;  /* 0x0006686e01007387 */ /* 0x000fe20000100a00 */
[----:B------:R-:W-:Y:S02]  /*5570*/  IADD3 R32, P1, PT, R33, R68, RZ ;  /* 0x0000004421207210 */ /* 0x000fe40007f3e0ff */
[-C--:B------:R-:W-:Y:S01]  /*5580*/  LEA.HI.X.SX32 R109, R20, R69.reuse, 0x1, P5 ;  /* 0x00000045146d7211 */ /* 0x080fe200028f0eff */
[----:B------:R-:W-:Y:S04]  /*5590*/  STL.64 [R1+0x9c0], R110 ;  /* 0x0009c06e01007387 */ /* 0x000fe80000100a00 */
[----:B------:R-:W-:Y:S01]  /*55a0*/  STL.64 [R1+0x5c0], R56 ;  /* 0x0005c03801007387 */ /* 0x000fe20000100a00 */
[----:B------:R-:W-:Y:S01]  /*55b0*/  IMAD.MOV.U32 R92, RZ, RZ, R4 ;  /* 0x000000ffff5c7224 */ /* 0x000fe200078e0004 */
[----:B------:R-:W-:-:S02]  /*55c0*/  LEA.HI.X.SX32 R33, R114, R69, 0x1, P1 ;  /* 0x0000004572217211 */ /* 0x000fc400008f0eff */
[-C--:B--2---:R-:W-:Y:S02]  /*55d0*/  LEA.HI.X.SX32 R71, R60, R69.reuse, 0x1, P3 ;  /* 0x000000453c477211 */ /* 0x084fe400018f0eff */
[----:B------:R-:W-:Y:S02]  /*55e0*/  IADD3 R120, P3, PT, R61, R68, RZ ;  /* 0x000000443d787210 */ /* 0x000fe40007f7e0ff */
[-C--:B------:R-:W-:Y:S01]  /*55f0*/  LEA.HI.X.SX32 R39, R118, R69.reuse, 0x1, P2 ;  /* 0x0000004576277211 */ /* 0x080fe200010f0eff */
[----:B------:R-:W-:Y:S01]  /*5600*/  STL.64 [R1+0x638], R70 ;  /* 0x0006384601007387 */ /* 0x000fe20000100a00 */
[----:B------:R-:W-:-:S03]  /*5610*/  LEA.HI.X.SX32 R121, R125, R69, 0x1, P3 ;  /* 0x000000457d797211 */ /* 0x000fc600018f0eff */
[----:B------:R-:W-:Y:S04]  /*5620*/  STL.64 [R1+0x540], R38 ;  /* 0x0005402601007387 */ /* 0x000fe80000100a00 */
[----:B------:R-:W-:Y:S04]  /*5630*/  STL.64 [R1+0x5f0], R108 ;  /* 0x0005f06c01007387 */ /* 0x000fe80000100a00 */
[----:B------:R-:W-:Y:S04]  /*5640*/  STL.64 [R1+0x990], R108 ;  /* 0x0009906c01007387 */ /* 0x000fe80000100a00 */
[----:B------:R-:W2:Y:S01]  /*5650*/  LDL.LU R114, [R1+0x1c4] ;  /* 0x0001c40001727983 */ /* 0x000ea20000300800 */
[----:B----4-:R-:W-:-:S02]  /*5660*/  IADD3 R26, P2, PT, R27, R68, RZ ;  /* 0x000000441b1a7210 */ /* 0x010fc40007f5e0ff */
[-C--:B------:R-:W-:Y:S02]  /*5670*/  IADD3 R20, P5, PT, R21, R68.reuse, RZ ;  /* 0x0000004415147210 */ /* 0x080fe40007fbe0ff */
[----:B------:R-:W-:Y:S02]  /*5680*/  LEA.HI.X.SX32 R27, R117, R69, 0x1, P2 ;  /* 0x00000045751b7211 */ /* 0x000fe400010f0eff */
[----:B------:R-:W-:-:S04]  /*5690*/  IADD3 R98, P3, PT, R122, R68, RZ ;  /* 0x000000447a627210 */ /* 0x000fc80007f7e0ff */
[-C--:B------:R-:W-:Y:S02]  /*56a0*/  LEA.HI.X.SX32 R99, R123, R69.reuse, 0x1, P3 ;  /* 0x000000457b637211 */ /* 0x080fe400018f0eff */
[-C--:B------:R-:W-:Y:S02]  /*56b0*/  IADD3 R104, P3, PT, R106, R68.reuse, RZ ;  /* 0x000000446a687210 */ /* 0x080fe40007f7e0ff */
[----:B---3--:R-:W-:Y:S02]  /*56c0*/  IADD3 R4, P1, PT, R116, R68, RZ ;  /* 0x0000004474047210 */ /* 0x008fe40007f3e0ff */
[----:B------:R-:W3:Y:S04]  /*56d0*/  LDL.LU R116, [R1+0x1c8] ;  /* 0x0001c80001747983 */ /* 0x000ee80000300800 */
[----:B------:R-:W-:Y:S04]  /*56e0*/  STL.64 [R1+0x570], R120 ;  /* 0x0005707801007387 */ /* 0x000fe80000100a00 */
[----:B------:R-:W-:Y:S01]  /*56f0*/  STL.64 [R1+0x980], R120 ;  /* 0x0009807801007387 */ /* 0x000fe20000100a00 */
[----:B------:R-:W-:-:S03]  /*5700*/  LEA.HI.X.SX32 R21, R119, R69, 0x1, P5 ;  /* 0x0000004577157211 */ /* 0x000fc600028f0eff */
[----:B------:R-:W-:Y:S04]  /*5710*/  STL.64 [R1+0x4e8], R32 ;  /* 0x0004e82001007387 */ /* 0x000fe80000100a00 */
[----:B------:R-:W4:Y:S01]  /*5720*/  LDL.LU R117, [R1+0x1cc] ;  /* 0x0001cc0001757983 */ /* 0x000f220000300800 */
[----:B------:R-:W-:-:S03]  /*5730*/  LEA.HI.X.SX32 R5, R61, R69, 0x1, P1 ;  /* 0x000000453d057211 */ /* 0x000fc600008f0eff */
[----:B------:R-:W-:Y:S01]  /*5740*/  STL.64 [R1+0x4a8], R26 ;  /* 0x0004a81a01007387 */ /* 0x000fe20000100a00 */
[----:B------:R-:W-:-:S03]  /*5750*/  IADD3 R44, P2, PT, R54, R68, RZ ;  /* 0x00000044362c7210 */ /* 0x000fc60007f5e0ff */
[----:B------:R-:W4:Y:S01]  /*5760*/  LDL.LU R106, [R1+0x1d0] ;  /* 0x0001d000016a7983 */ /* 0x000f220000300800 */
[----:B------:R-:W-:-:S03]  /*5770*/  IADD3 R50, P1, PT, R37, R68, RZ ;  /* 0x0000004425327210 */ /* 0x000fc60007f3e0ff */
[----:B------:R-:W-:Y:S01]  /*5780*/  STL.64 [R1+0x468], R20 ;  /* 0x0004681401007387 */ /* 0x000fe20000100a00 */
[----:B------:R-:W-:-:S03]  /*5790*/  IADD3 R54, P5, PT, R55, R68, RZ ;  /* 0x0000004437367210 */ /* 0x000fc60007fbe0ff */
[----:B------:R-:W4:Y:S04]  /*57a0*/  LDL.LU R124, [R1+0x1d8] ;  /* 0x0001d800017c7983 */ /* 0x000f280000300800 */
[----:B------:R-:W4:Y:S01]  /*57b0*/  LDL.LU R37, [R1+0x1d4] ;  /* 0x0001d40001257983 */ /* 0x000f220000300800 */
[----:B------:R-:W-:-:S03]  /*57c0*/  LEA.HI.X.SX32 R55, R49, R69, 0x1, P5 ;  /* 0x0000004531377211 */ /* 0x000fc600028f0eff */
[----:B------:R0:W-:Y:S04]  /*57d0*/  STL.64 [R1+0x3e8], R4 ;  /* 0x0003e80401007387 */ /* 0x0001e80000100a00 */
[----:B------:R-:W4:Y:S01]  /*57e0*/  LDL.LU R125, [R1+0x1e0] ;  /* 0x0001e000017d7983 */ /* 0x000f220000300800 */
[----:B------:R-:W-:-:S03]  /*57f0*/  LEA.HI.X.SX32 R45, R30, R69, 0x1, P2 ;  /* 0x000000451e2d7211 */ /* 0x000fc600010f0eff */
[----:B------:R-:W4:Y:S04]  /*5800*/  LDL.LU R122, [R1+0x1dc] ;  /* 0x0001dc00017a7983 */ /* 0x000f280000300800 */
[----:B------:R-:W4:Y:S01]  /*5810*/  LDL.LU R61, [R1+0x1ec] ;  /* 0x0001ec00013d7983 */ /* 0x000f220000300800 */
[----:B0-----:R-:W-:-:S03]  /*5820*/  IADD3 R4, P2, PT, R86, R68, RZ ;  /* 0x0000004456047210 */ /* 0x001fc60007f5e0ff */
[----:B------:R-:W-:Y:S04]  /*5830*/  STL.64 [R1+0x428], R98 ;  /* 0x0004286201007387 */ /* 0x000fe80000100a00 */
[----:B------:R-:W4:Y:S01]  /*5840*/  LDL.LU R30, [R1+0x1e8] ;  /* 0x0001e800011e7983 */ /* 0x000f220000300800 */
[----:B------:R-:W-:-:S03]  /*5850*/  IADD3 R108, P5, PT, R48, R68, RZ ;  /* 0x00000044306c7210 */ /* 0x000fc60007fbe0ff */
[----:B------:R-:W4:Y:S04]  /*5860*/  LDL.LU R86, [R1+0x1f8] ;  /* 0x0001f80001567983 */ /* 0x000f280000300800 */
[----:B------:R0:W-:Y:S04]  /*5870*/  STL.64 [R1+0x368], R54 ;  /* 0x0003683601007387 */ /* 0x0001e80000100a00 */
[----:B0-----:R-:W4:Y:S04]  /*5880*/  LDL.LU R54, [R1+0x1f4] ;  /* 0x0001f40001367983 */ /* 0x001f280000300800 */
[----:B------:R-:W4:Y:S04]  /*5890*/  LDL.LU R55, [R1+0x204] ;  /* 0x0002040001377983 */ /* 0x000f280000300800 */
[----:B------:R-:W4:Y:S04]  /*58a0*/  LDL.LU R48, [R1+0x200] ;  /* 0x0002000001307983 */ /* 0x000f280000300800 */
[----:B------:R-:W-:Y:S01]  /*58b0*/  STL.64 [R1+0x3a8], R44 ;  /* 0x0003a82c01007387 */ /* 0x000fe20000100a00 */
[----:B--2---:R-:W-:-:S05]  /*58c0*/  LEA.HI.X.SX32 R105, R114, R69, 0x1, P3 ;  /* 0x0000004572697211 */ /* 0x004fca00018f0eff */
[----:B------:R0:W-:Y:S02]  /*58d0*/  STL.64 [R1+0x6e0], R104 ;  /* 0x0006e06801007387 */ /* 0x0001e40000100a00 */
[----:B0-----:R-:W-:Y:S02]  /*58e0*/  IADD3 R104, P3, PT, R115, R68, RZ ;  /* 0x0000004473687210 */ /* 0x001fe40007f7e0ff */
[----:B---3--:R-:W-:-:S05]  /*58f0*/  LEA.HI.X.SX32 R51, R116, R69, 0x1, P1 ;  /* 0x0000004574337211 */ /* 0x008fca00008f0eff */
[----:B------:R0:W-:Y:S01]  /*5900*/  STL.64 [R1+0x6a8], R50 ;  /* 0x0006a83201007387 */ /* 0x0001e20000100a00 */
[-C--:B----4-:R-:W-:Y:S02]  /*5910*/  LEA.HI.X.SX32 R5, R117, R69.reuse, 0x1, P2 ;  /* 0x0000004575057211 */ /* 0x090fe400010f0eff */
[----:B0-----:R-:W-:Y:S02]  /*5920*/  IADD3 R50, P1, PT, R31, R68, RZ ;  /* 0x000000441f327210 */ /* 0x001fe40007f3e0ff */
[----:B------:R-:W2:Y:S04]  /*5930*/  LDL.LU R31, [R1+0x210] ;  /* 0x00021000011f7983 */ /* 0x000ea80000300800 */
[----:B------:R-:W3:Y:S01]  /*5940*/  LDL.LU R114, [R1+0x20c] ;  /* 0x00020c0001727983 */ /* 0x000ee20000300800 */
[----:B------:R-:W-:-:S03]  /*5950*/  LEA.HI.X.SX32 R109, R106, R69, 0x1, P5 ;  /* 0x000000456a6d7211 */ /* 0x000fc600028f0eff */
[----:B------:R-:W4:Y:S04]  /*5960*/  LDL.LU R115, [R1+0x218] ;  /* 0x0002180001737983 */ /* 0x000f280000300800 */
[----:B------:R-:W3:Y:S01]  /*5970*/  LDL.LU R116, [R1+0x214] ;  /* 0x0002140001747983 */ /* 0x000ee20000300800 */
[----:B------:R-:W-:-:S03]  /*5980*/  LEA.HI.X.SX32 R105, R124, R69, 0x1, P3 ;  /* 0x000000457c697211 */ /* 0x000fc600018f0eff */
[----:B------:R0:W-:Y:S01]  /*5990*/  STL.64 [R1+0x670], R4 ;  /* 0x0006700401007387 */ /* 0x0001e20000100a00 */
[-C--:B------:R-:W-:Y:S02]  /*59a0*/  IADD3 R106, P5, PT, R107, R68.reuse, RZ ;  /* 0x000000446b6a7210 */ /* 0x080fe40007fbe0ff */
[-C--:B------:R-:W-:Y:S02]  /*59b0*/  LEA.HI.X.SX32 R51, R125, R69.reuse, 0x1, P1 ;  /* 0x000000457d337211 */ /* 0x080fe400008f0eff */
[----:B0-----:R-:W-:Y:S02]  /*59c0*/  IADD3 R4, P2, PT, R47, R68, RZ ;  /* 0x000000442f047210 */ /* 0x001fe40007f5e0ff */
[----:B------:R-:W3:Y:S04]  /*59d0*/  LDL.LU R47, [R1+0x220] ;  /* 0x00022000012f7983 */ /* 0x000ee80000300800 */
[----:B------:R-:W3:Y:S01]  /*59e0*/  LDL.LU R117, [R1+0x21c] ;  /* 0x00021c0001757983 */ /* 0x000ee20000300800 */
[----:B------:R-:W-:-:S03]  /*59f0*/  LEA.HI.X.SX32 R5, R61, R69, 0x1, P2 ;  /* 0x000000453d057211 */ /* 0x000fc600010f0eff */
[----:B------:R-:W3:Y:S04]  /*5a00*/  LDL.LU R123, [R1+0x224] ;  /* 0x00022400017b7983 */ /* 0x000ee80000300800 */
[----:B------:R0:W-:Y:S01]  /*5a10*/  STL.64 [R1+0x630], R108 ;  /* 0x0006306c01007387 */ /* 0x0001e20000100a00 */
[----:B------:R-:W-:Y:S02]  /*5a20*/  LEA.HI.X.SX32 R107, R86, R69, 0x1, P5 ;  /* 0x00000045566b7211 */ /* 0x000fe400028f0eff */
[-C--:B0-----:R-:W-:Y:S02]  /*5a30*/  IADD3 R108, P3, PT, R37, R68.reuse, RZ ;  /* 0x00000044256c7210 */ /* 0x081fe40007f7e0ff */
[----:B------:R-:W3:Y:S04]  /*5a40*/  LDL.LU R37, [R1+0x22c] ;  /* 0x00022c0001257983 */ /* 0x000ee80000300800 */
[----:B------:R-:W-:Y:S04]  /*5a50*/  STL.64 [R1+0x5f8], R104 ;  /* 0x0005f86801007387 */ /* 0x000fe80000100a00 */
[----:B------:R-:W3:Y:S04]  /*5a60*/  LDL.LU R61, [R1+0x230] ;  /* 0x00023000013d7983 */ /* 0x000ee80000300800 */
[----:B------:R0:W-:Y:S01]  /*5a70*/  STL.64 [R1+0x5b8], R50 ;  /* 0x0005b83201007387 */ /* 0x0001e20000100a00 */
[----:B------:R-:W-:-:S03]  /*5a80*/  IADD3 R110, P5, PT, R54, R68, RZ ;  /* 0x00000044366e7210 */ /* 0x000fc60007fbe0ff */
[----:B------:R-:W3:Y:S01]  /*5a90*/  LDL.LU R82, [R1+0x244] ;  /* 0x0002440001527983 */ /* 0x000ee20000300800 */
[----:B------:R-:W-:-:S03]  /*5aa0*/  LEA.HI.X.SX32 R109, R55, R69, 0x1, P3 ;  /* 0x00000045376d7211 */ /* 0x000fc600018f0eff */
[----:B------:R1:W-:Y:S01]  /*5ab0*/  STL.64 [R1+0x578], R4 ;  /* 0x0005780401007387 */ /* 0x0003e20000100a00 */
[----:B------:R-:W-:-:S03]  /*5ac0*/  IADD3 R112, P3, PT, R48, R68, RZ ;  /* 0x0000004430707210 */ /* 0x000fc60007f7e0ff */
[----:B0-----:R-:W3:Y:S04]  /*5ad0*/  LDL.LU R51, [R1+0x24c] ;  /* 0x00024c0001337983 */ /* 0x001ee80000300800 */
[----:B------:R-:W3:Y:S04]  /*5ae0*/  LDL.LU R86, [R1+0x238] ;  /* 0x0002380001567983 */ /* 0x000ee80000300800 */
[----:B------:R-:W3:Y:S04]  /*5af0*/  LDL.LU R54, [R1+0x258] ;  /* 0x0002580001367983 */ /* 0x000ee80000300800 */
[----:B------:R-:W3:Y:S01]  /*5b00*/  LDL.LU R48, [R1+0x23c] ;  /* 0x00023c0001307983 */ /* 0x000ee20000300800 */
[----:B------:R-:W-:-:S02]  /*5b10*/  IADD3 R104, P1, PT, R122, R68, RZ ;  /* 0x000000447a687210 */ /* 0x000fc40007f3e0ff */
[----:B-1----:R-:W-:Y:S02]  /*5b20*/  IADD3 R4, P2, PT, R30, R68, RZ ;  /* 0x000000441e047210 */ /* 0x002fe40007f5e0ff */
[----:B------:R-:W3:Y:S04]  /*5b30*/  LDL.LU R30, [R1+0x248] ;  /* 0x00024800011e7983 */ /* 0x000ee80000300800 */
[----:B------:R-:W-:Y:S04]  /*5b40*/  STL.64 [R1+0x520], R108 ;  /* 0x0005206c01007387 */ /* 0x000fe80000100a00 */
[----:B------:R-:W3:Y:S04]  /*5b50*/  LDL.LU R55, [R1+0x260] ;  /* 0x0002600001377983 */ /* 0x000ee80000300800 */
[----:B------:R-:W-:Y:S01]  /*5b60*/  STL.64 [R1+0x538], R106 ;  /* 0x0005386a01007387 */ /* 0x000fe20000100a00 */
[----:B--2---:R-:W-:-:S03]  /*5b70*/  LEA.HI.X.SX32 R105, R31, R69, 0x1, P1 ;  /* 0x000000451f697211 */ /* 0x004fc600008f0eff */
[----:B------:R-:W2:Y:S01]  /*5b80*/  LDL.LU R31, [R1+0x250] ;  /* 0x00025000011f7983 */ /* 0x000ea20000300800 */
[----:B----4-:R-:W-:-:S03]  /*5b90*/  LEA.HI.X.SX32 R5, R115, R69, 0x1, P2 ;  /* 0x0000004573057211 */ /* 0x010fc600010f0eff */
[----:B------:R3:W-:Y:S04]  /*5ba0*/  STL.64 [R1+0x4e0], R104 ;  /* 0x0004e06801007387 */ /* 0x0007e80000100a00 */
[----:B------:R-:W4:Y:S04]  /*5bb0*/  LDL.LU R122, [R1+0x25c] ;  /* 0x00025c00017a7983 */ /* 0x000f280000300800 */
[----:B------:R0:W-:Y:S01]  /*5bc0*/  STL.64 [R1+0x4a0], R4 ;  /* 0x0004a00401007387 */ /* 0x0001e20000100a00 */
[-C--:B---3--:R-:W-:Y:S02]  /*5bd0*/  IADD3 R104, P1, PT, R114, R68.reuse, RZ ;  /* 0x0000004472687210 */ /* 0x088fe40007f3e0ff */
[----:B------:R-:W-:-:S02]  /*5be0*/  IADD3 R114, P2, PT, R116, R68, RZ ;  /* 0x0000004474727210 */ /* 0x000fc40007f5e0ff */
[-C--:B------:R-:W-:Y:S02]  /*5bf0*/  LEA.HI.X.SX32 R111, R47, R69.reuse, 0x1, P5 ;  /* 0x000000452f6f7211 */ /* 0x080fe400028f0eff */
[----:B------:R-:W3:Y:S01]  /*5c00*/  LDL.LU R47, [R1+0x268] ;  /* 0x00026800012f7983 */ /* 0x000ee20000300800 */
[-C--:B------:R-:W-:Y:S02]  /*5c10*/  IADD3 R116, P5, PT, R117, R68.reuse, RZ ;  /* 0x0000004475747210 */ /* 0x080fe40007fbe0ff */
[-C--:B------:R-:W-:Y:S02]  /*5c20*/  LEA.HI.X.SX32 R113, R123, R69.reuse, 0x1, P3 ;  /* 0x000000457b717211 */ /* 0x080fe400018f0eff */
[----:B0-----:R-:W-:Y:S01]  /*5c30*/  IADD3 R4, P3, PT, R60, R68, RZ ;  /* 0x000000443c047210 */ /* 0x001fe20007f7e0ff */
[----:B------:R-:W3:Y:S04]  /*5c40*/  LDL.LU R123, [R1+0x26c] ;  /* 0x00026c00017b7983 */ /* 0x000ee80000300800 */
[----:B------:R-:W-:Y:S04]  /*5c50*/  STL.64 [R1+0x460], R110 ;  /* 0x0004606e01007387 */ /* 0x000fe80000100a00 */
[----:B------:R-:W3:Y:S01]  /*5c60*/  LDL.LU R60, [R1+0x274] ;  /* 0x00027400013c7983 */ /* 0x000ee20000300800 */
[----:B------:R-:W-:-:S03]  /*5c70*/  LEA.HI.X.SX32 R105, R37, R69, 0x1, P1 ;  /* 0x0000004525697211 */ /* 0x000fc600008f0eff */
[----:B------:R-:W3:Y:S01]  /*5c80*/  LDL.LU R37, [R1+0x270] ;  /* 0x0002700001257983 */ /* 0x000ee20000300800 */
[----:B------:R-:W-:-:S03]  /*5c90*/  IADD3 R108, P1, PT, R118, R68, RZ ;  /* 0x00000044766c7210 */ /* 0x000fc60007f3e0ff */
[----:B------:R-:W-:Y:S01]  /*5ca0*/  STL.64 [R1+0x420], R112 ;  /* 0x0004207001007387 */ /* 0x000fe20000100a00 */
[-C--:B------:R-:W-:Y:S02]  /*5cb0*/  LEA.HI.X.SX32 R115, R61, R69.reuse, 0x1, P2 ;  /* 0x000000453d737211 */ /* 0x080fe400010f0eff */
[----:B------:R-:W-:Y:S01]  /*5cc0*/  IADD3 R120, P2, PT, R119, R68, RZ ;  /* 0x0000004477787210 */ /* 0x000fe20007f5e0ff */
[----:B------:R-:W3:Y:S01]  /*5cd0*/  LDL.LU R61, [R1+0x27c] ;  /* 0x00027c00013d7983 */ /* 0x000ee20000300800 */
[----:B------:R-:W-:-:S03]  /*5ce0*/  LEA.HI.X.SX32 R5, R82, R69, 0x1, P3 ;  /* 0x0000004552057211 */ /* 0x000fc600018f0eff */
[----:B------:R-:W-:Y:S01]  /*5cf0*/  STL.64 [R1+0x3e0], R104 ;  /* 0x0003e06801007387 */ /* 0x000fe20000100a00 */
[-C--:B------:R-:W-:Y:S02]  /*5d00*/  LEA.HI.X.SX32 R109, R51, R69.reuse, 0x1, P1 ;  /* 0x00000045336d7211 */ /* 0x080fe400008f0eff */
[-C--:B------:R-:W-:Y:S02]  /*5d10*/  LEA.HI.X.SX32 R117, R86, R69.reuse, 0x1, P5 ;  /* 0x0000004556757211 */ /* 0x080fe400028f0eff */
[----:B------:R-:W3:Y:S01]  /*5d20*/  LDL.LU R86, [R1+0x278] ;  /* 0x0002780001567983 */ /* 0x000ee20000300800 */
[-C--:B------:R-:W-:Y:S02]  /*5d30*/  IADD3 R118, P5, PT, R49, R68.reuse, RZ ;  /* 0x0000004431767210 */ /* 0x080fe40007fbe0ff */
[-C--:B------:R-:W-:Y:S02]  /*5d40*/  LEA.HI.X.SX32 R121, R54, R69.reuse, 0x1, P2 ;  /* 0x0000004536797211 */ /* 0x080fe400010f0eff */
[-C--:B------:R-:W-:Y:S01]  /*5d50*/  IADD3 R48, P3, PT, R48, R68.reuse, RZ ;  /* 0x0000004430307210 */ /* 0x080fe20007f7e0ff */
[----:B------:R-:W-:Y:S03]  /*5d60*/  STL.64 [R1+0x3a0], R114 ;  /* 0x0003a07201007387 */ /* 0x000fe60000100a00 */
[----:B------:R-:W-:Y:S01]  /*5d70*/  LEA.HI.X.SX32 R49, R46, R69, 0x1, P3 ;  /* 0x000000452e317211 */ /* 0x000fe200018f0eff */
[----:B------:R-:W-:Y:S04]  /*5d80*/  STL.64 [R1+0x360], R116 ;  /* 0x0003607401007387 */ /* 0x000fe80000100a00 */
[----:B------:R-:W-:Y:S04]  /*5d90*/  STL.64 [R1+0x6a0], R4 ;  /* 0x0006a00401007387 */ /* 0x000fe80000100a00 */
[----:B------:R-:W3:Y:S04]  /*5da0*/  LDL.LU R103, [R1+0x280] ;  /* 0x0002800001677983 */ /* 0x000ee80000300800 */
[----:B------:R-:W-:Y:S04]  /*5db0*/  STL.64 [R1+0x628], R108 ;  /* 0x0006286c01007387 */ /* 0x000fe80000100a00 */
[----:B------:R-:W-:Y:S04]  /*5dc0*/  STL.64 [R1+0x5b0], R120 ;  /* 0x0005b07801007387 */ /* 0x000fe80000100a00 */
[----:B------:R0:W-:Y:S04]  /*5dd0*/  STL.64 [R1+0x518], R48 ;  /* 0x0005183001007387 */ /* 0x0001e80000100a00 */
[----:B0-----:R-:W3:Y:S01]  /*5de0*/  LDL.LU R49, [R1+0xb58] ;  /* 0x000b580001317983 */ /* 0x001ee20000300800 */
[----:B------:R-:W-:-:S02]  /*5df0*/  IADD3 R116, P1, PT, R30, R68, RZ ;  /* 0x000000441e747210 */ /* 0x000fc40007f3e0ff */
[----:B------:R-:W-:Y:S01]  /*5e00*/  LEA.HI.X.SX32 R119, R55, R69, 0x1, P5 ;  /* 0x0000004537777211 */ /* 0x000fe200028f0eff */
[----:B------:R-:W3:Y:S04]  /*5e10*/  LDL.LU R46, [R1+0x284] ;  /* 0x00028400012e7983 */ /* 0x000ee80000300800 */
[----:B------:R-:W-:Y:S01]  /*5e20*/  STL.64 [R1+0x530], R118 ;  /* 0x0005307601007387 */ /* 0x000fe20000100a00 */
[----:B--2---:R-:W-:-:S04]  /*5e30*/  IADD3 R30, P2, PT, R31, R68, RZ ;  /* 0x000000441f1e7210 */ /* 0x004fc80007f5e0ff */
[----:B------:R-:W-:Y:S02]  /*5e40*/  LEA.HI.X.SX32 R31, R102, R69, 0x1, P2 ;  /* 0x00000045661f7211 */ /* 0x000fe400010f0eff */
[----:B----4-:R-:W-:-:S03]  /*5e50*/  IADD3 R124, P5, PT, R122, R68, RZ ;  /* 0x000000447a7c7210 */ /* 0x010fc60007fbe0ff */
[----:B------:R0:W-:Y:S01]  /*5e60*/  STL.64 [R1+0x498], R30 ;  /* 0x0004981e01007387 */ /* 0x0001e20000100a00 */
[----:B---3--:R-:W-:-:S05]  /*5e70*/  LEA.HI.X.SX32 R117, R47, R69, 0x1, P1 ;  /* 0x000000452f757211 */ /* 0x008fca00008f0eff */
[----:B------:R-:W-:Y:S04]  /*5e80*/  STL.64 [R1+0x4d8], R116 ;  /* 0x0004d87401007387 */ /* 0x000fe80000100a00 */
[----:B------:R-:W-:Y:S01]  /*5e90*/  STL.64 [R1+0x968], R116 ;  /* 0x0009687401007387 */ /* 0x000fe20000100a00 */
[----:B------:R-:W-:-:S03]  /*5ea0*/  IADD3 R122, P1, PT, R123, R68, RZ ;  /* 0x000000447b7a7210 */ /* 0x000fc60007f3e0ff */
[----:B------:R-:W2:Y:S01]  /*5eb0*/  LDL.LU R102, [R1+0x290] ;  /* 0x0002900001667983 */ /* 0x000ea20000300800 */
[----:B0-----:R-:W-:Y:S02]  /*5ec0*/  IADD3 R30, P2, PT, R60, R68, RZ ;  /* 0x000000443c1e7210 */ /* 0x001fe40007f5e0ff */
[----:B------:R-:W-:-:S05]  /*5ed0*/  LEA.HI.X.SX32 R125, R37, R69, 0x1, P5 ;  /* 0x00000045257d7211 */ /* 0x000fca00028f0eff */
[----:B------:R0:W-:Y:S01]  /*5ee0*/  STL.64 [R1+0x458], R124 ;  /* 0x0004587c01007387 */ /* 0x0001e20000100a00 */
[----:B------:R-:W-:-:S03]  /*5ef0*/  LEA.HI.X.SX32 R31, R0, R69, 0x1, P2 ;  /* 0x00000045001f7211 */ /* 0x000fc600010f0eff */
[----:B------:R-:W3:Y:S01]  /*5f00*/  LDL.LU R60, [R1+0x298] ;  /* 0x00029800013c7983 */ /* 0x000ee20000300800 */
[----:B0-----:R-:W-:-:S03]  /*5f10*/  IADD3 R124, P5, PT, R61, R68, RZ ;  /* 0x000000443d7c7210 */ /* 0x001fc60007fbe0ff */
[----:B------:R-:W4:Y:S04]  /*5f20*/  LDL.LU R61, [R1+0x294] ;  /* 0x00029400013d7983 */ /* 0x000f280000300800 */
[----:B------:R-:W4:Y:S01]  /*5f30*/  LDL.LU R74, [R1+0x2a0] ;  /* 0x0002a000014a7983 */ /* 0x000f220000300800 */
[----:B------:R-:W-:Y:S02]  /*5f40*/  LEA.HI.X.SX32 R123, R86, R69, 0x1, P1 ;  /* 0x00000045567b7211 */ /* 0x000fe400008f0eff */
[-C--:B------:R-:W-:Y:S02]  /*5f50*/  IADD3 R50, P1, PT, R51, R68.reuse, RZ ;  /* 0x0000004433327210 */ /* 0x080fe40007f3e0ff */
[----:B------:R-:W-:-:S04]  /*5f60*/  IADD3 R48, P3, PT, R49, R68, RZ ;  /* 0x0000004431307210 */ /* 0x000fc80007f7e0ff */
[----:B------:R-:W-:Y:S02]  /*5f70*/  LEA.HI.X.SX32 R49, R75, R69, 0x1, P3 ;  /* 0x000000454b317211 */ /* 0x000fe400018f0eff */
[----:B------:R-:W4:Y:S01]  /*5f80*/  LDL.LU R75, [R1+0x29c] ;  /* 0x00029c00014b7983 */ /* 0x000f220000300800 */
[----:B------:R-:W-:-:S03]  /*5f90*/  IADD3 R116, P3, PT, R82, R68, RZ ;  /* 0x0000004452747210 */ /* 0x000fc60007f7e0ff */
[----:B------:R-:W4:Y:S04]  /*5fa0*/  LDL.LU R82, [R1+0x2a4] ;  /* 0x0002a40001527983 */ /* 0x000f280000300800 */
[----:B------:R-:W4:Y:S04]  /*5fb0*/  LDL.LU R51, [R1+0x288] ;  /* 0x0002880001337983 */ /* 0x000f280000300800 */
[----:B------:R-:W-:Y:S04]  /*5fc0*/  STL.64 [R1+0x418], R48 ;  /* 0x0004183001007387 */ /* 0x000fe80000100a00 */
[----:B------:R-:W-:Y:S04]  /*5fd0*/  STL.64 [R1+0x950], R48 ;  /* 0x0009503001007387 */ /* 0x000fe80000100a00 */
[----:B------:R0:W-:Y:S04]  /*5fe0*/  STL.64 [R1+0x398], R30 ;  /* 0x0003981e01007387 */ /* 0x0001e80000100a00 */
[----:B0-----:R-:W4:Y:S04]  /*5ff0*/  LDL.LU.64 R30, [R1+0xb50] ;  /* 0x000b5000011e7983 */ /* 0x001f280000300a00 */
[----:B------:R-:W4:Y:S04]  /*6000*/  LDL.LU R0, [R1+0x2b8] ;  /* 0x0002b80001007983 */ /* 0x000f280000300800 */
[----:B------:R-:W4:Y:S01]  /*6010*/  LDL.LU R49, [R1+0x28c] ;  /* 0x00028c0001317983 */ /* 0x000f220000300800 */
[----:B------:R-:W-:-:S02]  /*6020*/  LEA.HI.X.SX32 R117, R46, R69, 0x1, P3 ;  /* 0x000000452e757211 */ /* 0x000fc400018f0eff */
[----:B------:R-:W-:Y:S01]  /*6030*/  LEA.HI.X.SX32 R125, R103, R69, 0x1, P5 ;  /* 0x00000045677d7211 */ /* 0x000fe200028f0eff */
[----:B------:R-:W-:Y:S01]  /*6040*/  STL.64 [R1+0x3d8], R122 ;  /* 0x0003d87a01007387 */ /* 0x000fe20000100a00 */
[----:B------:R-:W-:-:S03]  /*6050*/  IADD3 R48, P2, PT, R54, R68, RZ ;  /* 0x0000004436307210 */ /* 0x000fc60007f5e0ff */
[----:B------:R-:W-:Y:S01]  /*6060*/  STL.64 [R1+0x958], R122 ;  /* 0x0009587a01007387 */ /* 0x000fe20000100a00 */
[----:B------:R-:W-:-:S03]  /*6070*/  IADD3 R54, P5, PT, R55, R68, RZ ;  /* 0x0000004437367210 */ /* 0x000fc60007fbe0ff */
[----:B------:R0:W-:Y:S01]  /*6080*/  STL.64 [R1+0x6d0], R116 ;  /* 0x0006d07401007387 */ /* 0x0001e20000100a00 */
[----:B------:R-:W-:-:S03]  /*6090*/  IADD3 R46, P3, PT, R47, R68, RZ ;  /* 0x000000442f2e7210 */ /* 0x000fc60007f7e0ff */
[----:B0-----:R-:W4:Y:S04]  /*60a0*/  LDL.64 R116, [R1+0x5e0] ;  /* 0x0005e00001747983 */ /* 0x001f280000100a00 */
[----:B------:R-:W-:Y:S04]  /*60b0*/  STL.64 [R1+0x358], R124 ;  /* 0x0003587c01007387 */ /* 0x000fe80000100a00 */
[----:B------:R-:W-:Y:S01]  /*60c0*/  STL.64 [R1+0x938], R124 ;  /* 0x0009387c01007387 */ /* 0x000fe20000100a00 */
[-C--:B--2---:R-:W-:Y:S02]  /*60d0*/  LEA.HI.X.SX32 R55, R102, R69.reuse, 0x1, P5 ;  /* 0x0000004566377211 */ /* 0x084fe400028f0eff */
[----:B---3--:R-:W-:-:S02]  /*60e0*/  LEA.HI.X.SX32 R47, R60, R69, 0x1, P3 ;  /* 0x000000453c2f7211 */ /* 0x008fc400018f0eff */
[----:B----4-:R-:W-:Y:S02]  /*60f0*/  LEA.HI.X.SX32 R51, R51, R69, 0x1, P1 ;  /* 0x0000004533337211 */ /* 0x010fe400008f0eff */
[----:B------:R-:W-:-:S03]  /*6100*/  IADD3 R122, P1, PT, R37, R68, RZ ;  /* 0x00000044257a7210 */ /* 0x000fc60007f3e0ff */
[----:B------:R0:W-:Y:S04]  /*6110*/  STL.64 [R1+0x698], R50 ;  /* 0x0006983201007387 */ /* 0x0001e80000100a00 */
[----:B0-----:R-:W2:Y:S04]  /*6120*/  LDL.64 R50, [R1+0x508] ;  /* 0x0005080001327983 */ /* 0x001ea80000100a00 */
[----:B------:R-:W3:Y:S04]  /*6130*/  LDL.LU R37, [R1+0xb4c] ;  /* 0x000b4c0001257983 */ /* 0x000ee80000300800 */
[----:B------:R-:W4:Y:S01]  /*6140*/  @P4 LDG.E.U16 R31, desc[UR8][R24.64] ;  /* 0x00000008181f4981 */ /* 0x000f22000c1e1500 */
[----:B------:R-:W-:-:S05]  /*6150*/  LEA.HI.X.SX32 R49, R49, R69, 0x1, P2 ;  /* 0x0000004531317211 */ /* 0x000fca00010f0eff */
[----:B------:R0:W-:Y:S02]  /*6160*/  STL.64 [R1+0x660], R48 ;  /* 0x0006603001007387 */ /* 0x0001e40000100a00 */
[-C--:B0-----:R-:W-:Y:S02]  /*6170*/  IADD3 R48, P2, PT, R86, R68.reuse, RZ ;  /* 0x0000004456307210 */ /* 0x081fe40007f5e0ff */
[----:B------:R-:W2:Y:S04]  /*6180*/  LDL.LU R86, [R1+0xb48] ;  /* 0x000b480001567983 */ /* 0x000ea80000300800 */
[----:B------:R-:W4:Y:S04]  /*6190*/  LDL.LU R49, [R1+0x2a8] ;  /* 0x0002a80001317983 */ /* 0x000f280000300800 */
[----:B------:R0:W-:Y:S04]  /*61a0*/  STL.64 [R1+0x620], R54 ;  /* 0x0006203601007387 */ /* 0x0001e80000100a00 */
[----:B0-----:R-:W4:Y:S04]  /*61b0*/  LDL.LU.64 R54, [R1+0xb40] ;  /* 0x000b400001367983 */ /* 0x001f280000300a00 */
[----:B------:R0:W-:Y:S04]  /*61c0*/  STL.64 [R1+0x5e8], R46 ;  /* 0x0005e82e01007387 */ /* 0x0001e80000100a00 */
[----:B0-----:R-:W4:Y:S01]  /*61d0*/  LDL.LU.64 R46, [R1+0xb38] ;  /* 0x000b3800012e7983 */ /* 0x001f220000300a00 */
[----:B------:R-:W-:-:S02]  /*61e0*/  IADD3 R102, P5, PT, R103, R68, RZ ;  /* 0x0000004467667210 */ /* 0x000fc40007fbe0ff */
[----:B------:R-:W-:Y:S01]  /*61f0*/  LEA.HI.X.SX32 R123, R74, R69, 0x1, P1 ;  /* 0x000000454a7b7211 */ /* 0x000fe200008f0eff */
[----:B------:R-:W4:Y:S01]  /*6200*/  LDL.64 R124, [R1+0x5d8] ;  /* 0x0005d800017c7983 */ /* 0x000f220000100a00 */
[----:B------:R-:W-:-:S03]  /*6210*/  IADD3 R60, P3, PT, R61, R68, RZ ;  /* 0x000000443d3c7210 */ /* 0x000fc60007f7e0ff */
[----:B------:R0:W-:Y:S01]  /*6220*/  STL.64 [R1+0x5a8], R122 ;  /* 0x0005a87a01007387 */ /* 0x0001e20000100a00 */
[----:B------:R-:W-:-:S03]  /*6230*/  LEA.HI.X.SX32 R61, R0, R69, 0x1, P3 ;  /* 0x00000045003d7211 */ /* 0x000fc600018f0eff */
[----:B0-----:R-:W4:Y:S04]  /*6240*/  LDL.64 R122, [R1+0x598] ;  /* 0x00059800017a7983 */ /* 0x001f280000100a00 */
[----:B---3--:R-:W3:Y:S04]  /*6250*/  @P4 LDG.E.U16 R37, desc[UR8][R76.64] ;  /* 0x000000084c254981 */ /* 0x008ee8000c1e1500 */
[----:B--2---:R-:W2:Y:S01]  /*6260*/  @P4 LDG.E.U16 R86, desc[UR8][R66.64] ;  /* 0x0000000842564981 */ /* 0x004ea2000c1e1500 */
[----:B----4-:R-:W-:Y:S02]  /*6270*/  LEA.HI.X.SX32 R49, R49, R69, 0x1, P2 ;  /* 0x0000004531317211 */ /* 0x010fe400010f0eff */
[----:B------:R-:W-:-:S03]  /*6280*/  IADD3 R82, P2, PT, R82, R68, RZ ;  /* 0x0000004452527210 */ /* 0x000fc60007f5e0ff */
[----:B------:R0:W-:Y:S04]  /*6290*/  STL.64 [R1+0x568], R48 ;  /* 0x0005683001007387 */ /* 0x0001e80000100a00 */
[----:B------:R-:W4:Y:S04]  /*62a0*/  @P4 LDG.E.U16 R55, desc[UR8][R42.64] ;  /* 0x000000082a374981 */ /* 0x000f28000c1e1500 */
[----:B0-----:R-:W2:Y:S01]  /*62b0*/  LDL.64 R48, [R1+0x558] ;  /* 0x0005580001307983 */ /* 0x001ea20000100a00 */
[----:B------:R-:W-:Y:S02]  /*62c0*/  LEA.HI.X.SX32 R103, R47, R69, 0x1, P5 ;  /* 0x000000452f677211 */ /* 0x000fe400028f0eff */
[----:B------:R-:W-:-:S05]  /*62d0*/  IADD3 R46, P5, PT, R46, R68, RZ ;  /* 0x000000442e2e7210 */ /* 0x000fca0007fbe0ff */
[----:B------:R0:W-:Y:S04]  /*62e0*/  STL [R1+0x8ec], R46 ;  /* 0x0008ec2e01007387 */ /* 0x0001e80000100800 */
[----:B0-----:R-:W3:Y:S04]  /*62f0*/  LDL.64 R46, [R1+0x618] ;  /* 0x00061800012e7983 */ /* 0x001ee80000100a00 */
[----:B------:R0:W-:Y:S04]  /*6300*/  STL.64 [R1+0x510], R60 ;  /* 0x0005103c01007387 */ /* 0x0001e80000100a00 */
[----:B0-----:R-:W3:Y:S04]  /*6310*/  LDL.LU.64 R60, [R1+0xb30] ;  /* 0x000b3000013c7983 */ /* 0x001ee80000300a00 */
[----:B------:R-:W-:Y:S04]  /*6320*/  STL [R1+0x490], R82 ;  /* 0x0004905201007387 */ /* 0x000fe80000100800 */
[----:B------:R0:W-:Y:S04]  /*6330*/  STL.64 [R1+0x8f8], R82 ;  /* 0x0008f85201007387 */ /* 0x0001e80000100a00 */
[----:B0-----:R-:W4:Y:S04]  /*6340*/  LDL.64 R82, [R1+0x650] ;  /* 0x0006500001527983 */ /* 0x001f280000100a00 */
[----:B------:R-:W-:Y:S04]  /*6350*/  STL.64 [R1+0x528], R102 ;  /* 0x0005286601007387 */ /* 0x000fe80000100a00 */
[----:B------:R0:W-:Y:S04]  /*6360*/  STL.64 [R1+0x908], R102 ;  /* 0x0009086601007387 */ /* 0x0001e80000100a00 */
[----:B0-----:R-:W4:Y:S04]  /*6370*/  LDL.64 R102, [R1+0x690] ;  /* 0x0006900001667983 */ /* 0x001f280000100a00 */
[----:B------:R-:W4:Y:S04]  /*6380*/  LDL.LU.64 R66, [R1+0xb28] ;  /* 0x000b280001427983 */ /* 0x000f280000300a00 */
[----:B--2---:R-:W2:Y:S04]  /*6390*/  @P4 LDG.E.U16 R54, desc[UR8][R48.64] ;  /* 0x0000000830364981 */ /* 0x004ea8000c1e1500 */
[----:B---3--:R-:W3:Y:S04]  /*63a0*/  @P4 LDG.E.U16 R61, desc[UR8][R14.64] ;  /* 0x000000080e3d4981 */ /* 0x008ee8000c1e1500 */
[----:B------:R-:W3:Y:S04]  /*63b0*/  @P4 LDG.E.U16 R60, desc[UR8][R122.64] ;  /* 0x000000087a3c4981 */ /* 0x000ee8000c1e1500 */
[----:B------:R-:W2:Y:S04]  /*63c0*/  LDL.LU.64 R14, [R1+0xb20] ;  /* 0x000b2000010e7983 */ /* 0x000ea80000300a00 */
[----:B----4-:R-:W4:Y:S04]  /*63d0*/  @P4 LDG.E.U16 R67, desc[UR8][R116.64] ;  /* 0x0000000874434981 */ /* 0x010f28000c1e1500 */
[----:B------:R-:W4:Y:S04]  /*63e0*/  @P4 LDG.E.U16 R66, desc[UR8][R124.64] ;  /* 0x000000087c424981 */ /* 0x000f28000c1e1500 */
[----:B------:R-:W3:Y:S04]  /*63f0*/  LDL.64 R116, [R1+0x4c0] ;  /* 0x0004c00001747983 */ /* 0x000ee80000100a00 */
[----:B------:R-:W3:Y:S04]  /*6400*/  LDL.LU.64 R42, [R1+0xb18] ;  /* 0x000b1800012a7983 */ /* 0x000ee80000300a00 */
[----:B------:R-:W4:Y:S04]  /*6410*/  LDL.LU.64 R76, [R1+0xb10] ;  /* 0x000b1000014c7983 */ /* 0x000f280000300a00 */
[----:B--2---:R-:W2:Y:S04]  /*6420*/  @P4 LDG.E.U16 R14, desc[UR8][R8.64] ;  /* 0x00000008080e4981 */ /* 0x004ea8000c1e1500 */
[----:B---3--:R-:W3:Y:S01]  /*6430*/  @P4 LDG.E.U16 R43, desc[UR8][R50.64] ;  /* 0x00000008322b4981 */ /* 0x008ee2000c1e1500 */
[----:B------:R-:W-:-:S03]  /*6440*/  PRMT R36, RZ, 0x7610, R36 ;  /* 0x00007610ff247816 */ /* 0x000fc60000000024 */
[----:B------:R-:W3:Y:S04]  /*6450*/  @P4 LDG.E.U16 R42, desc[UR8][R12.64] ;  /* 0x000000080c2a4981 */ /* 0x000ee8000c1e1500 */
[----:B------:R-:W2:Y:S04]  /*6460*/  @P4 LDG.E.U16 R36, desc[UR8][R116.64] ;  /* 0x0000000874244981 */ /* 0x000ea8000c1e1500 */
[----:B------:R-:W2:Y:S04]  /*6470*/  LDL.64 R50, [R1+0x480] ;  /* 0x0004800001327983 */ /* 0x000ea80000100a00 */
[----:B------:R-:W3:Y:S04]  /*6480*/  LDL.LU.64 R24, [R1+0xb08] ;  /* 0x000b080001187983 */ /* 0x000ee80000300a00 */
[----:B----4-:R-:W4:Y:S04]  /*6490*/  @P4 LDG.E.U16 R77, desc[UR8][R46.64] ;  /* 0x000000082e4d4981 */ /* 0x010f28000c1e1500 */
[----:B------:R-:W4:Y:S04]  /*64a0*/  @P4 LDG.E.U16 R76, desc[UR8][R6.64] ;  /* 0x00000008064c4981 */ /* 0x000f28000c1e1500 */
[----:B--2---:R-:W2:Y:S04]  /*64b0*/  @P4 LDG.E.U16 R30, desc[UR8][R50.64] ;  /* 0x00000008321e4981 */ /* 0x004ea8000c1e1500 */
[----:B---3--:R-:W3:Y:S04]  /*64c0*/  @P4 LDG.E.U16 R25, desc[UR8][R18.64] ;  /* 0x0000000812194981 */ /* 0x008ee8000c1e1500 */
[----:B------:R-:W2:Y:S04]  /*64d0*/  @P4 LDG.E.U16 R24, desc[UR8][R72.64] ;  /* 0x0000000848184981 */ /* 0x000ea8000c1e1500 */
[----:B------:R-:W2:Y:S04]  /*64e0*/  LDL.LU.64 R18, [R1+0xb00] ;  /* 0x000b000001127983 */ /* 0x000ea80000300a00 */
[----:B--2---:R-:W2:Y:S04]  /*64f0*/  @P4 LDG.E.U16 R19, desc[UR8][R84.64] ;  /* 0x0000000854134981 */ /* 0x004ea8000c1e1500 */
[----:B------:R-:W2:Y:S04]  /*6500*/  @P4 LDG.E.U16 R18, desc[UR8][R100.64] ;  /* 0x0000000864124981 */ /* 0x000ea8000c1e1500 */
[----:B------:R-:W2:Y:S04]  /*6510*/  LDL.LU.64 R84, [R1+0xaf8] ;  /* 0x000af80001547983 */ /* 0x000ea80000300a00 */
[----:B------:R-:W3:Y:S04]  /*6520*/  LDL.LU.64 R8, [R1+0xaf0] ;  /* 0x000af00001087983 */ /* 0x000ee80000300a00 */
[----:B--2---:R-:W2:Y:S04]  /*6530*/  @P4 LDG.E.U16 R85, desc[UR8][R82.64] ;  /* 0x0000000852554981 */ /* 0x004ea8000c1e1500 */
[----:B---3--:R-:W3:Y:S04]  /*6540*/  @P4 LDG.E.U16 R9, desc[UR8][R96.64] ;  /* 0x0000000860094981 */ /* 0x008ee8000c1e1500 */
[----:B------:R-:W2:Y:S04]  /*6550*/  @P4 LDG.E.U16 R8, desc[UR8][R80.64] ;  /* 0x0000000850084981 */ /* 0x000ea8000c1e1500 */
[----:B------:R-:W2:Y:S04]  /*6560*/  @P4 LDG.E.U16 R84, desc[UR8][R94.64] ;  /* 0x000000085e544981 */ /* 0x000ea8000c1e1500 */
[----:B------:R-:W2:Y:S04]  /*6570*/  LDL.LU.64 R96, [R1+0xae8] ;  /* 0x000ae80001607983 */ /* 0x000ea80000300a00 */
[----:B--2---:R-:W2:Y:S04]  /*6580*/  @P4 LDG.E.U16 R97, desc[UR8][R90.64] ;  /* 0x000000085a614981 */ /* 0x004ea8000c1e1500 */
[----:B------:R-:W2:Y:S04]  /*6590*/  @P4 LDG.E.U16 R96, desc[UR8][R58.64] ;  /* 0x000000083a604981 */ /* 0x000ea8000c1e1500 */
[----:B------:R-:W2:Y:S04]  /*65a0*/  LDL.LU.64 R90, [R1+0xae0] ;  /* 0x000ae000015a7983 */ /* 0x000ea80000300a00 */
[----:B------:R-:W-:Y:S04]  /*65b0*/  STL.64 [R1+0x8b0], R66 ;  /* 0x0008b04201007387 */ /* 0x000fe80000100a00 */
[----:B------:R0:W-:Y:S04]  /*65c0*/  STL.64 [R1+0x910], R60 ;  /* 0x0009103c01007387 */ /* 0x0001e80000100a00 */
[----:B------:R1:W-:Y:S04]  /*65d0*/  STL.64 [R1+0x918], R54 ;  /* 0x0009183601007387 */ /* 0x0003e80000100a00 */
[----:B------:R-:W3:Y:S04]  /*65e0*/  LDL.LU.64 R12, [R1+0xad8] ;  /* 0x000ad800010c7983 */ /* 0x000ee80000300a00 */
[----:B0-----:R-:W3:Y:S04]  /*65f0*/  LDL.64 R60, [R1+0x6e8] ;  /* 0x0006e800013c7983 */ /* 0x001ee80000100a00 */
[----:B-1----:R-:W4:Y:S04]  /*6600*/  LDL.64 R54, [R1+0x3b8] ;  /* 0x0003b80001367983 */ /* 0x002f280000100a00 */
[----:B------:R-:W4:Y:S04]  /*6610*/  LDL.64 R66, [R1+0x6b8] ;  /* 0x0006b80001427983 */ /* 0x000f280000100a00 */
[----:B------:R-:W4:Y:S04]  /*6620*/  LDL.64 R82, [R1+0x640] ;  /* 0x0006400001527983 */ /* 0x000f280000100a00 */
[----:B------:R-:W4:Y:S04]  /*6630*/  LDL.64 R46, [R1+0x608] ;  /* 0x00060800012e7983 */ /* 0x000f280000100a00 */
[----:B------:R-:W4:Y:S04]  /*6640*/  LDL.64 R124, [R1+0x5c8] ;  /* 0x0005c800017c7983 */ /* 0x000f280000100a00 */
[----:B------:R-:W4:Y:S04]  /*6650*/  LDL.64 R122, [R1+0x588] ;  /* 0x00058800017a7983 */ /* 0x000f280000100a00 */
[----:B--2---:R-:W2:Y:S04]  /*6660*/  @P4 LDG.E.U16 R91, desc[UR8][R102.64] ;  /* 0x00000008665b4981 */ /* 0x004ea8000c1e1500 */
[----:B------:R-:W2:Y:S04]  /*6670*/  @P4 LDG.E.U16 R90, desc[UR8][R88.64] ;  /* 0x00000008585a4981 */ /* 0x000ea8000c1e1500 */
[----:B------:R-:W2:Y:S04]  /*6680*/  LDL.64 R102, [R1+0x680] ;  /* 0x0006800001667983 */ /* 0x000ea80000100a00 */
[----:B------:R0:W-:Y:S04]  /*6690*/  STL.64 [R1+0x920], R42 ;  /* 0x0009202a01007387 */ /* 0x0001e80000100a00 */
[----:B------:R-:W2:Y:S04]  /*66a0*/  LDL.64 R48, [R1+0x548] ;  /* 0x0005480001307983 */ /* 0x000ea80000100a00 */
[----:B---3--:R-:W3:Y:S04]  /*66b0*/  @P4 LDG.E.U16 R13, desc[UR8][R64.64] ;  /* 0x00000008400d4981 */ /* 0x008ee8000c1e1500 */
[----:B0-----:R-:W2:Y:S04]  /*66c0*/  LDL.64 R42, [R1+0x3f8] ;  /* 0x0003f800012a7983 */ /* 0x001ea80000100a00 */
[----:B------:R0:W-:Y:S04]  /*66d0*/  STL.64 [R1+0x928], R36 ;  /* 0x0009282401007387 */ /* 0x0001e80000100a00 */
[----:B----4-:R-:W4:Y:S04]  /*66e0*/  @P4 LDG.E.U16 R12, desc[UR8][R54.64] ;  /* 0x00000008360c4981 */ /* 0x010f28000c1e1500 */
[----:B0-----:R-:W2:Y:S04]  /*66f0*/  LDL.64 R36, [R1+0x438] ;  /* 0x0004380001247983 */ /* 0x001ea80000100a00 */
[----:B------:R-:W2:Y:S04]  /*6700*/  LDL.LU R73, [R1+0xad0] ;  /* 0x000ad00001497983 */ /* 0x000ea80000300800 */
[----:B------:R-:W3:Y:S04]  /*6710*/  LDL.LU.64 R100, [R1+0xac8] ;  /* 0x000ac80001647983 */ /* 0x000ee80000300a00 */
[----:B------:R-:W4:Y:S04]  /*6720*/  LDL.LU.64 R64, [R1+0xac0] ;  /* 0x000ac00001407983 */ /* 0x000f280000300a00 */
[----:B------:R-:W4:Y:S04]  /*6730*/  LDL.LU.64 R80, [R1+0xab8] ;  /* 0x000ab80001507983 */ /* 0x000f280000300a00 */
[----:B------:R-:W4:Y:S04]  /*6740*/  LDL.LU.64 R58, [R1+0xab0] ;  /* 0x000ab000013a7983 */ /* 0x000f280000300a00 */
[----:B------:R-:W4:Y:S04]  /*6750*/  LDL.LU.64 R88, [R1+0xaa8] ;  /* 0x000aa80001587983 */ /* 0x000f280000300a00 */
[----:B------:R-:W4:Y:S04]  /*6760*/  LDL.64 R116, [R1+0x4f0] ;  /* 0x0004f00001747983 */ /* 0x000f280000100a00 */
[----:B------:R-:W4:Y:S04]  /*6770*/  LDL.LU.64 R94, [R1+0xaa0] ;  /* 0x000aa000015e7983 */ /* 0x000f280000300a00 */
[----:B------:R-:W4:Y:S04]  /*6780*/  LDL.LU.64 R6, [R1+0xa98] ;  /* 0x000a980001067983 */ /* 0x000f280000300a00 */
[----:B--2---:R-:W2:Y:S04]  /*6790*/  @P4 LDG.E.U16 R73, desc[UR8][R46.64] ;  /* 0x000000082e494981 */ /* 0x004ea8000c1e1500 */
[----:B---3--:R-:W3:Y:S04]  /*67a0*/  @P4 LDG.E.U16 R101, desc[UR8][R60.64] ;  /* 0x000000083c654981 */ /* 0x008ee8000c1e1500 */
[----:B----4-:R-:W4:Y:S04]  /*67b0*/  @P4 LDG.E.U16 R65, desc[UR8][R16.64] ;  /* 0x0000000810414981 */ /* 0x010f28000c1e1500 */
[----:B------:R-:W2:Y:S04]  /*67c0*/  @P4 LDG.E.U16 R81, desc[UR8][R82.64] ;  /* 0x0000000852514981 */ /* 0x000ea8000c1e1500 */
[----:B------:R-:W2:Y:S04]  /*67d0*/  @P4 LDG.E.U16 R59, desc[UR8][R52.64] ;  /* 0x00000008343b4981 */ /* 0x000ea8000c1e1500 */
[----:B------:R-:W2:Y:S04]  /*67e0*/  LDL.LU.64 R16, [R1+0xa90] ;  /* 0x000a900001107983 */ /* 0x000ea80000300a00 */
[----:B------:R-:W3:Y:S04]  /*67f0*/  LDL.64 R50, [R1+0x4b0] ;  /* 0x0004b00001327983 */ /* 0x000ee80000100a00 */
[----:B------:R-:W3:Y:S04]  /*6800*/  LDL.LU.64 R52, [R1+0xa88] ;  /* 0x000a880001347983 */ /* 0x000ee80000300a00 */
[----:B------:R-:W4:Y:S04]  /*6810*/  @P4 LDG.E.U16 R7, desc[UR8][R92.64] ;  /* 0x000000085c074981 */ /* 0x000f28000c1e1500 */
[----:B------:R-:W4:Y:S04]  /*6820*/  @P4 LDG.E.U16 R95, desc[UR8][R66.64] ;  /* 0x00000008425f4981 */ /* 0x000f28000c1e1500 */
[----:B------:R-:W4:Y:S04]  /*6830*/  @P4 LDG.E.U16 R89, desc[UR8][R102.64] ;  /* 0x0000000866594981 */ /* 0x000f28000c1e1500 */
[----:B------:R-:W4:Y:S04]  /*6840*/  @P4 LDG.E.U16 R64, desc[UR8][R124.64] ;  /* 0x000000087c404981 */ /* 0x000f28000c1e1500 */
[----:B------:R-:W4:Y:S04]  /*6850*/  @P4 LDG.E.U16 R58, desc[UR8][R122.64] ;  /* 0x000000087a3a4981 */ /* 0x000f28000c1e1500 */
[----:B------:R-:W4:Y:S04]  /*6860*/  @P4 LDG.E.U16 R6, desc[UR8][R2.64] ;  /* 0x0000000802064981 */ /* 0x000f28000c1e1500 */
[----:B------:R-:W4:Y:S04]  /*6870*/  @P4 LDG.E.U16 R94, desc[UR8][R78.64] ;  /* 0x000000084e5e4981 */ /* 0x000f28000c1e1500 */
[----:B------:R-:W4:Y:S04]  /*6880*/  @P4 LDG.E.U16 R80, desc[UR8][R70.64] ;  /* 0x0000000846504981 */ /* 0x000f28000c1e1500 */
[----:B--2---:R-:W2:Y:S04]  /*6890*/  @P4 LDG.E.U16 R17, desc[UR8][R42.64] ;  /* 0x000000082a114981 */ /* 0x004ea8000c1e1500 */
[----:B------:R-:W2:Y:S04]  /*68a0*/  @P4 LDG.E.U16 R16, desc[UR8][R10.64] ;  /* 0x000000080a104981 */ /* 0x000ea8000c1e1500 */
[----:B---3--:R-:W3:Y:S04]  /*68b0*/  @P4 LDG.E.U16 R53, desc[UR8][R40.64] ;  /* 0x0000000828354981 */ /* 0x008ee8000c1e1500 */
[----:B------:R-:W2:Y:S04]  /*68c0*/  @P4 LDG.E.U16 R52, desc[UR8][R48.64] ;  /* 0x0000000830344981 */ /* 0x000ea8000c1e1500 */
[----:B------:R-:W2:Y:S04]  /*68d0*/  LDL.LU.64 R40, [R1+0xa80] ;  /* 0x000a800001287983 */ /* 0x000ea80000300a00 */
[----:B--2---:R-:W2:Y:S04]  /*68e0*/  @P4 LDG.E.U16 R41, desc[UR8][R34.64] ;  /* 0x0000000822294981 */ /* 0x004ea8000c1e1500 */
[----:B------:R-:W2:Y:S04]  /*68f0*/  @P4 LDG.E.U16 R40, desc[UR8][R116.64] ;  /* 0x0000000874284981 */ /* 0x000ea8000c1e1500 */
[----:B------:R-:W2:Y:S04]  /*6900*/  LDL.LU.64 R34, [R1+0xa78] ;  /* 0x000a780001227983 */ /* 0x000ea80000300a00 */
[----:B--2---:R-:W2:Y:S04]  /*6910*/  @P4 LDG.E.U16 R35, desc[UR8][R28.64] ;  /* 0x000000081c234981 */ /* 0x004ea8000c1e1500 */
[----:B------:R-:W2:Y:S04]  /*6920*/  @P4 LDG.E.U16 R34, desc[UR8][R50.64] ;  /* 0x0000000832224981 */ /* 0x000ea8000c1e1500 */
[----:B------:R-:W2:Y:S04]  /*6930*/  LDL.LU.64 R28, [R1+0xa70] ;  /* 0x000a7000011c7983 */ /* 0x000ea80000300a00 */
[----:B--2---:R-:W2:Y:S04]  /*6940*/  @P4 LDG.E.U16 R29, desc[UR8][R22.64] ;  /* 0x00000008161d4981 */ /* 0x004ea8000c1e1500 */
[----:B------:R-:W2:Y:S04]  /*6950*/  LDL.LU.64 R22, [R1+0xa68] ;  /* 0x000a680001167983 */ /* 0x000ea80000300a00 */
[----:B------:R-:W3:Y:S04]  /*6960*/  LDL.LU.64 R92, [R1+0xa60] ;  /* 0x000a6000015c7983 */ /* 0x000ee80000300a00 */
[----:B------:R-:W4:Y:S04]  /*6970*/  LDL.64 R42, [R1+0x368] ;  /* 0x00036800012a7983 */ /* 0x000f280000100a00 */
        /* <DEDUP_REMOVED lines=10> */
[----:B--2---:R-:W2:Y:S04]  /*6a20*/  @P4 LDG.E.U16 R23, desc[UR8][R36.64] ;  /* 0x0000000824174981 */ /* 0x004ea8000c1e1500 */
[----:B---3--:R-:W3:Y:S04]  /*6a30*/  @P4 LDG.E.U16 R22, desc[UR8][R92.64] ;  /* 0x000000085c164981 */ /* 0x008ee8000c1e1500 */
[----:B------:R-:W2:Y:S04]  /*6a40*/  LDL.64 R36, [R1+0x3e8] ;  /* 0x0003e80001247983 */ /* 0x000ea80000100a00 */
[----:B------:R-:W3:Y:S01]  /*6a50*/  LDL.LU.64 R50, [R1+0xa58] ;  /* 0x000a580001327983 */ /* 0x000ee20000300a00 */
[----:B------:R-:W-:-:S02]  /*6a60*/  PRMT R87, RZ, 0x7610, R87 ;  /* 0x00007610ff577816 */ /* 0x000fc40000000057 */
[----:B------:R-:W-:-:S04]  /*6a70*/  IADD3 R74, P1, PT, R75, R68, RZ ;  /* 0x000000444b4a7210 */ /* 0x000fc80007f3e0ff */
[----:B----4-:R-:W4:Y:S04]  /*6a80*/  @P4 LDG.E.U16 R87, desc[UR8][R66.64] ;  /* 0x0000000842574981 */ /* 0x010f28000c1e1500 */
[----:B--2---:R-:W2:Y:S04]  /*6a90*/  @P4 LDG.E.U16 R15, desc[UR8][R36.64] ;  /* 0x00000008240f4981 */ /* 0x004ea8000c1e1500 */
[----:B---3--:R-:W3:Y:S04]  /*6aa0*/  @P4 LDG.E.U16 R28, desc[UR8][R50.64] ;  /* 0x00000008321c4981 */ /* 0x008ee8000c1e1500 */
[----:B------:R-:W2:Y:S04]  /*6ab0*/  LDL.LU.64 R50, [R1+0xa50] ;  /* 0x000a500001327983 */ /* 0x000ea80000300a00 */
[----:B------:R-:W2:Y:S04]  /*6ac0*/  LDL.LU.64 R92, [R1+0xa48] ;  /* 0x000a4800015c7983 */ /* 0x000ea80000300a00 */
[----:B------:R-:W3:Y:S04]  /*6ad0*/  LDL.LU.64 R10, [R1+0xa40] ;  /* 0x000a4000010a7983 */ /* 0x000ee80000300a00 */
[----:B--2---:R-:W2:Y:S04]  /*6ae0*/  @P4 LDG.E.U16 R88, desc[UR8][R92.64] ;  /* 0x000000085c584981 */ /* 0x004ea8000c1e1500 */
[----:B---3--:R-:W3:Y:S04]  /*6af0*/  @P4 LDG.E.U16 R11, desc[UR8][R62.64] ;  /* 0x000000083e0b4981 */ /* 0x008ee8000c1e1500 */
[----:B------:R-:W2:Y:S04]  /*6b00*/  @P4 LDG.E.U16 R10, desc[UR8][R44.64] ;  /* 0x000000082c0a4981 */ /* 0x000ea8000c1e1500 */
[----:B------:R-:W2:Y:S04]  /*6b10*/  LDL.LU.64 R62, [R1+0xa38] ;  /* 0x000a3800013e7983 */ /* 0x000ea80000300a00 */
[----:B------:R-:W2:Y:S04]  /*6b20*/  LDL.LU.64 R2, [R1+0xa30] ;  /* 0x000a300001027983 */ /* 0x000ea80000300a00 */
[----:B------:R-:W3:Y:S04]  /*6b30*/  LDL.LU.64 R78, [R1+0xa28] ;  /* 0x000a2800014e7983 */ /* 0x000ee80000300a00 */
        /* <DEDUP_REMOVED lines=29> */
[----:B------:R-:W3:Y:S04]  /*6d10*/  LDL.LU.64 R44, [R1+0x9d0] ;  /* 0x0009d000012c7983 */ /* 0x000ee80000300a00 */
[----:B------:R-:W4:Y:S04]  /*6d20*/  LDL.LU.64 R106, [R1+0x9c8] ;  /* 0x0009c800016a7983 */ /* 0x000f280000300a00 */
[----:B------:R-:W4:Y:S04]  /*6d30*/  LDL.64 R116, [R1+0x518] ;  /* 0x0005180001747983 */ /* 0x000f280000100a00 */
[----:B------:R-:W4:Y:S04]  /*6d40*/  LDL.LU.64 R110, [R1+0x9c0] ;  /* 0x0009c000016e7983 */ /* 0x000f280000300a00 */
[----:B------:R-:W4:Y:S04]  /*6d50*/  LDL.64 R48, [R1+0x458] ;  /* 0x0004580001307983 */ /* 0x000f280000100a00 */
[----:B--2---:R-:W2:Y:S04]  /*6d60*/  @P4 LDG.E.U16 R99, desc[UR8][R54.64] ;  /* 0x0000000836634981 */ /* 0x004ea8000c1e1500 */
[----:B---3--:R-:W3:Y:S04]  /*6d70*/  @P4 LDG.E.U16 R44, desc[UR8][R122.64] ;  /* 0x000000087a2c4981 */ /* 0x008ee8000c1e1500 */
[----:B----4-:R-:W4:Y:S04]  /*6d80*/  @P4 LDG.E.U16 R107, desc[UR8][R104.64] ;  /* 0x00000008686b4981 */ /* 0x010f28000c1e1500 */
[----:B------:R-:W2:Y:S04]  /*6d90*/  @P4 LDG.E.U16 R106, desc[UR8][R114.64] ;  /* 0x00000008726a4981 */ /* 0x000ea8000c1e1500 */
[----:B------:R-:W2:Y:S04]  /*6da0*/  LDL.64 R122, [R1+0x498] ;  /* 0x00049800017a7983 */ /* 0x000ea80000100a00 */
[----:B------:R-:W2:Y:S04]  /*6db0*/  LDL.LU.64 R112, [R1+0x9b8] ;  /* 0x0009b80001707983 */ /* 0x000ea80000300a00 */
[----:B------:R-:W2:Y:S04]  /*6dc0*/  LDL.LU.64 R104, [R1+0x9b0] ;  /* 0x0009b00001687983 */ /* 0x000ea80000300a00 */
[----:B------:R-:W2:Y:S04]  /*6dd0*/  LDL.LU.64 R114, [R1+0x9a8] ;  /* 0x0009a80001727983 */ /* 0x000ea80000300a00 */
[----:B------:R-:W3:Y:S04]  /*6de0*/  LDL.LU R75, [R1+0x2c0] ;  /* 0x0002c000014b7983 */ /* 0x000ee80000300800 */
[----:B------:R-:W3:Y:S04]  /*6df0*/  LDL.64 R66, [R1+0x490] ;  /* 0x0004900001427983 */ /* 0x000ee80000100a00 */
[----:B------:R-:W4:Y:S04]  /*6e00*/  LDL.64 R124, [R1+0x398] ;  /* 0x00039800017c7983 */ /* 0x000f280000100a00 */
[----:B------:R-:W4:Y:S04]  /*6e10*/  LDL.64 R36, [R1+0x6d0] ;  /* 0x0006d00001247983 */ /* 0x000f280000100a00 */
[----:B------:R-:W4:Y:S04]  /*6e20*/  LDL.64 R42, [R1+0x698] ;  /* 0x00069800012a7983 */ /* 0x000f280000100a00 */
[----:B------:R-:W4:Y:S04]  /*6e30*/  LDL.64 R54, [R1+0x660] ;  /* 0x0006600001367983 */ /* 0x000f280000100a00 */
[----:B------:R-:W4:Y:S04]  /*6e40*/  LDL.64 R60, [R1+0x620] ;  /* 0x00062000013c7983 */ /* 0x000f280000100a00 */
[----:B------:R-:W4:Y:S04]  /*6e50*/  LDL R72, [R1] ;  /* 0x0000000001487983 */ /* 0x000f280000100800 */
[----:B------:R-:W4:Y:S04]  /*6e60*/  LDL.64 R102, [R1+0x5e8] ;  /* 0x0005e80001667983 */ /* 0x000f280000100a00 */
[----:B------:R-:W4:Y:S04]  /*6e70*/  LDL.64 R82, [R1+0x5a8] ;  /* 0x0005a80001527983 */ /* 0x000f280000100a00 */
[----:B------:R-:W4:Y:S04]  /*6e80*/  LDL.64 R46, [R1+0x568] ;  /* 0x00056800012e7983 */ /* 0x000f280000100a00 */
[----:B--2---:R-:W2:Y:S04]  /*6e90*/  @P4 LDG.E.U16 R114, desc[UR8][R112.64] ;  /* 0x0000000870724981 */ /* 0x004ea8000c1e1500 */
[----:B---3--:R-:W3:Y:S01]  /*6ea0*/  LDL.64 R66, [R1+0x360] ;  /* 0x0003600001427983 */ /* 0x008ee20000100a00 */
[----:B------:R-:W-:-:S03]  /*6eb0*/  LEA.HI.X.SX32 R75, R75, R69, 0x1, P1 ;  /* 0x000000454b4b7211 */ /* 0x000fc600008f0eff */
[----:B----4-:R-:W4:Y:S04]  /*6ec0*/  @P4 LDG.E.U16 R72, desc[UR8][R60.64] ;  /* 0x000000083c484981 */ /* 0x010f28000c1e1500 */
[----:B------:R-:W2:Y:S04]  /*6ed0*/  @P4 LDG.E.U16 R100, desc[UR8][R102.64] ;  /* 0x0000000866644981 */ /* 0x000ea8000c1e1500 */
[----:B------:R-:W2:Y:S04]  /*6ee0*/  @P4 LDG.E.U16 R104, desc[UR8][R82.64] ;  /* 0x0000000852684981 */ /* 0x000ea8000c1e1500 */
[----:B------:R-:W2:Y:S04]  /*6ef0*/  @P4 LDG.E.U16 R98, desc[UR8][R46.64] ;  /* 0x000000082e624981 */ /* 0x000ea8000c1e1500 */
[----:B---3--:R0:W3:Y:S04]  /*6f00*/  @P4 LDG.E.U16 R105, desc[UR8][R66.64] ;  /* 0x0000000842694981 */ /* 0x0080e8000c1e1500 */
[----:B------:R-:W2:Y:S04]  /*6f10*/  LDL.64 R66, [R1+0x510] ;  /* 0x0005100001427983 */ /* 0x000ea80000100a00 */
[----:B------:R-:W3:Y:S04]  /*6f20*/  LDL.LU.64 R112, [R1+0x9a0] ;  /* 0x0009a00001707983 */ /* 0x000ee80000300a00 */
[----:B--2---:R-:W2:Y:S04]  /*6f30*/  @P4 LDG.E.U16 R78, desc[UR8][R66.64] ;  /* 0x00000008424e4981 */ /* 0x004ea8000c1e1500 */
[----:B---3--:R-:W3:Y:S04]  /*6f40*/  @P4 LDG.E.U16 R113, desc[UR8][R4.64] ;  /* 0x0000000804714981 */ /* 0x008ee8000c1e1500 */
[----:B------:R-:W2:Y:S04]  /*6f50*/  @P4 LDG.E.U16 R112, desc[UR8][R110.64] ;  /* 0x000000086e704981 */ /* 0x000ea8000c1e1500 */
[----:B------:R-:W0:Y:S04]  /*6f60*/  LDL.LU R4, [R1+0x2c8] ;  /* 0x0002c80001047983 */ /* 0x000e280000300800 */
[----:B------:R-:W2:Y:S04]  /*6f70*/  LDL.LU R5, [R1+0x2c4] ;  /* 0x0002c40001057983 */ /* 0x000ea80000300800 */
[----:B------:R-:W2:Y:S04]  /*6f80*/  LDL.LU R0, [R1+0x2d0] ;  /* 0x0002d00001007983 */ /* 0x000ea80000300800 */
[----:B------:R-:W2:Y:S04]  /*6f90*/  LDL.LU.64 R110, [R1+0x998] ;  /* 0x00099800016e7983 */ /* 0x000ea80000300a00 */
[----:B--2---:R-:W2:Y:S04]  /*6fa0*/  @P4 LDG.E.U16 R111, desc[UR8][R108.64] ;  /* 0x000000086c6f4981 */ /* 0x004ea8000c1e1500 */
        /* <DEDUP_REMOVED lines=14> */
[----:B------:R-:W2:Y:S04]  /*7090*/  @P4 LDG.E.U16 R116, desc[UR8][R48.64] ;  /* 0x0000000830744981 */ /* 0x000ea8000c1e1500 */
[----:B------:R-:W2:Y:S04]  /*70a0*/  LDL.LU.64 R122, [R1+0x958] ;  /* 0x00095800017a7983 */ /* 0x000ea80000300a00 */
[----:B------:R-:W3:Y:S04]  /*70b0*/  LDL.LU.64 R48, [R1+0x950] ;  /* 0x0009500001307983 */ /* 0x000ee80000300a00 */
[----:B--2---:R-:W2:Y:S04]  /*70c0*/  @P4 LDG.E.U16 R121, desc[UR8][R122.64] ;  /* 0x000000087a794981 */ /* 0x004ea8000c1e1500 */
[----:B---3--:R1:W3:Y:S04]  /*70d0*/  @P4 LDG.E.U16 R115, desc[UR8][R48.64] ;  /* 0x0000000830734981 */ /* 0x0082e8000c1e1500 */
[----:B------:R-:W1:Y:S04]  /*70e0*/  LDL.LU R48, [R1+0x948] ;  /* 0x0009480001307983 */ /* 0x000e680000300800 */
[----:B------:R-:W2:Y:S04]  /*70f0*/  LDL R49, [R1+0x4] ;  /* 0x0000040001317983 */ /* 0x000ea80000100800 */
[----:B------:R-:W3:Y:S04]  /*7100*/  LDL.LU.64 R122, [R1+0x940] ;  /* 0x00094000017a7983 */ /* 0x000ee80000300a00 */
[----:B--2---:R-:W2:Y:S04]  /*7110*/  @P4 LDG.E.U16 R49, desc[UR8][R54.64] ;  /* 0x0000000836314981 */ /* 0x004ea8000c1e1500 */
[----:B---3--:R-:W3:Y:S04]  /*7120*/  @P4 LDG.E.U16 R123, desc[UR8][R124.64] ;  /* 0x000000087c7b4981 */ /* 0x008ee8000c1e1500 */
[----:B------:R-:W2:Y:S04]  /*7130*/  LDL.LU.64 R124, [R1+0x938] ;  /* 0x00093800017c7983 */ /* 0x000ea80000300a00 */
[----:B--2---:R-:W2:Y:S04]  /*7140*/  @P4 LDG.E.U16 R122, desc[UR8][R124.64] ;  /* 0x000000087c7a4981 */ /* 0x004ea8000c1e1500 */
[----:B------:R-:W2:Y:S04]  /*7150*/  LDL.LU.64 R124, [R1+0x930] ;  /* 0x00093000017c7983 */ /* 0x000ea80000300a00 */
[----:B--2---:R-:W2:Y:S04]  /*7160*/  @P4 LDG.E.U16 R125, desc[UR8][R36.64] ;  /* 0x00000008247d4981 */ /* 0x004ea8000c1e1500 */
[----:B------:R-:W2:Y:S04]  /*7170*/  @P4 LDG.E.U16 R124, desc[UR8][R42.64] ;  /* 0x000000082a7c4981 */ /* 0x000ea8000c1e1500 */
[----:B------:R-:W2:Y:S04]  /*7180*/  LDL.LU.64 R36, [R1+0x928] ;  /* 0x0009280001247983 */ /* 0x000ea80000300a00 */
[----:B------:R-:W-:Y:S04]  /*7190*/  STL.64 [R1+0x4d0], R74 ;  /* 0x0004d04a01007387 */ /* 0x000fe80000100a00 */
[----:B------:R-:W2:Y:S04]  /*71a0*/  LDL.LU.64 R42, [R1+0x920] ;  /* 0x00092000012a7983 */ /* 0x000ea80000300a00 */
[----:B------:R-:W2:Y:S04]  /*71b0*/  LDL.LU.64 R54, [R1+0x918] ;  /* 0x0009180001367983 */ /* 0x000ea80000300a00 */
[----:B------:R-:W2:Y:S04]  /*71c0*/  LDL.LU.64 R60, [R1+0x910] ;  /* 0x00091000013c7983 */ /* 0x000ea80000300a00 */
[----:B------:R-:W2:Y:S04]  /*71d0*/  LDL.LU.64 R102, [R1+0x908] ;  /* 0x0009080001667983 */ /* 0x000ea80000300a00 */
[----:B------:R0:W-:Y:S04]  /*71e0*/  STL [R1+0xc], R100 ;  /* 0x00000c6401007387 */ /* 0x0001e80000100800 */
[----:B0-----:R-:W3:Y:S04]  /*71f0*/  LDL.LU R100, [R1+0x900] ;  /* 0x0009000001647983 */ /* 0x001ee80000300800 */
[----:B------:R-:W3:Y:S04]  /*7200*/  LDL.LU.64 R82, [R1+0x8f8] ;  /* 0x0008f80001527983 */ /* 0x000ee80000300a00 */
[----:B------:R0:W-:Y:S04]  /*7210*/  STL [R1+0x8], R104 ;  /* 0x0000086801007387 */ /* 0x0001e80000100800 */
[----:B0-----:R-:W3:Y:S04]  /*7220*/  LDL.LU R104, [R1+0x8f0] ;  /* 0x0008f00001687983 */ /* 0x001ee80000300800 */
[----:B------:R-:W3:Y:S04]  /*7230*/  LDL.LU R46, [R1+0x8ec] ;  /* 0x0008ec00012e7983 */ /* 0x000ee80000300800 */
[----:B------:R0:W-:Y:S04]  /*7240*/  STL [R1+0x14], R98 ;  /* 0x0000146201007387 */ /* 0x0001e80000100800 */
[----:B0-----:R-:W3:Y:S04]  /*7250*/  LDL.LU R98, [R1+0x8e8] ;  /* 0x0008e80001627983 */ /* 0x001ee80000300800 */
[----:B--2---:R-:W2:Y:S04]  /*7260*/  @P4 LDG.E.U16 R92, desc[UR8][R102.64] ;  /* 0x00000008665c4981 */ /* 0x004ea8000c1e1500 */
[----:B------:R-:W3:Y:S04]  /*7270*/  LDL.LU.64 R102, [R1+0x8e0] ;  /* 0x0008e00001667983 */ /* 0x000ee80000300a00 */
[----:B--2---:R0:W-:Y:S04]  /*7280*/  STL [R1+0x10], R92 ;  /* 0x0000105c01007387 */ /* 0x0041e80000100800 */
[----:B---3--:R-:W2:Y:S04]  /*7290*/  @P4 LDG.E.U16 R103, desc[UR8][R74.64] ;  /* 0x000000084a674981 */ /* 0x008ea8000c1e1500 */
[----:B0-----:R-:W3:Y:S04]  /*72a0*/  LDL.LU R92, [R1+0x8dc] ;  /* 0x0008dc00015c7983 */ /* 0x001ee80000300800 */
[----:B------:R0:W-:Y:S04]  /*72b0*/  STL [R1+0x1c], R78 ;  /* 0x00001c4e01007387 */ /* 0x0001e80000100800 */
[----:B0-----:R-:W4:Y:S04]  /*72c0*/  LDL.LU R78, [R1+0x8d8] ;  /* 0x0008d800014e7983 */ /* 0x001f280000300800 */
[----:B------:R-:W4:Y:S01]  /*72d0*/  LDL.LU.64 R74, [R1+0x8d0] ;  /* 0x0008d000014a7983 */ /* 0x000f220000300a00 */
[-C--:B------:R-:W-:Y:S01]  /*72e0*/  LEA.HI.X.SX32 R67, R4, R69.reuse, 0x1, P2 ;  /* 0x0000004504437211 */ /* 0x080fe200010f0eff */
[----:B------:R-:W-:Y:S01]  /*72f0*/  IMAD.MOV.U32 R66, RZ, RZ, R82 ;  /* 0x000000ffff427224 */ /* 0x000fe200078e0052 */
[----:B------:R-:W-:-:S02]  /*7300*/  LEA.HI.X.SX32 R47, R0, R69, 0x1, P5 ;  /* 0x00000045002f7211 */ /* 0x000fc400028f0eff */
[-C--:B-1----:R-:W-:Y:S02]  /*7310*/  IADD3 R48, P3, PT, R48, R68.reuse, RZ ;  /* 0x0000004430307210 */ /* 0x082fe40007f7e0ff */
[-C--:B------:R-:W-:Y:S01]  /*7320*/  IADD3 R4, P5, PT, R104, R68.reuse, RZ ;  /* 0x0000004468047210 */ /* 0x080fe20007fbe0ff */
[----:B------:R-:W4:Y:S01]  /*7330*/  @P4 LDG.E.U16 R45, desc[UR8][R46.64] ;  /* 0x000000082e2d4981 */ /* 0x000f22000c1e1500 */
[-C--:B------:R-:W-:Y:S02]  /*7340*/  IADD3 R102, P1, PT, R102, R68.reuse, RZ ;  /* 0x0000004466667210 */ /* 0x080fe40007f3e0ff */
[----:B------:R-:W-:Y:S02]  /*7350*/  IADD3 R82, P2, PT, R5, R68, RZ ;  /* 0x0000004405527210 */ /* 0x000fe40007f5e0ff */
[-C--:B------:R-:W-:Y:S02]  /*7360*/  LEA.HI.X.SX32 R5, R100, R69.reuse, 0x1, P5 ;  /* 0x0000004564057211 */ /* 0x080fe400028f0eff */
[----:B------:R-:W-:-:S03]  /*7370*/  LEA.HI.X.SX32 R83, R98, R69, 0x1, P2 ;  /* 0x0000004562537211 */ /* 0x000fc600010f0eff */
[----:B------:R-:W4:Y:S04]  /*7380*/  @P4 LDG.E.U16 R2, desc[UR8][R4.64] ;  /* 0x0000000804024981 */ /* 0x000f28000c1e1500 */
[----:B--2---:R3:W-:Y:S04]  /*7390*/  STL [R1+0x18], R103 ;  /* 0x0000186701007387 */ /* 0x0047e80000100800 */
[----:B------:R-:W2:Y:S04]  /*73a0*/  LDL.LU R104, [R1+0x8c8] ;  /* 0x0008c80001687983 */ /* 0x000ea80000300800 */
[----:B------:R0:W-:Y:S01]  /*73b0*/  @P4 STL [R1+0x4], R49 ;  /* 0x0000043101004387 */ /* 0x0001e20000100800 */
[----:B---3--:R-:W-:-:S03]  /*73c0*/  LEA.HI.X.SX32 R103, R92, R69, 0x1, P1 ;  /* 0x000000455c677211 */ /* 0x008fc600008f0eff */
[----:B------:R-:W-:Y:S04]  /*73d0*/  STL [R1+0x494], R67 ;  /* 0x0004944301007387 */ /* 0x000fe80000100800 */
[----:B----4-:R-:W-:Y:S01]  /*73e0*/  @P4 STL [R1], R72 ;  /* 0x0000004801004387 */ /* 0x010fe20000100800 */
[----:B0-----:R-:W-:-:S03]  /*73f0*/  LEA.HI.X.SX32 R49, R78, R69, 0x1, P3 ;  /* 0x000000454e317211 */ /* 0x001fc600018f0eff */
[----:B------:R-:W3:Y:S04]  /*7400*/  LDL.LU R78, [R1+0x8c4] ;  /* 0x0008c400014e7983 */ /* 0x000ee80000300800 */
[----:B------:R-:W4:Y:S04]  /*7410*/  @P4 LDG.E.U16 R75, desc[UR8][R66.64] ;  /* 0x00000008424b4981 */ /* 0x000f28000c1e1500 */
[----:B------:R-:W2:Y:S04]  /*7420*/  LDL.LU R92, [R1+0x8c0] ;  /* 0x0008c000015c7983 */ /* 0x000ea80000300800 */
[----:B------:R-:W-:Y:S04]  /*7430*/  STL.64 [R1+0x450], R46 ;  /* 0x0004502e01007387 */ /* 0x000fe80000100a00 */
[----:B------:R-:W2:Y:S04]  /*7440*/  LDL.LU R98, [R1+0x8bc] ;  /* 0x0008bc0001627983 */ /* 0x000ea80000300800 */
[----:B------:R-:W2:Y:S04]  /*7450*/  LDL.LU R100, [R1+0x8b8] ;  /* 0x0008b80001647983 */ /* 0x000ea80000300800 */
[----:B------:R-:W-:Y:S04]  /*7460*/  STL.64 [R1+0x410], R48 ;  /* 0x0004103001007387 */ /* 0x000fe80000100a00 */
[----:B------:R0:W-:Y:S04]  /*7470*/  STL [R1+0x884], R68 ;  /* 0x0008844401007387 */ /* 0x0001e80000100800 */
[----:B------:R-:W-:Y:S04]  /*7480*/  STL.64 [R1+0x3d0], R102 ;  /* 0x0003d06601007387 */ /* 0x000fe80000100a00 */
[----:B------:R1:W2:Y:S04]  /*7490*/  @P4 LDG.E.U16 R74, desc[UR8][R82.64] ;  /* 0x00000008524a4981 */ /* 0x0002a8000c1e1500 */
[----:B0-----:R-:W2:Y:S04]  /*74a0*/  LDL.LU R68, [R1+0x2c] ;  /* 0x00002c0001447983 */ /* 0x001ea80000300800 */
[----:B------:R1:W-:Y:S04]  /*74b0*/  STL.64 [R1+0x390], R82 ;  /* 0x0003905201007387 */ /* 0x0003e80000100a00 */
[----:B------:R0:W-:Y:S04]  /*74c0*/  STL [R1+0x880], R69 ;  /* 0x0008804501007387 */ /* 0x0001e80000100800 */
[----:B------:R0:W-:Y:S01]  /*74d0*/  STL.64 [R1+0x350], R4 ;  /* 0x0003500401007387 */ /* 0x0001e20000100a00 */
[----:B------:R-:W2:Y:S01]  /*74e0*/  S2R R72, SR_CTAID.Y ;  /* 0x0000000000487919 */ /* 0x000ea20000002600 */
[----:B-1----:R-:W1:Y:S02]  /*74f0*/  LDC.64 R82, c[0x0][0x390] ;  /* 0x0000e400ff527b82 */ /* 0x002e640000000a00 */
[----:B0-----:R-:W3:Y:S04]  /*7500*/  LDL.LU R69, [R1+0x28] ;  /* 0x0000280001457983 */ /* 0x001ee80000300800 */
[----:B------:R-:W3:Y:S02]  /*7510*/  LDL.LU.64 R66, [R1+0x8b0] ;  /* 0x0008b00001427983 */ /* 0x000ee40000300a00 */
[----:B------:R-:W0:Y:S02]  /*7520*/  LDC.64 R4, c[0x0][0x3d0] ;  /* 0x0000f400ff047b82 */ /* 0x000e240000000a00 */
[----:B----4-:R4:W-:Y:S04]  /*7530*/  STL [R1+0x24], R75 ;  /* 0x0000244b01007387 */ /* 0x0109e80000100800 */
[----:B----4-:R-:W4:Y:S04]  /*7540*/  LDL.LU R75, [R1+0x8a8] ;  /* 0x0008a800014b7983 */ /* 0x010f280000300800 */
[----:B------:R-:W4:Y:S04]  /*7550*/  LDL.LU.64 R46, [R1+0x8a0] ;  /* 0x0008a000012e7983 */ /* 0x000f280000300a00 */
[----:B--2---:R2:W2:Y:S04]  /*7560*/  @P4 LDG.E.U16 R68, desc[UR8][R48.64] ;  /* 0x0000000830444981 */ /* 0x0044a8000c1e1500 */
[----:B------:R-:W2:Y:S04]  /*7570*/  LDL.LU.64 R48, [R1+0x898] ;  /* 0x0008980001307983 */ /* 0x000ea80000300a00 */
[----:B---3--:R-:W3:Y:S04]  /*7580*/  @P4 LDG.E.U16 R69, desc[UR8][R102.64] ;  /* 0x0000000866454981 */ /* 0x008ee8000c1e1500 */
[----:B------:R-:W3:Y:S04]  /*7590*/  LDL.LU.64 R102, [R1+0x890] ;  /* 0x0008900001667983 */ /* 0x000ee80000300a00 */
[----:B------:R0:W-:Y:S02]  /*75a0*/  STL [R1+0x20], R45 ;  /* 0x0000202d01007387 */ /* 0x0001e40000100800 */
[----:B0-----:R-:W0:Y:S01]  /*75b0*/  S2R R45, SR_TID.X ;  /* 0x00000000002d7919 */ /* 0x001e220000002100 */
[----:B------:R-:W-:-:S04]  /*75c0*/  IMAD R4, R72, R4, RZ ;  /* 0x0000000448047224 */ /* 0x000fc800078e02ff */
[----:B------:R-:W-:Y:S01]  /*75d0*/  IMAD.SHL.U32 R72, R4, 0x2, RZ ;  /* 0x0000000204487824 */ /* 0x000fe200078e00ff */
[----:B0-----:R-:W-:-:S05]  /*75e0*/  LOP3.LUT R0, R45, 0x7f, RZ, 0xc0, !PT ;  /* 0x0000007f2d007812 */ /* 0x001fca00078ec0ff */
[----:B------:R-:W-:-:S04]  /*75f0*/  IMAD R5, R0, R5, RZ ;  /* 0x0000000500057224 */ /* 0x000fc800078e02ff */
[----:B------:R-:W-:-:S05]  /*7600*/  IMAD.SHL.U32 R0, R5, 0x2, RZ ;  /* 0x0000000205007824 */ /* 0x000fca00078e00ff */
[----:B-1----:R-:W-:Y:S02]  /*7610*/  IADD3 R82, P1, P2, R0, R82, R72 ;  /* 0x0000005200527210 */ /* 0x002fe40007a3e048 */
[----:B------:R-:W0:Y:S01]  /*7620*/  S2R R72, SR_TID.X ;  /* 0x0000000000487919 */ /* 0x000e220000002100 */
[----:B------:R-:W-:Y:S01]  /*7630*/  LOP3.LUT R45, R45, 0x3f, RZ, 0xc0, !PT ;  /* 0x0000003f2d2d7812 */ /* 0x000fe200078ec0ff */
[----:B------:R-:W-:Y:S02]  /*7640*/  UIADD3 UR74, UPT, UPT, UR5, 0x100000, URZ ;  /* 0x00100000054a7890 */ /* 0x000fe4000fffe0ff */
[----:B------:R-:W-:-:S04]  /*7650*/  @!UP0 UIADD3 UR14, UPT, UPT, -UR12, 0x100000, URZ ;  /* 0x001000000c0e8890 */ /* 0x000fc8000fffe1ff */
[----:B------:R-:W-:Y:S02]  /*7660*/  @!UP0 USHF.L.U32 UR15, UR14, 0xb, URZ ;  /* 0x0000000b0e0f8899 */ /* 0x000fe400080006ff */
[----:B------:R-:W-:Y:S01]  /*7670*/  @!UP0 USHF.L.U32 UR14, UR14, 0x1, URZ ;  /* 0x000000010e0e8899 */ /* 0x000fe200080006ff */
[----:B------:R-:W-:Y:S02]  /*7680*/  IMAD.SHL.U32 R45, R45, 0x2, RZ ;  /* 0x000000022d2d7824 */ /* 0x000fe400078e00ff */
[----:B------:R-:W-:-:S04]  /*7690*/  IMAD.HI R4, R4, 0x2, RZ ;  /* 0x0000000204047827 */ /* 0x000fc800078e02ff */
[----:B------:R-:W-:Y:S01]  /*76a0*/  IMAD.HI R5, R5, 0x2, RZ ;  /* 0x0000000205057827 */ /* 0x000fe200078e02ff */
[----:B------:R-:W-:-:S05]  /*76b0*/  VOTEU.ALL UP1, P0 ;  /* 0x0000000000ff7886 */ /* 0x000fca0000020000 */
[----:B------:R1:W1:Y:S01]  /*76c0*/  @!UP1 SYNCS.EXCH.64 URZ, [UR4+0x38008], UR14 ;  /* 0x0380080e04ff95b2 */ /* 0x0002620008000100 */
[----:B0-----:R-:W-:-:S04]  /*76d0*/  LOP3.LUT R72, R72, 0xc0, RZ, 0xc0, !PT ;  /* 0x000000c048487812 */ /* 0x001fc800078ec0ff */
[----:B------:R-:W-:Y:S02]  /*76e0*/  LEA R72, R72, R45, 0x8 ;  /* 0x0000002d48487211 */ /* 0x000fe400078e40ff */
[----:B------:R-:W3:Y:S04]  /*76f0*/  LDL.LU R45, [R1+0x888] ;  /* 0x00088800012d7983 */ /* 0x000ee80000300800 */
[----:B------:R-:W-:Y:S04]  /*7700*/  STS.U16 [R72+UR4+0x400], R98 ;  /* 0x0004006248007988 */ /* 0x000fe80008000404 */
[----:B------:R-:W-:Y:S04]  /*7710*/  STS.U16 [R72+UR4+0x800], R92 ;  /* 0x0008005c48007988 */ /* 0x000fe80008000404 */
[----:B------:R-:W-:Y:S04]  /*7720*/  STS.U16 [R72+UR4+0x1000], R78 ;  /* 0x0010004e48007988 */ /* 0x000fe80008000404 */
[----:B------:R-:W-:Y:S04]  /*7730*/  STS.U16 [R72+UR4], R104 ;  /* 0x0000006848007988 */ /* 0x000fe80008000404 */
[----:B------:R-:W-:Y:S04]  /*7740*/  STS.U16 [R72+UR4+0xc00], R86 ;  /* 0x000c005648007988 */ /* 0x000fe80008000404 */
[----:B------:R-:W-:Y:S04]  /*7750*/  STS.U16 [R72+UR4+0x1400], R67 ;  /* 0x0014004348007988 */ /* 0x000fe80008000404 */
[----:B------:R-:W-:Y:S04]  /*7760*/  STS.U16 [R72+UR4+0x1800], R61 ;  /* 0x0018003d48007988 */ /* 0x000fe80008000404 */
[----:B------:R-:W-:Y:S04]  /*7770*/  STS.U16 [R72+UR4+0x1c00], R55 ;  /* 0x001c003748007988 */ /* 0x000fe80008000404 */
[----:B------:R0:W-:Y:S04]  /*7780*/  STS.U16 [R72+UR4+0x2400], R43 ;  /* 0x0024002b48007988 */ /* 0x0001e80008000404 */
[----:B------:R1:W-:Y:S04]  /*7790*/  STS.U16 [R72+UR4+0x2800], R37 ;  /* 0x0028002548007988 */ /* 0x0003e80008000404 */
[----:B------:R1:W-:Y:S01]  /*77a0*/  STS.U16 [R72+UR4+0x2c00], R31 ;  /* 0x002c001f48007988 */ /* 0x0003e20008000404 */
[----:B0-----:R-:W0:Y:S03]  /*77b0*/  LDC R43, c[0x0][0x3d8] ;  /* 0x0000f600ff2b7b82 */ /* 0x001e260000000800 */
[----:B------:R-:W-:Y:S04]  /*77c0*/  STS.U16 [R72+UR4+0x3000], R25 ;  /* 0x0030001948007988 */ /* 0x000fe80008000404 */
[----:B------:R-:W-:Y:S01]  /*77d0*/  STS.U16 [R72+UR4+0x3400], R19 ;  /* 0x0034001348007988 */ /* 0x000fe20008000404 */
[----:B-1----:R-:W1:Y:S03]  /*77e0*/  LDC R37, c[0x0][0x3d8] ;  /* 0x0000f600ff257b82 */ /* 0x002e660000000800 */
[----:B------:R-:W-:Y:S04]  /*77f0*/  STS.U16 [R72+UR4+0x3800], R14 ;  /* 0x0038000e48007988 */ /* 0x000fe80008000404 */
[----:B------:R-:W-:Y:S04]  /*7800*/  STS.U16 [R72+UR4+0x3c00], R9 ;  /* 0x003c000948007988 */ /* 0x000fe80008000404 */
[----:B------:R-:W3:Y:S04]  /*7810*/  LDL.LU R31, [R1+0x4] ;  /* 0x00000400011f7983 */ /* 0x000ee80000300800 */
[----:B------:R-:W3:Y:S04]  /*7820*/  LDL.LU R55, [R1] ;  /* 0x0000000001377983 */ /* 0x000ee80000300800 */
[----:B------:R-:W3:Y:S01]  /*7830*/  LDL.LU R61, [R1+0xc] ;  /* 0x00000c00013d7983 */ /* 0x000ee20000300800 */
[----:B----4-:R-:W-:-:S05]  /*7840*/  VIADD R0, R75, UR74 ;  /* 0x0000004a4b007c36 */ /* 0x010fca0008000000 */
[----:B------:R-:W-:Y:S02]  /*7850*/  R2UR UR11, R0 ;  /* 0x00000000000b72ca */ /* 0x000fe400000e0000 */
[----:B------:R-:W-:Y:S02]  /*7860*/  IADD3.X R0, PT, PT, R5, R83, R4, P1, P2 ;  /* 0x0000005305007210 */ /* 0x000fe40000fe4404 */
[C---:B------:R-:W-:Y:S01]  /*7870*/  LOP3.LUT R83, R72.reuse, 0x10, RZ, 0x3c, !PT ;  /* 0x0000001048537812 */ /* 0x040fe200078e3cff */
[----:B--2---:R-:W-:Y:S04]  /*7880*/  STS.U16 [R72+UR4+0x2000], R49 ;  /* 0x0020003148007988 */ /* 0x004fe80008000404 */
[----:B---3--:R-:W-:Y:S04]  /*7890*/  STS.U16 [R83+UR4+0x80], R103 ;  /* 0x0000806753007988 */ /* 0x008fe80008000404 */
[----:B------:R2:W-:Y:S04]  /*78a0*/  STS.U16 [R83+UR4+0x2080], R48 ;  /* 0x0020803053007988 */ /* 0x0005e80008000404 */
[----:B------:R-:W-:Y:S04]  /*78b0*/  STS.U16 [R83+UR4+0x480], R97 ;  /* 0x0004806153007988 */ /* 0x000fe80008000404 */
[----:B------:R-:W-:Y:S01]  /*78c0*/  STS.U16 [R83+UR4+0x880], R91 ;  /* 0x0008805b53007988 */ /* 0x000fe20008000404 */
[C---:B------:R-:W-:Y:S01]  /*78d0*/  LOP3.LUT R4, R72.reuse, 0x20, RZ, 0x3c, !PT ;  /* 0x0000002048047812 */ /* 0x040fe200078e3cff */
[----:B------:R-:W3:Y:S01]  /*78e0*/  S2R R98, SR_TID.X ;  /* 0x0000000000627919 */ /* 0x000ee20000002100 */
[----:B------:R-:W-:Y:S01]  /*78f0*/  LOP3.LUT R5, R72, 0x30, RZ, 0x3c, !PT ;  /* 0x0000003048057812 */ /* 0x000fe200078e3cff */
[----:B------:R-:W-:Y:S01]  /*7900*/  ULEA UR11, UR10, UR11, 0x4 ;  /* 0x0000000b0a0b7291 */ /* 0x000fe2000f8e20ff */
[----:B--2---:R-:W2:Y:S01]  /*7910*/  LDC R48, c[0x0][0x3d8] ;  /* 0x0000f600ff307b82 */ /* 0x004ea20000000800 */
[----:B------:R-:W-:Y:S04]  /*7920*/  STS.U16 [R83+UR4+0xc80], R85 ;  /* 0x000c805553007988 */ /* 0x000fe80008000404 */
[----:B------:R-:W-:Y:S04]  /*7930*/  STS.U16 [R83+UR4+0x1080], R77 ;  /* 0x0010804d53007988 */ /* 0x000fe80008000404 */
[----:B------:R-:W-:Y:S04]  /*7940*/  STS.U16 [R83+UR4+0x1480], R66 ;  /* 0x0014804253007988 */ /* 0x000fe80008000404 */
[----:B------:R-:W-:Y:S04]  /*7950*/  STS.U16 [R83+UR4+0x1880], R60 ;  /* 0x0018803c53007988 */ /* 0x000fe80008000404 */
[----:B------:R-:W-:Y:S04]  /*7960*/  STS.U16 [R83+UR4+0x1c80], R54 ;  /* 0x001c803653007988 */ /* 0x000fe80008000404 */
[----:B------:R4:W-:Y:S04]  /*7970*/  STS.U16 [R83+UR4+0x2480], R42 ;  /* 0x0024802a53007988 */ /* 0x0009e80008000404 */
[----:B------:R-:W-:Y:S04]  /*7980*/  STS.U16 [R83+UR4+0x2880], R36 ;  /* 0x0028802453007988 */ /* 0x000fe80008000404 */
[----:B------:R-:W-:Y:S01]  /*7990*/  STS.U16 [R83+UR4+0x2c80], R30 ;  /* 0x002c801e53007988 */ /* 0x000fe20008000404 */
[----:B----4-:R-:W4:Y:S03]  /*79a0*/  LDC R42, c[0x0][0x3d8] ;  /* 0x0000f600ff2a7b82 */ /* 0x010f260000000800 */
[----:B------:R-:W-:Y:S04]  /*79b0*/  STS.U16 [R83+UR4+0x3080], R24 ;  /* 0x0030801853007988 */ /* 0x000fe80008000404 */
[----:B------:R-:W-:Y:S04]  /*79c0*/  STS.U16 [R83+UR4+0x3480], R18 ;  /* 0x0034801253007988 */ /* 0x000fe80008000404 */
[----:B------:R-:W-:Y:S04]  /*79d0*/  STS.U16 [R83+UR4+0x3880], R13 ;  /* 0x0038800d53007988 */ /* 0x000fe80008000404 */
[----:B------:R0:W-:Y:S04]  /*79e0*/  STS.U16 [R83+UR4+0x3c80], R8 ;  /* 0x003c800853007988 */ /* 0x0001e80008000404 */
[----:B0-----:R-:W2:Y:S04]  /*79f0*/  LDL.LU R83, [R1+0x8] ;  /* 0x0000080001537983 */ /* 0x001ea80000300800 */
[----:B------:R-:W2:Y:S04]  /*7a00*/  LDL.LU R67, [R1+0x14] ;  /* 0x0000140001437983 */ /* 0x000ea80000300800 */
[----:B------:R-:W2:Y:S04]  /*7a10*/  LDL.LU R86, [R1+0x10] ;  /* 0x0000100001567983 */ /* 0x000ea80000300800 */
[----:B------:R-:W-:Y:S04]  /*7a20*/  STS.U16 [R4+UR4+0x100], R102 ;  /* 0x0001006604007988 */ /* 0x000fe80008000404 */
[----:B------:R-:W2:Y:S04]  /*7a30*/  LDL.LU R104, [R1+0x1c] ;  /* 0x00001c0001687983 */ /* 0x000ea80000300800 */
[----:B------:R0:W-:Y:S04]  /*7a40*/  STS.U16 [R4+UR4+0x2100], R47 ;  /* 0x0021002f04007988 */ /* 0x0001e80008000404 */
[----:B------:R-:W2:Y:S04]  /*7a50*/  LDL.LU R49, [R1+0x18] ;  /* 0x0000180001317983 */ /* 0x000ea80000300800 */
[----:B------:R-:W-:Y:S01]  /*7a60*/  STS.U16 [R4+UR4+0x500], R96 ;  /* 0x0005006004007988 */ /* 0x000fe20008000404 */
[----:B---3--:R-:W-:Y:S01]  /*7a70*/  SHF.R.U32.HI R36, RZ, 0x7, R98 ;  /* 0x00000007ff247819 */ /* 0x008fe20000011662 */
[----:B0-----:R-:W0:Y:S02]  /*7a80*/  LDC R47, c[0x0][0x3d8] ;  /* 0x0000f600ff2f7b82 */ /* 0x001e240000000800 */
[----:B------:R-:W3:Y:S04]  /*7a90*/  LDL.LU R78, [R1+0x24] ;  /* 0x00002400014e7983 */ /* 0x000ee80000300800 */
[----:B------:R-:W-:Y:S04]  /*7aa0*/  STS.U16 [R4+UR4+0x900], R90 ;  /* 0x0009005a04007988 */ /* 0x000fe80008000404 */
[----:B------:R-:W2:Y:S04]  /*7ab0*/  LDL.LU R92, [R1+0x20] ;  /* 0x00002000015c7983 */ /* 0x000ea80000300800 */
[----:B------:R-:W-:Y:S04]  /*7ac0*/  STS.U16 [R4+UR4+0xd00], R84 ;  /* 0x000d005404007988 */ /* 0x000fe80008000404 */
[----:B------:R-:W-:Y:S04]  /*7ad0*/  STS.U16 [R4+UR4+0x1100], R76 ;  /* 0x0011004c04007988 */ /* 0x000fe80008000404 */
[----:B------:R-:W-:Y:S04]  /*7ae0*/  STS.U16 [R4+UR4+0x1500], R65 ;  /* 0x0015004104007988 */ /* 0x000fe80008000404 */
[----:B------:R-:W-:Y:S04]  /*7af0*/  STS.U16 [R4+UR4+0x1900], R59 ;  /* 0x0019003b04007988 */ /* 0x000fe80008000404 */
[----:B------:R1:W-:Y:S04]  /*7b00*/  STS.U16 [R4+UR4+0x1d00], R53 ;  /* 0x001d003504007988 */ /* 0x0003e80008000404 */
[----:B------:R0:W-:Y:S04]  /*7b10*/  STS.U16 [R4+UR4+0x2500], R41 ;  /* 0x0025002904007988 */ /* 0x0001e80008000404 */
[----:B------:R-:W-:Y:S01]  /*7b20*/  STS.U16 [R4+UR4+0x2900], R35 ;  /* 0x0029002304007988 */ /* 0x000fe20008000404 */
[----:B------:R-:W-:Y:S01]  /*7b30*/  SGXT.U32 R36, R36, 0x1 ;  /* 0x000000012424781a */ /* 0x000fe20000000000 */
[----:B-1----:R-:W1:Y:S02]  /*7b40*/  LDC R53, c[0x0][0x3d8] ;  /* 0x0000f600ff357b82 */ /* 0x002e640000000800 */
[----:B------:R-:W-:Y:S04]  /*7b50*/  STS.U16 [R4+UR4+0x2d00], R29 ;  /* 0x002d001d04007988 */ /* 0x000fe80008000404 */
[----:B------:R-:W-:Y:S02]  /*7b60*/  STS.U16 [R4+UR4+0x3100], R23 ;  /* 0x0031001704007988 */ /* 0x000fe40008000404 */
[----:B0-----:R-:W0:Y:S02]  /*7b70*/  LDC R41, c[0x0][0x3d8] ;  /* 0x0000f600ff297b82 */ /* 0x001e240000000800 */
[----:B------:R-:W-:Y:S04]  /*7b80*/  STS.U16 [R4+UR4+0x3500], R17 ;  /* 0x0035001104007988 */ /* 0x000fe80008000404 */
[----:B------:R-:W-:Y:S04]  /*7b90*/  STS.U16 [R4+UR4+0x3900], R12 ;  /* 0x0039000c04007988 */ /* 0x000fe80008000404 */
[----:B------:R4:W-:Y:S04]  /*7ba0*/  STS.U16 [R4+UR4+0x3d00], R7 ;  /* 0x003d000704007988 */ /* 0x0009e80008000404 */
[----:B------:R4:W-:Y:S02]  /*7bb0*/  STS.U16 [R5+UR4+0x2180], R46 ;  /* 0x0021802e05007988 */ /* 0x0009e40008000404 */
[----:B----4-:R-:W-:-:S02]  /*7bc0*/  LOP3.LUT R4, R72, 0x40, RZ, 0x3c, !PT ;  /* 0x0000004048047812 */ /* 0x010fc400078e3cff */
[----:B------:R-:W-:Y:S01]  /*7bd0*/  STS.U16 [R5+UR4+0x180], R101 ;  /* 0x0001806505007988 */ /* 0x000fe20008000404 */
[----:B------:R-:W4:Y:S03]  /*7be0*/  LDC R46, c[0x0][0x3d8] ;  /* 0x0000f600ff2e7b82 */ /* 0x000f260000000800 */
[----:B------:R-:W-:Y:S04]  /*7bf0*/  STS.U16 [R5+UR4+0x580], R95 ;  /* 0x0005805f05007988 */ /* 0x000fe80008000404 */
[----:B------:R-:W-:Y:S04]  /*7c00*/  STS.U16 [R5+UR4+0x980], R89 ;  /* 0x0009805905007988 */ /* 0x000fe80008000404 */
[----:B------:R-:W-:Y:S04]  /*7c10*/  STS.U16 [R5+UR4+0xd80], R81 ;  /* 0x000d805105007988 */ /* 0x000fe80008000404 */
[----:B------:R-:W-:Y:S04]  /*7c20*/  STS.U16 [R5+UR4+0x1180], R73 ;  /* 0x0011804905007988 */ /* 0x000fe80008000404 */
[----:B------:R-:W-:Y:S04]  /*7c30*/  STS.U16 [R5+UR4+0x1580], R64 ;  /* 0x0015804005007988 */ /* 0x000fe80008000404 */
[----:B------:R-:W-:Y:S04]  /*7c40*/  STS.U16 [R5+UR4+0x1980], R58 ;  /* 0x0019803a05007988 */ /* 0x000fe80008000404 */
[----:B------:R0:W-:Y:S04]  /*7c50*/  STS.U16 [R5+UR4+0x1d80], R52 ;  /* 0x001d803405007988 */ /* 0x0001e80008000404 */
[----:B------:R1:W-:Y:S04]  /*7c60*/  STS.U16 [R5+UR4+0x2580], R40 ;  /* 0x0025802805007988 */ /* 0x0003e80008000404 */
[----:B------:R-:W-:Y:S01]  /*7c70*/  STS.U16 [R5+UR4+0x2980], R34 ;  /* 0x0029802205007988 */ /* 0x000fe20008000404 */
[----:B------:R-:W-:Y:S01]  /*7c80*/  SHF.R.U32.HI R98, RZ, 0x5, R98 ;  /* 0x00000005ff627819 */ /* 0x000fe20000011662 */
[----:B0-----:R-:W0:Y:S02]  /*7c90*/  LDC R52, c[0x0][0x3d8] ;  /* 0x0000f600ff347b82 */ /* 0x001e240000000800 */
[----:B------:R-:W-:Y:S04]  /*7ca0*/  STS.U16 [R5+UR4+0x2d80], R28 ;  /* 0x002d801c05007988 */ /* 0x000fe80008000404 */
[----:B------:R-:W-:Y:S02]  /*7cb0*/  STS.U16 [R5+UR4+0x3180], R22 ;  /* 0x0031801605007988 */ /* 0x000fe40008000404 */
[----:B-1----:R-:W1:Y:S02]  /*7cc0*/  LDC R40, c[0x0][0x3d8] ;  /* 0x0000f600ff287b82 */ /* 0x002e640000000800 */
[----:B------:R-:W-:Y:S04]  /*7cd0*/  STS.U16 [R5+UR4+0x3580], R16 ;  /* 0x0035801005007988 */ /* 0x000fe80008000404 */
[----:B------:R-:W-:Y:S04]  /*7ce0*/  STS.U16 [R5+UR4+0x3980], R11 ;  /* 0x0039800b05007988 */ /* 0x000fe80008000404 */
[----:B------:R4:W-:Y:S04]  /*7cf0*/  STS.U16 [R5+UR4+0x3d80], R6 ;  /* 0x003d800605007988 */ /* 0x0009e80008000404 */
[----:B------:R-:W-:Y:S04]  /*7d00*/  STS.U16 [R4+UR4+0x200], R100 ;  /* 0x0002006404007988 */ /* 0x000fe80008000404 */
[----:B------:R4:W-:Y:S02]  /*7d10*/  STS.U16 [R4+UR4+0x2200], R45 ;  /* 0x0022002d04007988 */ /* 0x0009e40008000404 */
[----:B----4-:R-:W-:Y:S01]  /*7d20*/  LOP3.LUT R5, R72, 0x50, RZ, 0x3c, !PT ;  /* 0x0000005048057812 */ /* 0x010fe200078e3cff */
[----:B------:R-:W4:Y:S01]  /*7d30*/  LDC R6, c[0x0][0x3d8] ;  /* 0x0000f600ff067b82 */ /* 0x000f220000000800 */
[----:B------:R-:W-:Y:S04]  /*7d40*/  STS.U16 [R4+UR4+0x600], R94 ;  /* 0x0006005e04007988 */ /* 0x000fe80008000404 */
[----:B------:R-:W-:Y:S03]  /*7d50*/  STS.U16 [R4+UR4+0xa00], R88 ;  /* 0x000a005804007988 */ /* 0x000fe60008000404 */
[----:B------:R-:W0:Y:S01]  /*7d60*/  LDC R45, c[0x0][0x3d8] ;  /* 0x0000f600ff2d7b82 */ /* 0x000e220000000800 */
[----:B------:R-:W-:Y:S04]  /*7d70*/  STS.U16 [R4+UR4+0xe00], R80 ;  /* 0x000e005004007988 */ /* 0x000fe80008000404 */
[----:B------:R-:W-:Y:S04]  /*7d80*/  STS.U16 [R4+UR4+0x1200], R71 ;  /* 0x0012004704007988 */ /* 0x000fe80008000404 */
[----:B------:R-:W-:Y:S04]  /*7d90*/  STS.U16 [R4+UR4+0x1600], R63 ;  /* 0x0016003f04007988 */ /* 0x000fe80008000404 */
[----:B------:R-:W-:Y:S04]  /*7da0*/  STS.U16 [R4+UR4+0x1a00], R57 ;  /* 0x001a003904007988 */ /* 0x000fe80008000404 */
[----:B------:R-:W-:Y:S04]  /*7db0*/  STS.U16 [R4+UR4+0x1e00], R51 ;  /* 0x001e003304007988 */ /* 0x000fe80008000404 */
[----:B------:R0:W-:Y:S04]  /*7dc0*/  STS.U16 [R4+UR4+0x2600], R39 ;  /* 0x0026002704007988 */ /* 0x0001e80008000404 */
[----:B------:R-:W-:Y:S04]  /*7dd0*/  STS.U16 [R4+UR4+0x2a00], R33 ;  /* 0x002a002104007988 */ /* 0x000fe80008000404 */
[----:B------:R-:W-:Y:S04]  /*7de0*/  STS.U16 [R4+UR4+0x2e00], R27 ;  /* 0x002e001b04007988 */ /* 0x000fe80008000404 */
[----:B------:R-:W-:Y:S04]  /*7df0*/  STS.U16 [R4+UR4+0x3200], R21 ;  /* 0x0032001504007988 */ /* 0x000fe80008000404 */
[----:B------:R-:W-:Y:S04]  /*7e00*/  STS.U16 [R4+UR4+0x3600], R15 ;  /* 0x0036000f04007988 */ /* 0x000fe80008000404 */
[----:B------:R-:W-:Y:S04]  /*7e10*/  STS.U16 [R4+UR4+0x3a00], R10 ;  /* 0x003a000a04007988 */ /* 0x000fe80008000404 */
[----:B------:R1:W-:Y:S01]  /*7e20*/  STS.U16 [R4+UR4+0x3e00], R3 ;  /* 0x003e000304007988 */ /* 0x0003e20008000404 */
[----:B----4-:R-:W-:Y:S01]  /*7e30*/  IMAD R36, R36, R6, RZ ;  /* 0x0000000624247224 */ /* 0x010fe200078e02ff */
[----:B0-----:R-:W0:Y:S02]  /*7e40*/  LDC R39, c[0x0][0x3d8] ;  /* 0x0000f600ff277b82 */ /* 0x001e240000000800 */
[----:B------:R-:W-:Y:S01]  /*7e50*/  STS.U16 [R5+UR4+0x280], R99 ;  /* 0x0002806305007988 */ /* 0x000fe20008000404 */
[----:B-1----:R-:W-:-:S05]  /*7e60*/  LOP3.LUT R4, R72, 0x60, RZ, 0x3c, !PT ;  /* 0x0000006048047812 */ /* 0x002fca00078e3cff */
[----:B------:R-:W1:Y:S01]  /*7e70*/  LDC R51, c[0x0][0x3d8] ;  /* 0x0000f600ff337b82 */ /* 0x000e620000000800 */
[----:B------:R-:W-:Y:S01]  /*7e80*/  LOP3.LUT R3, R72, 0x70, RZ, 0x3c, !PT ;  /* 0x0000007048037812 */ /* 0x000fe200078e3cff */
        /* <DEDUP_REMOVED lines=9> */
[----:B----4-:R-:W4:Y:S03]  /*7f20*/  LDC R50, c[0x0][0x3d8] ;  /* 0x0000f600ff327b82 */ /* 0x010f260000000800 */
[----:B------:R-:W-:Y:S04]  /*7f30*/  STS.U16 [R5+UR4+0x2a80], R32 ;  /* 0x002a802005007988 */ /* 0x000fe80008000404 */
[----:B------:R-:W-:Y:S01]  /*7f40*/  STS.U16 [R5+UR4+0x2e80], R26 ;  /* 0x002e801a05007988 */ /* 0x000fe20008000404 */
[----:B0-----:R-:W0:Y:S03]  /*7f50*/  LDC R44, c[0x0][0x3d8] ;  /* 0x0000f600ff2c7b82 */ /* 0x001e260000000800 */
        /* <DEDUP_REMOVED lines=20> */
[----:B--2---:R2:W-:Y:S04]  /*80a0*/  STS.U16 [R3+UR4+0x1780], R83 ;  /* 0x0017805303007988 */ /* 0x0045e80008000404 */
[----:B--2---:R-:W2:Y:S01]  /*80b0*/  LDL R83, [R1+0x874] ;  /* 0x0008740001537983 */ /* 0x004ea20000100800 */
[----:B------:R-:W-:-:S04]  /*80c0*/  IMAD R110, R6, 0x2, R36 ;  /* 0x00000002066e7824 */ /* 0x000fc800078e0224 */
[----:B------:R-:W-:-:S04]  /*80d0*/  IMAD R109, R6, 0x2, R110 ;  /* 0x00000002066d7824 */ /* 0x000fc800078e026e */
[----:B------:R-:W-:-:S04]  /*80e0*/  IMAD R106, R6, 0x2, R109 ;  /* 0x00000002066a7824 */ /* 0x000fc800078e026d */
[----:B------:R-:W-:-:S04]  /*80f0*/  IMAD R111, R6, 0x2, R106 ;  /* 0x00000002066f7824 */ /* 0x000fc800078e026a */
[----:B------:R-:W-:-:S04]  /*8100*/  IMAD R38, R6, 0x2, R111 ;  /* 0x0000000206267824 */ /* 0x000fc800078e026f */
[----:B------:R-:W-:-:S04]  /*8110*/  IMAD R37, R37, 0x2, R38 ;  /* 0x0000000225257824 */ /* 0x000fc800078e0226 */
[----:B------:R-:W-:-:S04]  /*8120*/  IMAD R41, R41, 0x2, R37 ;  /* 0x0000000229297824 */ /* 0x000fc800078e0225 */
[----:B------:R-:W-:-:S04]  /*8130*/  IMAD R40, R40, 0x2, R41 ;  /* 0x0000000228287824 */ /* 0x000fc800078e0229 */
[----:B------:R-:W-:Y:S01]  /*8140*/  IMAD R39, R39, 0x2, R40 ;  /* 0x0000000227277824 */ /* 0x000fe200078e0228 */
[----:B------:R-:W-:Y:S03]  /*8150*/  STS.U16 [R3+UR4+0x380], R125 ;  /* 0x0003807d03007988 */ /* 0x000fe60008000404 */
[----:B0-----:R-:W-:Y:S01]  /*8160*/  IMAD R44, R44, 0x2, R39 ;  /* 0x000000022c2c7824 */ /* 0x001fe200078e0227 */
        /* <DEDUP_REMOVED lines=8> */
[----:B---3--:R-:W-:Y:S04]  /*81f0*/  STS.U16 [R3+UR4+0x2b80], R78 ;  /* 0x002b804e03007988 */ /* 0x008fe80008000404 */
[----:B------:R-:W-:Y:S04]  /*8200*/  STS.U16 [R3+UR4+0x2f80], R92 ;  /* 0x002f805c03007988 */ /* 0x000fe80008000404 */
[----:B------:R3:W-:Y:S01]  /*8210*/  STS.U16 [R3+UR4+0x3380], R68 ;  /* 0x0033804403007988 */ /* 0x0007e20008000404 */
[----:B0-----:R-:W0:Y:S03]  /*8220*/  LDC R49, c[0x0][0x3d8] ;  /* 0x0000f600ff317b82 */ /* 0x001e260000000800 */
[----:B------:R1:W-:Y:S04]  /*8230*/  STS.U16 [R3+UR4+0x3780], R69 ;  /* 0x0037804503007988 */ /* 0x0003e80008000404 */
[----:B------:R-:W-:Y:S04]  /*8240*/  STS.U16 [R3+UR4+0x3b80], R74 ;  /* 0x003b804a03007988 */ /* 0x000fe80008000404 */
[----:B------:R4:W-:Y:S01]  /*8250*/  STS.U16 [R3+UR4+0x3f80], R2 ;  /* 0x003f800203007988 */ /* 0x0009e20008000404 */
[----:B------:R-:W-:Y:S01]  /*8260*/  IMAD R43, R43, 0x2, R44 ;  /* 0x000000022b2b7824 */ /* 0x000fe200078e022c */
[----:B------:R-:W2:Y:S02]  /*8270*/  LDC R55, c[0x0][0x3d8] ;  /* 0x0000f600ff377b82 */ /* 0x000ea40000000800 */
[----:B---3--:R3:W5:Y:S04]  /*8280*/  LDL.LU R68, [R1+0x884] ;  /* 0x0008840001447983 */ /* 0x0087680000300800 */
[----:B-1----:R3:W5:Y:S01]  /*8290*/  LDL.LU R69, [R1+0x880] ;  /* 0x0008800001457983 */ /* 0x0027620000300800 */
[----:B----4-:R-:W-:-:S03]  /*82a0*/  IMAD.U32 R3, RZ, RZ, UR11 ;  /* 0x0000000bff037e24 */ /* 0x010fc6000f8e00ff */
[----:B------:R3:W5:Y:S01]  /*82b0*/  LDL.LU R74, [R1+0x87c] ;  /* 0x00087c00014a7983 */ /* 0x0007620000300800 */
[----:B------:R-:W-:-:S03]  /*82c0*/  IMAD R42, R42, 0x2, R43 ;  /* 0x000000022a2a7824 */ /* 0x000fc600078e022b */
[----:B------:R3:W5:Y:S04]  /*82d0*/  LDL.LU R2, [R1+0x878] ;  /* 0x0008780001027983 */ /* 0x0007680000300800 */
[----:B------:R3:W-:Y:S01]  /*82e0*/  STL [R1+0x738], R3 ;  /* 0x0007380301007387 */ /* 0x0007e20000100800 */
[----:B------:R-:W-:-:S04]  /*82f0*/  @!UP0 UIADD3 UR12, UPT, UPT, -UR12, 0x100000, URZ ;  /* 0x001000000c0c8890 */ /* 0x000fc8000fffe1ff */
[----:B------:R-:W-:Y:S02]  /*8300*/  @!UP0 USHF.L.U32 UR13, UR12, 0xb, URZ ;  /* 0x0000000b0c0d8899 */ /* 0x000fe400080006ff */
[----:B------:R-:W-:Y:S01]  /*8310*/  @!UP0 USHF.L.U32 UR12, UR12, 0x1, URZ ;  /* 0x000000010c0c8899 */ /* 0x000fe200080006ff */
[----:B------:R-:W-:Y:S01]  /*8320*/  IMAD R47, R47, 0x2, R42 ;  /* 0x000000022f2f7824 */ /* 0x000fe200078e022a */
[----:B------:R-:W-:Y:S01]  /*8330*/  ISETP.EQ.U32.AND P5, PT, R98, RZ, P4 ;  /* 0x000000ff6200720c */ /* 0x000fe200027a2070 */
[----:B------:R-:W-:Y:S01]  /*8340*/  VOTEU.ALL UP1, P0 ;  /* 0x0000000000ff7886 */ /* 0x000fe20000020000 */
[----:B------:R1:W-:Y:S06]  /*8350*/  MEMBAR.ALL.CTA ;  /* 0x0000000000007992 */ /* 0x0003ec0000008000 */
[----:B-1----:R-:W-:Y:S01]  /*8360*/  FENCE.VIEW.ASYNC.S ;  /* 0x00000000000073c6 */ /* 0x002fe20000000000 */
[----:B------:R-:W-:-:S05]  /*8370*/  IMAD R46, R46, 0x2, R47 ;  /* 0x000000022e2e7824 */ /* 0x000fca00078e022f */
[----:B------:R-:W-:Y:S01]  /*8380*/  LEA R45, R45, R46, 0x1 ;  /* 0x0000002e2d2d7211 */ /* 0x000fe200078e08ff */
[----:B------:R-:W1:Y:S02]  /*8390*/  FENCE.VIEW.ASYNC.S ;  /* 0x00000000000073c6 */ /* 0x000e640000000000 */
[----:B-1----:R3:W1:Y:S02]  /*83a0*/  @!UP1 SYNCS.EXCH.64 URZ, [UR4+0x10000], UR12 ;  /* 0x0100000c04ff95b2 */ /* 0x0026640008000100 */
[----:B0-----:R-:W-:Y:S02]  /*83b0*/  IMAD R49, R49, 0x2, R45 ;  /* 0x0000000231317824 */ /* 0x001fe400078e022d */
[----:B--2---:R-:W-:Y:S01]  /*83c0*/  VIADD R76, R83, 0x10000 ;  /* 0x00010000534c7836 */ /* 0x004fe20000000000 */
[----:B-1----:R-:W-:Y:S06]  /*83d0*/  BAR.SYNC.DEFER_BLOCKING 0x0 ;  /* 0x0000000000007b1d */ /* 0x002fec0000010000 */
[----:B---3--:R-:W-:Y:S05]  /*83e0*/  @!P5 BRA `(.L_x_6) ;  /* 0x0000000400a4d947 */ /* 0x008fea0003800000 */
[----:B------:R-:W-:Y:S01]  /*83f0*/  VIADD R3, R83, 0x30000 ;  /* 0x0003000053037836 */ /* 0x000fe20000000000 */
[----:B------:R-:W-:Y:S01]  /*8400*/  ELECT P1, URZ, PT ;  /* 0x0000000000ff782f */ /* 0x000fe20003820000 */
[----:B------:R-:W-:Y:S01]  /*8410*/  IMAD.MOV.U32 R77, RZ, RZ, RZ ;  /* 0x000000ffff4d7224 */ /* 0x000fe200078e00ff */
[----:B------:R-:W-:Y:S01]  /*8420*/  UMOV UR22, 0x0 ;  /* 0x0000000000167882 */ /* 0x000fe20000000000 */
[----:B------:R-:W-:Y:S01]  /*8430*/  UMOV UR23, 0x4208010 ;  /* 0x0420801000177882 */ /* 0x000fe20000000000 */
[----:B------:R-:W-:Y:S01]  /*8440*/  SHF.R.U32.HI R3, RZ, 0x4, R3 ;  /* 0x00000004ff037819 */ /* 0x000fe20000011603 */
[----:B------:R-:W-:Y:S01]  /*8450*/  UMOV UR76, 0x0 ;  /* 0x00000000004c7882 */ /* 0x000fe20000000000 */
[----:B------:R-:W-:Y:S01]  /*8460*/  UMOV UR77, 0x4208010 ;  /* 0x04208010004d7882 */ /* 0x000fe20000000000 */
[----:B------:R-:W-:Y:S01]  /*8470*/  UMOV UR62, 0x0 ;  /* 0x00000000003e7882 */ /* 0x000fe20000000000 */
[----:B------:R-:W-:Y:S01]  /*8480*/  SGXT.U32 R3, R3, 0xe ;  /* 0x0000000e0303781a */ /* 0x000fe20000000000 */
[----:B------:R-:W-:Y:S01]  /*8490*/  UMOV UR63, 0x4208010 ;  /* 0x04208010003f7882 */ /* 0x000fe20000000000 */
[----:B------:R-:W-:Y:S01]  /*84a0*/  UMOV UR54, 0x0 ;  /* 0x0000000000367882 */ /* 0x000fe20000000000 */
[----:B------:R-:W-:Y:S01]  /*84b0*/  UMOV UR55, 0x4208010 ;  /* 0x0420801000377882 */ /* 0x000fe20000000000 */
[C---:B------:R-:W-:Y:S01]  /*84c0*/  R2UR UR11, R3.reuse ;  /* 0x00000000030b72ca */ /* 0x040fe200000e0000 */
[----:B------:R-:W-:Y:S01]  /*84d0*/  @P1 IMAD.MOV.U32 R5, RZ, RZ, 0x40004040 ;  /* 0x40004040ff051424 */ /* 0x000fe200078e00ff */
[----:B------:R-:W-:Y:S01]  /*84e0*/  IADD3 R3, P2, PT, R3, 0x80, RZ ;  /* 0x0000008003037810 */ /* 0x000fe20007f5e0ff */
[----:B------:R-:W-:Y:S01]  /*84f0*/  UMOV UR38, 0x0 ;  /* 0x0000000000267882 */ /* 0x000fe20000000000 */
[----:B------:R-:W-:Y:S01]  /*8500*/  UMOV UR39, 0x4208010 ;  /* 0x0420801000277882 */ /* 0x000fe20000000000 */
[----:B------:R-:W-:Y:S01]  /*8510*/  UMOV UR46, 0x0 ;  /* 0x00000000002e7882 */ /* 0x000fe20000000000 */
[----:B------:R-:W-:Y:S01]  /*8520*/  R2UR UR18, R3 ;  /* 0x00000000031272ca */ /* 0x000fe200000e0000 */
[----:B------:R-:W-:Y:S01]  /*8530*/  IMAD.U32 R3, RZ, RZ, UR4 ;  /* 0x00000004ff037e24 */ /* 0x000fe2000f8e00ff */
[C---:B------:R-:W-:Y:S01]  /*8540*/  @P1 R2UR UR45, R5.reuse ;  /* 0x00000000052d12ca */ /* 0x040fe200000e0000 */
[----:B------:R-:W-:Y:S01]  /*8550*/  UMOV UR47, 0x4208010 ;  /* 0x04208010002f7882 */ /* 0x000fe20000000000 */
[----:B------:R-:W-:Y:S01]  /*8560*/  @P1 R2UR UR17, R5 ;  /* 0x00000000051112ca */ /* 0x000fe200000e0000 */
[----:B------:R-:W-:Y:S01]  /*8570*/  UMOV UR40, 0x0 ;  /* 0x0000000000287882 */ /* 0x000fe20000000000 */
[----:B------:R-:W-:Y:S01]  /*8580*/  SHF.R.U32.HI R3, RZ, 0x4, R3 ;  /* 0x00000004ff037819 */ /* 0x000fe20000011603 */
[----:B------:R-:W-:Y:S01]  /*8590*/  IMAD.U32 R4, RZ, RZ, UR11 ;  /* 0x0000000bff047e24 */ /* 0x000fe2000f8e00ff */
[----:B------:R-:W-:Y:S01]  /*85a0*/  UMOV UR41, 0x4208010 ;  /* 0x0420801000297882 */ /* 0x000fe20000000000 */
[----:B------:R-:W-:Y:S01]  /*85b0*/  UMOV UR34, 0x0 ;  /* 0x0000000000227882 */ /* 0x000fe20000000000 */
[----:B------:R-:W-:Y:S01]  /*85c0*/  SGXT.U32 R3, R3, 0xe ;  /* 0x0000000e0303781a */ /* 0x000fe20000000000 */
[----:B------:R-:W-:Y:S01]  /*85d0*/  UMOV UR35, 0x4208010 ;  /* 0x0420801000237882 */ /* 0x000fe20000000000 */
[----:B------:R-:W-:Y:S01]  /*85e0*/  @P1 R2UR UR44, R4 ;  /* 0x00000000042c12ca */ /* 0x000fe200000e0000 */
[----:B------:R-:W-:Y:S01]  /*85f0*/  UMOV UR28, 0x0 ;  /* 0x00000000001c7882 */ /* 0x000fe20000000000 */
[C---:B------:R-:W-:Y:S01]  /*8600*/  R2UR UR11, R3.reuse ;  /* 0x00000000030b72ca */ /* 0x040fe200000e0000 */
[----:B------:R-:W-:Y:S01]  /*8610*/  UMOV UR29, 0x4208010 ;  /* 0x04208010001d7882 */ /* 0x000fe20000000000 */
[----:B------:R-:W-:Y:S01]  /*8620*/  IADD3 R3, P3, PT, R3, 0x2, RZ ;  /* 0x0000000203037810 */ /* 0x000fe20007f7e0ff */
[----:B------:R-:W-:Y:S01]  /*8630*/  UMOV UR24, 0x0 ;  /* 0x0000000000187882 */ /* 0x000fe20000000000 */
[----:B------:R-:W-:Y:S01]  /*8640*/  UMOV UR25, 0x4208010 ;  /* 0x0420801000197882 */ /* 0x000fe20000000000 */
[----:B------:R-:W-:Y:S01]  /*8650*/  UMOV UR20, 0x0 ;  /* 0x0000000000147882 */ /* 0x000fe20000000000 */
[----:B------:R-:W-:Y:S01]  /*8660*/  R2UR UR12, R3 ;  /* 0x00000000030c72ca */ /* 0x000fe200000e0000 */
[----:B------:R-:W-:Y:S01]  /*8670*/  UMOV UR21, 0x4208010 ;  /* 0x0420801000157882 */ /* 0x000fe20000000000 */
[----:B------:R-:W-:Y:S01]  /*8680*/  @P1 MOV R3, R76 ;  /* 0x0000004c00031202 */ /* 0x000fe20000000f00 */
[----:B------:R-:W-:Y:S01]  /*8690*/  UMOV UR14, 0x0 ;  /* 0x00000000000e7882 */ /* 0x000fe20000000000 */
[----:B------:R-:W-:-:S03]  /*86a0*/  UMOV UR15, 0x4208010 ;  /* 0x04208010000f7882 */ /* 0x000fc60000000000 */
[----:B------:R-:W-:Y:S01]  /*86b0*/  IMAD.U32 R4, RZ, RZ, UR11 ;  /* 0x0000000bff047e24 */ /* 0x000fe2000f8e00ff */
[----:B------:R-:W-:Y:S01]  /*86c0*/  @P1 R2UR UR11, R3 ;  /* 0x00000000030b12ca */ /* 0x000fe200000e0000 */
[----:B------:R-:W-:-:S03]  /*86d0*/  IMAD.MOV.U32 R3, RZ, RZ, RZ ;  /* 0x000000ffff037224 */ /* 0x000fc600078e00ff */
[----:B------:R-:W-:Y:S02]  /*86e0*/  @P1 R2UR UR16, R4 ;  /* 0x00000000041012ca */ /* 0x000fe400000e0000 */
[----:B------:R-:W-:-:S04]  /*86f0*/  IADD3.X R3, PT, PT, R3, 0x40004040, RZ, P2, !PT ;  /* 0x4000404003037810 */ /* 0x000fc800017fe4ff */
[----:B------:R-:W-:Y:S01]  /*8700*/  R2UR UR19, R3 ;  /* 0x00000000031372ca */ /* 0x000fe200000e0000 */
[----:B------:R-:W-:-:S05]  /*8710*/  IMAD.MOV.U32 R3, RZ, RZ, RZ ;  /* 0x000000ffff037224 */ /* 0x000fca00078e00ff */
[----:B------:R-:W-:Y:S01]  /*8720*/  IADD3.X R3, PT, PT, R3, 0x40004040, RZ, P3, !PT ;  /* 0x4000404003037810 */ /* 0x000fe20001ffe4ff */
[----:B------:R0:W-:Y:S03]  /*8730*/  UTCHMMA gdesc[UR44], gdesc[UR16], tmem[UR74], tmem[UR22], idesc[UR23], !UPT ;  /* 0x00ff16102c0075ea */ /* 0x0001e6000f80004a */
[----:B------:R-:W-:-:S03]  /*8740*/  R2UR UR13, R3 ;  /* 0x00000000030d72ca */ /* 0x000fc600000e0000 */
[----:B------:R-:W-:Y:S02]  /*8750*/  UIADD3.64 UR64, UPT, UPT, UR18, 0x80, URZ ;  /* 0x0000008012407897 */ /* 0x000fe4000fffe0ff */
[----:B------:R-:W-:Y:S02]  /*8760*/  UIADD3.64 UR60, UPT, UPT, UR18, 0x100, URZ ;  /* 0x00000100123c7897 */ /* 0x000fe4000fffe0ff */
[----:B------:R-:W-:Y:S02]  /*8770*/  UIADD3.64 UR50, UPT, UPT, UR18, 0x180, URZ ;  /* 0x0000018012327897 */ /* 0x000fe4000fffe0ff */
[----:B------:R-:W-:Y:S02]  /*8780*/  UIADD3.64 UR32, UPT, UPT, UR18, 0x200, URZ ;  /* 0x0000020012207897 */ /* 0x000fe4000fffe0ff */
[----:B------:R-:W-:Y:S02]  /*8790*/  UIADD3.64 UR56, UPT, UPT, UR18, 0x280, URZ ;  /* 0x0000028012387897 */ /* 0x000fe4000fffe0ff */
[----:B------:R-:W-:-:S02]  /*87a0*/  UIADD3.64 UR66, UPT, UPT, UR12, 0x2, URZ ;  /* 0x000000020c427897 */ /* 0x000fc4000fffe0ff */
[----:B------:R-:W-:Y:S01]  /*87b0*/  UTCHMMA gdesc[UR18], gdesc[UR12], tmem[UR74], tmem[UR76], idesc[UR77], UPT ;  /* 0x00ff4c0c120075ea */ /* 0x000fe2000b80004a */
[----:B------:R-:W-:Y:S02]  /*87c0*/  UIADD3.64 UR58, UPT, UPT, UR12, 0x4, URZ ;  /* 0x000000040c3a7897 */ /* 0x000fe4000fffe0ff */
[----:B0-----:R-:W-:Y:S02]  /*87d0*/  UIADD3.64 UR44, UPT, UPT, UR12, 0x3fe, URZ ;  /* 0x000003fe0c2c7897 */ /* 0x001fe4000fffe0ff */
[----:B------:R-:W-:Y:S02]  /*87e0*/  UIADD3.64 UR68, UPT, UPT, UR12, 0x400, URZ ;  /* 0x000004000c447897 */ /* 0x000fe4000fffe0ff */
[----:B------:R-:W-:Y:S01]  /*87f0*/  UIADD3.64 UR72, UPT, UPT, UR12, 0x402, URZ ;  /* 0x000004020c487897 */ /* 0x000fe2000fffe0ff */
[----:B------:R-:W-:Y:S01]  /*8800*/  UTCHMMA gdesc[UR64], gdesc[UR66], tmem[UR74], tmem[UR62], idesc[UR63], UPT ;  /* 0x00ff3e42400075ea */ /* 0x000fe2000b80004a */
[----:B------:R-:W-:Y:S01]  /*8810*/  UIADD3.64 UR52, UPT, UPT, UR18, 0x300, URZ ;  /* 0x0000030012347897 */ /* 0x000fe2000fffe0ff */
[----:B------:R0:W-:Y:S01]  /*8820*/  UTCHMMA gdesc[UR60], gdesc[UR58], tmem[UR74], tmem[UR54], idesc[UR55], UPT ;  /* 0x00ff363a3c0075ea */ /* 0x0001e2000b80004a */
[----:B------:R-:W-:Y:S01]  /*8830*/  UIADD3.64 UR70, UPT, UPT, UR12, 0x404, URZ ;  /* 0x000004040c467897 */ /* 0x000fe2000fffe0ff */
[----:B------:R1:W-:Y:S01]  /*8840*/  UTCHMMA gdesc[UR50], gdesc[UR44], tmem[UR74], tmem[UR38], idesc[UR39], UPT ;  /* 0x00ff262c320075ea */ /* 0x0003e2000b80004a */
[----:B------:R-:W-:-:S02]  /*8850*/  UIADD3.64 UR48, UPT, UPT, UR18, 0x380, URZ ;  /* 0x0000038012307897 */ /* 0x000fc4000fffe0ff */
[----:B------:R-:W-:Y:S02]  /*8860*/  UIADD3.64 UR42, UPT, UPT, UR18, 0x400, URZ ;  /* 0x00000400122a7897 */ /* 0x000fe4000fffe0ff */
[----:B------:R-:W-:Y:S02]  /*8870*/  UIADD3.64 UR36, UPT, UPT, UR18, 0x480, URZ ;  /* 0x0000048012247897 */ /* 0x000fe4000fffe0ff */
[----:B------:R-:W-:Y:S02]  /*8880*/  UIADD3.64 UR30, UPT, UPT, UR18, 0x500, URZ ;  /* 0x00000500121e7897 */ /* 0x000fe4000fffe0ff */
[----:B0-----:R-:W-:Y:S02]  /*8890*/  UIADD3.64 UR60, UPT, UPT, UR12, 0x7fe, URZ ;  /* 0x000007fe0c3c7897 */ /* 0x001fe4000fffe0ff */
[----:B------:R-:W-:Y:S02]  /*88a0*/  UIADD3.64 UR58, UPT, UPT, UR12, 0x800, URZ ;  /* 0x000008000c3a7897 */ /* 0x000fe4000fffe0ff */
[----:B------:R-:W-:-:S02]  /*88b0*/  UIADD3.64 UR54, UPT, UPT, UR12, 0x802, URZ ;  /* 0x000008020c367897 */ /* 0x000fc4000fffe0ff */
[----:B------:R-:W-:Y:S02]  /*88c0*/  UIADD3.64 UR76, UPT, UPT, UR12, 0x804, URZ ;  /* 0x000008040c4c7897 */ /* 0x000fe4000fffe0ff */
[----:B------:R-:W-:Y:S01]  /*88d0*/  UIADD3.64 UR26, UPT, UPT, UR18, 0x580, URZ ;  /* 0x00000580121a7897 */ /* 0x000fe2000fffe0ff */
[----:B------:R-:W-:Y:S01]  /*88e0*/  UMOV UR66, 0x0 ;  /* 0x0000000000427882 */ /* 0x000fe20000000000 */
[----:B------:R-:W-:Y:S01]  /*88f0*/  UMOV UR67, 0x4208010 ;  /* 0x0420801000437882 */ /* 0x000fe20000000000 */
[----:B-1----:R-:W-:Y:S01]  /*8900*/  UIADD3.64 UR38, UPT, UPT, UR12, 0xbfe, URZ ;  /* 0x00000bfe0c267897 */ /* 0x002fe2000fffe0ff */
[----:B------:R0:W-:Y:S01]  /*8910*/  UTCHMMA gdesc[UR32], gdesc[UR68], tmem[UR74], tmem[UR66], idesc[UR67], UPT ;  /* 0x00ff4244200075ea */ /* 0x0001e2000b80004a */
[----:B------:R-:W-:Y:S02]  /*8920*/  UIADD3.64 UR22, UPT, UPT, UR18, 0x600, URZ ;  /* 0x0000060012167897 */ /* 0x000fe4000fffe0ff */
[----:B------:R-:W-:Y:S01]  /*8930*/  UIADD3.64 UR62, UPT, UPT, UR12, 0xc00, URZ ;  /* 0x00000c000c3e7897 */ /* 0x000fe2000fffe0ff */
[----:B------:R-:W-:Y:S01]  /*8940*/  UMOV UR50, 0x0 ;  /* 0x0000000000327882 */ /* 0x000fe20000000000 */
[----:B------:R-:W-:Y:S01]  /*8950*/  UMOV UR51, 0x4208010 ;  /* 0x0420801000337882 */ /* 0x000fe20000000000 */
[----:B------:R-:W-:Y:S01]  /*8960*/  UIADD3.64 UR16, UPT, UPT, UR18, 0x680, URZ ;  /* 0x0000068012107897 */ /* 0x000fe2000fffe0ff */
[----:B------:R0:W-:Y:S01]  /*8970*/  UTCHMMA gdesc[UR56], gdesc[UR72], tmem[UR74], tmem[UR50], idesc[UR51], UPT ;  /* 0x00ff3248380075ea */ /* 0x0001e2000b80004a */
[----:B------:R-:W-:Y:S01]  /*8980*/  UIADD3.64 UR64, UPT, UPT, UR12, 0xc02, URZ ;  /* 0x00000c020c407897 */ /* 0x000fe2000fffe0ff */
[----:B------:R-:W-:Y:S01]  /*8990*/  UMOV UR44, 0x0 ;  /* 0x00000000002c7882 */ /* 0x000fe20000000000 */
[----:B------:R-:W-:Y:S01]  /*89a0*/  UMOV UR45, 0x4208010 ;  /* 0x04208010002d7882 */ /* 0x000fe20000000000 */
[----:B------:R-:W-:Y:S01]  /*89b0*/  UIADD3.64 UR18, UPT, UPT, UR18, 0x700, URZ ;  /* 0x0000070012127897 */ /* 0x000fe2000fffe0ff */
[----:B------:R0:W-:Y:S01]  /*89c0*/  UTCHMMA gdesc[UR52], gdesc[UR70], tmem[UR74], tmem[UR44], idesc[UR45], UPT ;  /* 0x00ff2c46340075ea */ /* 0x0001e2000b80004a */
[----:B------:R-:W-:Y:S01]  /*89d0*/  UIADD3.64 UR12, UPT, UPT, UR12, 0xc04, URZ ;  /* 0x00000c040c0c7897 */ /* 0x000fe2000fffe0ff */
[----:B------:R0:W-:Y:S01]  /*89e0*/  UTCHMMA gdesc[UR48], gdesc[UR60], tmem[UR74], tmem[UR66], idesc[UR67], UPT ;  /* 0x00ff423c300075ea */ /* 0x0001e2000b80004a */
[----:B------:R0:W-:Y:S01]  /*89f0*/  UTCHMMA gdesc[UR42], gdesc[UR58], tmem[UR74], tmem[UR46], idesc[UR47], UPT ;  /* 0x00ff2e3a2a0075ea */ /* 0x0001e2000b80004a */
[----:B------:R0:W-:Y:S01]  /*8a00*/  UTCHMMA gdesc[UR36], gdesc[UR54], tmem[UR74], tmem[UR40], idesc[UR41], UPT ;  /* 0x00ff2836240075ea */ /* 0x0001e2000b80004a */
[----:B------:R0:W-:Y:S01]  /*8a10*/  UTCHMMA gdesc[UR30], gdesc[UR76], tmem[UR74], tmem[UR34], idesc[UR35], UPT ;  /* 0x00ff224c1e0075ea */ /* 0x0001e2000b80004a */
[----:B------:R0:W-:Y:S01]  /*8a20*/  UTCHMMA gdesc[UR26], gdesc[UR38], tmem[UR74], tmem[UR28], idesc[UR29], UPT ;  /* 0x00ff1c261a0075ea */ /* 0x0001e2000b80004a */
[----:B------:R0:W-:Y:S01]  /*8a30*/  UTCHMMA gdesc[UR22], gdesc[UR62], tmem[UR74], tmem[UR24], idesc[UR25], UPT ;  /* 0x00ff183e160075ea */ /* 0x0001e2000b80004a */
[----:B------:R0:W-:Y:S02]  /*8a40*/  UTCHMMA gdesc[UR16], gdesc[UR64], tmem[UR74], tmem[UR20], idesc[UR21], UPT ;  /* 0x00ff1440100075ea */ /* 0x0001e4000b80004a */
[----:B------:R0:W-:Y:S01]  /*8a50*/  UTCHMMA gdesc[UR18], gdesc[UR12], tmem[UR74], tmem[UR14], idesc[UR15], UPT ;  /* 0x00ff0e0c120075ea */ /* 0x0001e2000b80004a */
[----:B------:R0:W-:Y:S01]  /*8a60*/  UTCBAR [UR11], URZ ;  /* 0x000000ff0b0073e9 */ /* 0x0001e200080000ff */
[----:B------:R-:W-:Y:S01]  /*8a70*/  NOP ;  /* 0x0000000000007918 */ /* 0x000fe20000000000 */
.L_x_6:
[----:B------:R-:W-:Y:S05]  /*8a80*/  @!P4 BRA `(.L_x_7) ;  /* 0x000000000008c947 */ /* 0x000fea0003800000 */
[----:B------:R-:W1:Y:S02]  /*8a90*/  SYNCS.PHASECHK.TRANS64.TRYWAIT P1, [UR4+0x10000], RZ ;  /* 0x010000ffff0075a7 */ /* 0x000e640008021104 */
[----:B-1----:R-:W-:Y:S05]  /*8aa0*/  @!P1 BRA `(.L_x_8) ;  /* 0x0000011000249947 */ /* 0x002fea0003800000 */
.L_x_7:
[----:B------:R-:W2:Y:S01]  /*8ab0*/  LDL R3, [R1+0x738] ;  /* 0x0007380001037983 */ /* 0x000ea20000100800 */
[----:B------:R-:W-:Y:S01]  /*8ac0*/  IMAD R48, R48, 0x2, R49 ;  /* 0x0000000230307824 */ /* 0x000fe200078e0231 */
[----:B------:R-:W1:Y:S02]  /*8ad0*/  LDC R54, c[0x0][0x3d8] ;  /* 0x0000f600ff367b82 */ /* 0x000e640000000800 */
[----:B------:R-:W-:Y:S04]  /*8ae0*/  STL [R1+0x8a0], R75 ;  /* 0x0008a04b01007387 */ /* 0x000fe80000100800 */
[----:B------:R-:W-:Y:S02]  /*8af0*/  STL [R1+0x8c0], R75 ;  /* 0x0008c04b01007387 */ /* 0x000fe40000100800 */
[----:B------:R-:W3:Y:S02]  /*8b00*/  LDC R60, c[0x0][0x3d8] ;  /* 0x0000f600ff3c7b82 */ /* 0x000ee40000000800 */
[----:B------:R-:W-:Y:S04]  /*8b10*/  STL [R1+0x908], R75 ;  /* 0x0009084b01007387 */ /* 0x000fe80000100800 */
[----:B------:R-:W-:Y:S02]  /*8b20*/  STL [R1+0x938], R75 ;  /* 0x0009384b01007387 */ /* 0x000fe40000100800 */
[----:B------:R-:W4:Y:S02]  /*8b30*/  LDC R61, c[0x0][0x3d8] ;  /* 0x0000f600ff3d7b82 */ /* 0x000f240000000800 */
[----:B------:R-:W-:Y:S04]  /*8b40*/  STL [R1+0x93c], R75 ;  /* 0x00093c4b01007387 */ /* 0x000fe80000100800 */
[----:B------:R-:W-:Y:S02]  /*8b50*/  STL [R1+0x960], R75 ;  /* 0x0009604b01007387 */ /* 0x000fe40000100800 */
[----:B------:R-:W0:Y:S02]  /*8b60*/  LDC R62, c[0x0][0x3d8] ;  /* 0x0000f600ff3e7b82 */ /* 0x000e240000000800 */
        /* <DEDUP_REMOVED lines=9> */
[----:B-----5:R-:W-:Y:S04]  /*8c00*/  STL [R1+0x888], R74 ;  /* 0x0008884a01007387 */ /* 0x020fe80000100800 */
[----:B------:R-:W-:Y:S02]  /*8c10*/  STL [R1+0x884], R72 ;  /* 0x0008844801007387 */ /* 0x000fe40000100800 */
[----:B------:R-:W0:Y:S02]  /*8c20*/  LDC R65, c[0x0][0x3d8] ;  /* 0x0000f600ff417b82 */ /* 0x000e240000000800 */
[----:B------:R-:W-:Y:S04]  /*8c30*/  STL [R1+0x880], R69 ;  /* 0x0008804501007387 */ /* 0x000fe80000100800 */
[----:B------:R1:W-:Y:S02]  /*8c40*/  STL [R1+0x87c], R68 ;  /* 0x00087c4401007387 */ /* 0x0003e40000100800 */
[----:B------:R-:W0:Y:S08]  /*8c50*/  LDC R66, c[0x0][0x3d8] ;  /* 0x0000f600ff427b82 */ /* 0x000e300000000800 */
[----:B------:R-:W-:Y:S08]  /*8c60*/  BAR.SYNC.DEFER_BLOCKING 0x0 ;  /* 0x0000000000007b1d */ /* 0x000ff00000010000 */
[----:B-1----:R-:W1:Y:S01]  /*8c70*/  LDC R68, c[0x0][0x3a8] ;  /* 0x0000ea00ff447b82 */ /* 0x002e620000000800 */
[----:B------:R-:W-:Y:S01]  /*8c80*/  STL [R1+0x878], R2 ;  /* 0x0008780201007387 */ /* 0x000fe20000100800 */
[----:B------:R-:W0:Y:S06]  /*8c90*/  S2R R69, SR_TID.X ;  /* 0x0000000000457919 */ /* 0x000e2c0000002100 */
[----:B------:R-:W0:Y:S08]  /*8ca0*/  LDC R71, c[0x0][0x3d8] ;  /* 0x0000f600ff477b82 */ /* 0x000e300000000800 */
        /* <DEDUP_REMOVED lines=26> */
[----:B------:R-:W0:Y:S02]  /*8e50*/  LDC R104, c[0x0][0x3d8] ;  /* 0x0000f600ff687b82 */ /* 0x000e240000000800 */
[----:B0-2---:R-:W-:Y:S01]  /*8e60*/  R2UR UR11, R3 ;  /* 0x00000000030b72ca */ /* 0x005fe200000e0000 */
[----:B------:R-:W-:-:S04]  /*8e70*/  IMAD R3, R50, 0x2, R48 ;  /* 0x0000000232037824 */ /* 0x000fc800078e0230 */
[----:B------:R-:W-:Y:S01]  /*8e80*/  IMAD R52, R52, 0x2, R3 ;  /* 0x0000000234347824 */ /* 0x000fe200078e0203 */
[----:B------:R-:W0:Y:S04]  /*8e90*/  LDC R105, c[0x0][0x3d8] ;  /* 0x0000f600ff697b82 */ /* 0x000e280000000800 */
[----:B------:R-:W-:-:S03]  /*8ea0*/  LEA R51, R51, R52, 0x1 ;  /* 0x0000003433337211 */ /* 0x000fc600078e08ff */
[----:B------:R-:W-:Y:S01]  /*8eb0*/  LDTM.16dp32bit_t0_t15.x32 R4, tmem[UR11] ;  /* 0x0000000b000479ee */ /* 0x000fe20008a80000 */
[----:B------:R-:W1:Y:S01]  /*8ec0*/  LDTM.16dp32bit_t16_t31.x32 R4, tmem[UR11+0x20] ;  /* 0x0000200b000479ee */ /* 0x000e620008aa0000 */
[----:B------:R-:W2:Y:S01]  /*8ed0*/  LDC R107, c[0x0][0x3d8] ;  /* 0x0000f600ff6b7b82 */ /* 0x000ea20000000800 */
[----:B------:R-:W-:-:S04]  /*8ee0*/  IMAD R50, R53, 0x2, R51 ;  /* 0x0000000235327824 */ /* 0x000fc800078e0233 */
[----:B------:R-:W-:-:S03]  /*8ef0*/  IMAD R55, R55, 0x2, R50 ;  /* 0x0000000237377824 */ /* 0x000fc600078e0232 */
[----:B------:R-:W0:Y:S01]  /*8f00*/  LDC R113, c[0x0][0x3d8] ;  /* 0x0000f600ff717b82 */ /* 0x000e220000000800 */
[----:B------:R-:W-:-:S07]  /*8f10*/  IMAD R54, R54, 0x2, R55 ;  /* 0x0000000236367824 */ /* 0x000fce00078e0237 */
[----:B------:R-:W0:Y:S01]  /*8f20*/  LDC R108, c[0x0][0x3d8] ;  /* 0x0000f600ff6c7b82 */ /* 0x000e220000000800 */
[-C--:B-1----:R-:W-:Y:S01]  /*8f30*/  FMUL R57, R4, R68.reuse ;  /* 0x0000004404397220 */ /* 0x082fe20000400000 */
[-C--:B------:R-:W-:Y:S01]  /*8f40*/  FMUL R53, R5, R68.reuse ;  /* 0x0000004405357220 */ /* 0x080fe20000400000 */
[-C--:B------:R-:W-:Y:S01]  /*8f50*/  FMUL R56, R6, R68.reuse ;  /* 0x0000004406387220 */ /* 0x080fe20000400000 */
[-C--:B------:R-:W-:Y:S01]  /*8f60*/  FMUL R59, R7, R68.reuse ;  /* 0x00000044073b7220 */ /* 0x080fe20000400000 */
[-C--:B------:R-:W-:Y:S01]  /*8f70*/  FMUL R58, R8, R68.reuse ;  /* 0x00000044083a7220 */ /* 0x080fe20000400000 */
[----:B------:R-:W-:Y:S02]  /*8f80*/  FMUL R70, R15, R68 ;  /* 0x000000440f467220 */ /* 0x000fe40000400000 */
[----:B------:R-:W1:Y:S01]  /*8f90*/  LDC R114, c[0x0][0x3d8] ;  /* 0x0000f600ff727b82 */ /* 0x000e620000000800 */
[----:B------:R-:W-:Y:S01]  /*8fa0*/  FMNMX3 R56, R57, R53, R56, !PT ;  /* 0x0000003539387276 */ /* 0x000fe20007800038 */
[----:B---3--:R-:W-:-:S02]  /*8fb0*/  IMAD R53, R60, 0x2, R54 ;  /* 0x000000023c357824 */ /* 0x008fc400078e0236 */
[-C--:B------:R-:W-:Y:S01]  /*8fc0*/  FMUL R60, R9, R68.reuse ;  /* 0x00000044093c7220 */ /* 0x080fe20000400000 */
[----:B------:R-:W-:Y:S01]  /*8fd0*/  STL.64 [R1+0xae8], R30 ;  /* 0x000ae81e01007387 */ /* 0x000fe20000100a00 */
[----:B------:R-:W-:Y:S01]  /*8fe0*/  FMNMX3 R56, R56, R59, R58, !PT ;  /* 0x0000003b38387276 */ /* 0x000fe2000780003a */
[----:B----4-:R-:W-:Y:S02]  /*8ff0*/  IMAD R58, R61, 0x2, R53 ;  /* 0x000000023d3a7824 */ /* 0x010fe400078e0235 */
[-C--:B------:R-:W-:Y:S01]  /*9000*/  FMUL R59, R10, R68.reuse ;  /* 0x000000440a3b7220 */ /* 0x080fe20000400000 */
[----:B------:R-:W3:Y:S01]  /*9010*/  LDC R115, c[0x0][0x3d8] ;  /* 0x0000f600ff737b82 */ /* 0x000ee20000000800 */
[----:B------:R-:W-:Y:S01]  /*9020*/  STL.64 [R1+0xae0], R32 ;  /* 0x000ae02001007387 */ /* 0x000fe20000100a00 */
[----:B------:R-:W-:Y:S02]  /*9030*/  IMAD R57, R62, 0x2, R58 ;  /* 0x000000023e397824 */ /* 0x000fe400078e023a */
[----:B------:R-:W-:Y:S01]  /*9040*/  FMUL R62, R12, R68 ;  /* 0x000000440c3e7220 */ /* 0x000fe20000400000 */
[----:B------:R-:W-:Y:S01]  /*9050*/  FMNMX3 R59, R56, R60, R59, !PT ;  /* 0x0000003c383b7276 */ /* 0x000fe2000780003b */
[----:B------:R-:W-:Y:S01]  /*9060*/  FMUL R60, R11, R68 ;  /* 0x000000440b3c7220 */ /* 0x000fe20000400000 */
[----:B------:R-:W-:-:S02]  /*9070*/  IMAD R56, R63, 0x2, R57 ;  /* 0x000000023f387824 */ /* 0x000fc400078e0239 */
[----:B------:R-:W-:Y:S01]  /*9080*/  FMUL R63, R14, R68 ;  /* 0x000000440e3f7220 */ /* 0x000fe20000400000 */
[----:B------:R-:W4:Y:S01]  /*9090*/  LDC R116, c[0x0][0x3d8] ;  /* 0x0000f600ff747b82 */ /* 0x000f220000000800 */
[----:B------:R-:W-:Y:S01]  /*90a0*/  STL.64 [R1+0xad8], R34 ;  /* 0x000ad82201007387 */ /* 0x000fe20000100a00 */
[----:B------:R-:W-:Y:S01]  /*90b0*/  IMAD R61, R67, 0x2, R56 ;  /* 0x00000002433d7824 */ /* 0x000fe200078e0238 */
[----:B------:R-:W-:Y:S01]  /*90c0*/  FMNMX3 R62, R59, R60, R62, !PT ;  /* 0x0000003c3b3e7276 */ /* 0x000fe2000780003e */
[-C--:B------:R-:W-:Y:S01]  /*90d0*/  FMUL R67, R16, R68.reuse ;  /* 0x0000004410437220 */ /* 0x080fe20000400000 */
[----:B------:R-:W-:Y:S01]  /*90e0*/  STL.64 [R1+0xb30], R48 ;  /* 0x000b303001007387 */ /* 0x000fe20000100a00 */
[----:B------:R-:W-:Y:S02]  /*90f0*/  IMAD R60, R64, 0x2, R61 ;  /* 0x00000002403c7824 */ /* 0x000fe400078e023d */
[----:B------:R-:W-:Y:S01]  /*9100*/  FMUL R64, R13, R68 ;  /* 0x000000440d407220 */ /* 0x000fe20000400000 */
[----:B------:R-:W0:Y:S01]  /*9110*/  LDC R117, c[0x0][0x3d8] ;  /* 0x0000f600ff757b82 */ /* 0x000e220000000800 */
[----:B------:R-:W-:Y:S01]  /*9120*/  STL.64 [R1+0xb28], R50 ;  /* 0x000b283201007387 */ /* 0x000fe20000100a00 */
[----:B------:R-:W-:-:S02]  /*9130*/  IMAD R59, R65, 0x2, R60 ;  /* 0x00000002413b7824 */ /* 0x000fc400078e023c */
[----:B------:R-:W-:Y:S01]  /*9140*/  FMUL R65, R18, R68 ;  /* 0x0000004412417220 */ /* 0x000fe20000400000 */
[----:B------:R-:W-:Y:S01]  /*9150*/  FMNMX3 R62, R62, R64, R63, !PT ;  /* 0x000000403e3e7276 */ /* 0x000fe2000780003f */
[----:B------:R1:W-:Y:S01]  /*9160*/  STL.64 [R1+0xaf0], R4 ;  /* 0x000af00401007387 */ /* 0x0003e20000100a00 */
[----:B------:R-:W-:Y:S02]  /*9170*/  IMAD R64, R66, 0x2, R59 ;  /* 0x0000000242407824 */ /* 0x000fe400078e023b */
[----:B------:R-:W-:Y:S01]  /*9180*/  FMUL R66, R17, R68 ;  /* 0x0000004411427220 */ /* 0x000fe20000400000 */
[----:B------:R-:W-:Y:S01]  /*9190*/  FMNMX3 R62, R62, R70, R67, !PT ;  /* 0x000000463e3e7276 */ /* 0x000fe20007800043 */
[-C--:B------:R-:W-:Y:S01]  /*91a0*/  FMUL R70, R20, R68.reuse ;  /* 0x0000004414467220 */ /* 0x080fe20000400000 */
[----:B------:R-:W-:Y:S02]  /*91b0*/  IMAD R63, R71, 0x2, R64 ;  /* 0x00000002473f7824 */ /* 0x000fe400078e0240 */
[----:B------:R-:W-:Y:S01]  /*91c0*/  FMUL R71, R22, R68 ;  /* 0x0000004416477220 */ /* 0x000fe20000400000 */
[----:B------:R-:W-:Y:S01]  /*91d0*/  FMNMX3 R65, R62, R66, R65, !PT ;  /* 0x000000423e417276 */ /* 0x000fe20007800041 */
[----:B------:R-:W-:Y:S01]  /*91e0*/  FMUL R66, R19, R68 ;  /* 0x0000004413427220 */ /* 0x000fe20000400000 */
[----:B------:R-:W-:-:S02]  /*91f0*/  IMAD R62, R78, 0x2, R63 ;  /* 0x000000024e3e7824 */ /* 0x000fc400078e023f */
[----:B------:R-:W-:Y:S01]  /*9200*/  FMUL R78, R24, R68 ;  /* 0x00000044184e7220 */ /* 0x000fe20000400000 */
[----:B------:R-:W0:Y:S01]  /*9210*/  LDC R118, c[0x0][0x3d8] ;  /* 0x0000f600ff767b82 */ /* 0x000e220000000800 */
[----:B------:R-:W-:Y:S01]  /*9220*/  STL.64 [R1+0xaf8], R6 ;  /* 0x000af80601007387 */ /* 0x000fe20000100a00 */
[----:B------:R-:W-:Y:S01]  /*9230*/  IMAD R67, R73, 0x2, R62 ;  /* 0x0000000249437824 */ /* 0x000fe200078e023e */
[----:B------:R-:W-:Y:S01]  /*9240*/  FMNMX3 R70, R65, R66, R70, !PT ;  /* 0x0000004241467276 */ /* 0x000fe20007800046 */
[----:B------:R-:W-:Y:S01]  /*9250*/  FMUL R73, R21, R68 ;  /* 0x0000004415497220 */ /* 0x000fe20000400000 */
[----:B------:R2:W-:Y:S01]  /*9260*/  STL.64 [R1+0xb00], R8 ;  /* 0x000b000801007387 */ /* 0x0005e20000100a00 */
[----:B-1----:R-:W-:Y:S02]  /*9270*/  LEA R4, P3, R106, R82, 0x1 ;  /* 0x000000526a047211 */ /* 0x002fe400078608ff */
[----:B------:R-:W-:Y:S01]  /*9280*/  LEA R66, R79, R67, 0x1 ;  /* 0x000000434f427211 */ /* 0x000fe200078e08ff */
[-C--:B------:R-:W-:Y:S01]  /*9290*/  FMUL R79, R23, R68.reuse ;  /* 0x00000044174f7220 */ /* 0x080fe20000400000 */
[----:B------:R-:W-:Y:S01]  /*92a0*/  FMNMX3 R70, R70, R73, R71, !PT ;  /* 0x0000004946467276 */ /* 0x000fe20007800047 */
[----:B------:R-:W-:Y:S01]  /*92b0*/  STL.64 [R1+0xb08], R10 ;  /* 0x000b080a01007387 */ /* 0x000fe20000100a00 */
[----:B------:R-:W1:Y:S01]  /*92c0*/  LDC R119, c[0x0][0x3d8] ;  /* 0x0000f600ff777b82 */ /* 0x000e620000000800 */
[----:B------:R-:W-:Y:S01]  /*92d0*/  IMAD R65, R85, 0x2, R66 ;  /* 0x0000000255417824 */ /* 0x000fe200078e0242 */
[----:B------:R-:W-:Y:S01]  /*92e0*/  FMNMX3 R78, R70, R79, R78, !PT ;  /* 0x0000004f464e7276 */ /* 0x000fe2000780004e */
[----:B------:R-:W-:Y:S01]  /*92f0*/  FMUL R79, R26, R68 ;  /* 0x000000441a4f7220 */ /* 0x000fe20000400000 */
[----:B------:R3:W-:Y:S01]  /*9300*/  STL.64 [R1+0xb18], R56 ;  /* 0x000b183801007387 */ /* 0x0007e20000100a00 */
[----:B------:R-:W-:-:S02]  /*9310*/  IMAD R73, R81, 0x2, R65 ;  /* 0x0000000251497824 */ /* 0x000fc400078e0241 */
[----:B------:R-:W-:Y:S01]  /*9320*/  FMUL R81, R28, R68 ;  /* 0x000000441c517220 */ /* 0x000fe20000400000 */
[----:B--2---:R-:W-:Y:S01]  /*9330*/  LEA R8, P1, R110, R82, 0x1 ;  /* 0x000000526e087211 */ /* 0x004fe200078208ff */
[----:B------:R-:W2:Y:S01]  /*9340*/  LDC R85, c[0x0][0x3d8] ;  /* 0x0000f600ff557b82 */ /* 0x000ea20000000800 */
[----:B------:R-:W-:Y:S02]  /*9350*/  IMAD R71, R80, 0x2, R73 ;  /* 0x0000000250477824 */ /* 0x000fe400078e0249 */
[----:B------:R-:W-:Y:S01]  /*9360*/  FMUL R80, R25, R68 ;  /* 0x0000004419507220 */ /* 0x000fe20000400000 */
[----:B------:R-:W-:Y:S01]  /*9370*/  STL.64 [R1+0xb10], R12 ;  /* 0x000b100c01007387 */ /* 0x000fe20000100a00 */
[----:B------:R-:W-:Y:S01]  /*9380*/  LEA.HI.X.SX32 R9, R110, R0, 0x1, P1 ;  /* 0x000000006e097211 */ /* 0x000fe200008f0eff */
[----:B------:R-:W-:Y:S02]  /*9390*/  IMAD R70, R83, 0x2, R71 ;  /* 0x0000000253467824 */ /* 0x000fe400078e0247 */
[----:B------:R-:W-:Y:S01]  /*93a0*/  FMUL R83, R27, R68 ;  /* 0x000000441b537220 */ /* 0x000fe20000400000 */
[----:B------:R-:W-:Y:S01]  /*93b0*/  FMNMX3 R78, R78, R80, R79, !PT ;  /* 0x000000504e4e7276 */ /* 0x000fe2000780004f */
[----:B------:R-:W0:Y:S01]  /*93c0*/  LDC R120, c[0x0][0x3d8] ;  /* 0x0000f600ff787b82 */ /* 0x000e220000000800 */
[----:B------:R-:W-:Y:S01]  /*93d0*/  IMAD R80, R84, 0x2, R70 ;  /* 0x0000000254507824 */ /* 0x000fe200078e0246 */
[----:B---3--:R-:W-:Y:S01]  /*93e0*/  LEA R56, P2, R36, R82, 0x1 ;  /* 0x0000005224387211 */ /* 0x008fe200078408ff */
[----:B------:R-:W-:Y:S01]  /*93f0*/  STL.64 [R1+0xb20], R60 ;  /* 0x000b203c01007387 */ /* 0x000fe20000100a00 */
[----:B------:R-:W-:Y:S01]  /*9400*/  FMNMX3 R112, R78, R83, R81, !PT ;  /* 0x000000534e707276 */ /* 0x000fe20007800051 */
[----:B------:R-:W-:Y:S01]  /*9410*/  IMAD R79, R88, 0x2, R80 ;  /* 0x00000002584f7824 */ /* 0x000fe200078e0250 */
[----:B------:R-:W-:Y:S01]  /*9420*/  LEA.HI.X.SX32 R57, R36, R0, 0x1, P2 ;  /* 0x0000000024397211 */ /* 0x000fe200010f0eff */
[----:B------:R3:W-:Y:S01]  /*9430*/  STL [R1+0xad0], R24 ;  /* 0x000ad01801007387 */ /* 0x0007e20000100800 */
[----:B------:R-:W0:Y:S01]  /*9440*/  LDC R88, c[0x0][0x3d8] ;  /* 0x0000f600ff587b82 */ /* 0x000e220000000800 */
[----:B------:R-:W-:Y:S01]  /*9450*/  IMAD R78, R92, 0x2, R79 ;  /* 0x000000025c4e7824 */ /* 0x000fe200078e024f */
[----:B------:R-:W-:Y:S01]  /*9460*/  LEA R34, P2, R109, R82, 0x1 ;  /* 0x000000526d227211 */ /* 0x000fe200078408ff */
[----:B------:R4:W-:Y:S01]  /*9470*/  STL [R1+0xacc], R25 ;  /* 0x000acc1901007387 */ /* 0x0009e20000100800 */
[-C--:B------:R-:W-:Y:S01]  /*9480*/  LEA.HI.X.SX32 R5, R106, R0.reuse, 0x1, P3 ;  /* 0x000000006a057211 */ /* 0x080fe200018f0eff */
[----:B------:R-:W-:Y:S01]  /*9490*/  IMAD R84, R91, 0x2, R78 ;  /* 0x000000025b547824 */ /* 0x000fe200078e024e */
[----:B------:R-:W-:Y:S01]  /*94a0*/  LEA.HI.X.SX32 R35, R109, R0, 0x1, P2 ;  /* 0x000000006d237211 */ /* 0x000fe200010f0eff */
[----:B------:R-:W-:Y:S01]  /*94b0*/  STL.64 [R1+0x348], R56 ;  /* 0x0003483801007387 */ /* 0x000fe20000100a00 */
[----:B------:R-:W1:Y:S01]  /*94c0*/  LDC R92, c[0x0][0x3d8] ;  /* 0x0000f600ff5c7b82 */ /* 0x000e620000000800 */
[----:B------:R-:W-:Y:S01]  /*94d0*/  IMAD R83, R98, 0x2, R84 ;  /* 0x0000000262537824 */ /* 0x000fe200078e0254 */
[CC--:B------:R-:W-:Y:S01]  /*94e0*/  LEA R74, P2, R38.reuse, R82.reuse, 0x1 ;  /* 0x00000052264a7211 */ /* 0x0c0fe200078408ff */
[----:B------:R-:W-:Y:S01]  /*94f0*/  STL.64 [R1+0x340], R8 ;  /* 0x0003400801007387 */ /* 0x000fe20000100a00 */
[----:B---3--:R-:W-:Y:S01]  /*9500*/  LEA R24, P3, R37, R82, 0x1 ;  /* 0x0000005225187211 */ /* 0x008fe200078608ff */
[----:B------:R-:W-:Y:S01]  /*9510*/  IMAD R81, R97, 0x2, R83 ;  /* 0x0000000261517824 */ /* 0x000fe200078e0253 */
[-C--:B------:R-:W-:Y:S01]  /*9520*/  LEA.HI.X.SX32 R75, R38, R0.reuse, 0x1, P2 ;  /* 0x00000000264b7211 */ /* 0x080fe200010f0eff */
[----:B------:R-:W-:Y:S01]  /*9530*/  STL.64 [R1+0x338], R34 ;  /* 0x0003382201007387 */ /* 0x000fe20000100a00 */
[----:B------:R-:W3:Y:S01]  /*9540*/  LDC R98, c[0x0][0x3d8] ;  /* 0x0000f600ff627b82 */ /* 0x000ee20000000800 */
[----:B------:R-:W-:Y:S01]  /*9550*/  IMAD R87, R87, 0x2, R81 ;  /* 0x0000000257577824 */ /* 0x000fe200078e0251 */
[----:B----4-:R-:W-:Y:S01]  /*9560*/  LEA.HI.X.SX32 R25, R37, R0, 0x1, P3 ;  /* 0x0000000025197211 */ /* 0x010fe200018f0eff */
[----:B------:R4:W-:Y:S01]  /*9570*/  STL.64 [R1+0x330], R4 ;  /* 0x0003300401007387 */ /* 0x0009e20000100a00 */
[-C--:B------:R-:W-:Y:S01]  /*9580*/  LEA R50, P2, R40, R82.reuse, 0x1 ;  /* 0x0000005228327211 */ /* 0x080fe200078408ff */
[----:B------:R-:W-:Y:S01]  /*9590*/  IMAD R86, R86, 0x2, R87 ;  /* 0x0000000256567824 */ /* 0x000fe200078e0257 */
[----:B------:R-:W-:-:S02]  /*95a0*/  LEA R48, P3, R39, R82, 0x1 ;  /* 0x0000005227307211 */ /* 0x000fc400078608ff */
[----:B------:R-:W3:Y:S01]  /*95b0*/  LDC R121, c[0x0][0x3d8] ;  /* 0x0000f600ff797b82 */ /* 0x000ee20000000800 */
[----:B--2---:R-:W-:Y:S01]  /*95c0*/  IMAD R85, R85, 0x2, R86 ;  /* 0x0000000255557824 */ /* 0x004fe200078e0256 */
[----:B------:R-:W-:Y:S02]  /*95d0*/  LEA.HI.X.SX32 R49, R39, R0, 0x1, P3 ;  /* 0x0000000027317211 */ /* 0x000fe400018f0eff */
[----:B------:R-:W-:Y:S01]  /*95e0*/  LEA R76, P3, R42, R82, 0x1 ;  /* 0x000000522a4c7211 */ /* 0x000fe200078608ff */
[----:B------:R-:W-:-:S03]  /*95f0*/  IMAD R90, R90, 0x2, R85 ;  /* 0x000000025a5a7824 */ /* 0x000fc600078e0255 */
[----:B------:R-:W-:Y:S01]  /*9600*/  LEA.HI.X.SX32 R77, R42, R0, 0x1, P3 ;  /* 0x000000002a4d7211 */ /* 0x000fe200018f0eff */
[----:B------:R-:W2:Y:S01]  /*9610*/  LDC R122, c[0x0][0x3d8] ;  /* 0x0000f600ff7a7b82 */ /* 0x000ea20000000800 */
[----:B------:R-:W-:Y:S01]  /*9620*/  LEA R89, R89, R90, 0x1 ;  /* 0x0000005a59597211 */ /* 0x000fe200078e08ff */
[----:B------:R-:W-:-:S04]  /*9630*/  IMAD.MOV.U32 R42, RZ, RZ, R8 ;  /* 0x000000ffff2a7224 */ /* 0x000fc800078e0008 */
[----:B0-----:R-:W-:Y:S02]  /*9640*/  IMAD R88, R88, 0x2, R89 ;  /* 0x0000000258587824 */ /* 0x001fe400078e0259 */
[----:B------:R-:W0:Y:S02]  /*9650*/  LDC R123, c[0x0][0x3d8] ;  /* 0x0000f600ff7b7b82 */ /* 0x000e240000000800 */
[----:B------:R-:W-:-:S04]  /*9660*/  IMAD R93, R93, 0x2, R88 ;  /* 0x000000025d5d7824 */ /* 0x000fc800078e0258 */
[----:B-1----:R-:W-:Y:S02]  /*9670*/  IMAD R92, R92, 0x2, R93 ;  /* 0x000000025c5c7824 */ /* 0x002fe400078e025d */
[----:B------:R-:W1:Y:S02]  /*9680*/  LDC R124, c[0x0][0x3d8] ;  /* 0x0000f600ff7c7b82 */ /* 0x000e640000000800 */
[----:B------:R-:W-:-:S04]  /*9690*/  IMAD R91, R94, 0x2, R92 ;  /* 0x000000025e5b7824 */ /* 0x000fc800078e025c */
[----:B------:R-:W-:Y:S02]  /*96a0*/  IMAD R96, R96, 0x2, R91 ;  /* 0x0000000260607824 */ /* 0x000fe400078e025b */
[----:B------:R-:W0:Y:S02]  /*96b0*/  LDC R125, c[0x0][0x3d8] ;  /* 0x0000f600ff7d7b82 */ /* 0x000e240000000800 */
[----:B------:R-:W-:-:S04]  /*96c0*/  IMAD R95, R95, 0x2, R96 ;  /* 0x000000025f5f7824 */ /* 0x000fc800078e0260 */
[----:B------:R-:W-:Y:S02]  /*96d0*/  IMAD R94, R100, 0x2, R95 ;  /* 0x00000002645e7824 */ /* 0x000fe400078e025f */
[----:B------:R-:W0:Y:S02]  /*96e0*/  LDC R61, c[0x0][0x3d8] ;  /* 0x0000f600ff3d7b82 */ /* 0x000e240000000800 */
[----:B------:R-:W-:-:S04]  /*96f0*/  IMAD R99, R99, 0x2, R94 ;  /* 0x0000000263637824 */ /* 0x000fc800078e025e */
[----:B---3--:R-:W-:Y:S02]  /*9700*/  IMAD R98, R98, 0x2, R99 ;  /* 0x0000000262627824 */ /* 0x008fe400078e0263 */
[----:B------:R-:W3:Y:S02]  /*9710*/  LDC R12, c[0x0][0x3d8] ;  /* 0x0000f600ff0c7b82 */ /* 0x000ee40000000800 */
[----:B------:R-:W-:-:S04]  /*9720*/  IMAD R97, R101, 0x2, R98 ;  /* 0x0000000265617824 */ /* 0x000fc800078e0262 */
[----:B------:R-:W-:Y:S02]  /*9730*/  IMAD R102, R102, 0x2, R97 ;  /* 0x0000000266667824 */ /* 0x000fe400078e0261 */
[----:B------:R-:W0:Y:S02]  /*9740*/  LDC R13, c[0x0][0x3d8] ;  /* 0x0000f600ff0d7b82 */ /* 0x000e240000000800 */
[----:B------:R-:W-:-:S04]  /*9750*/  IMAD R101, R103, 0x2, R102 ;  /* 0x0000000267657824 */ /* 0x000fc800078e0266 */
[----:B------:R-:W-:Y:S02]  /*9760*/  IMAD R100, R104, 0x2, R101 ;  /* 0x0000000268647824 */ /* 0x000fe400078e0265 */
[----:B------:R-:W0:Y:S02]  /*9770*/  LDC R10, c[0x0][0x3d8] ;  /* 0x0000f600ff0a7b82 */ /* 0x000e240000000800 */
[----:B------:R-:W-:-:S05]  /*9780*/  IMAD R105, R105, 0x2, R100 ;  /* 0x0000000269697824 */ /* 0x000fca00078e0264 */
[----:B------:R-:W-:Y:S01]  /*9790*/  LEA R104, R107, R105, 0x1 ;  /* 0x000000696b687211 */ /* 0x000fe200078e08ff */
[----:B------:R-:W0:Y:S04]  /*97a0*/  LDC R11, c[0x0][0x3d8] ;  /* 0x0000f600ff0b7b82 */ /* 0x000e280000000800 */
[----:B------:R-:W-:Y:S01]  /*97b0*/  IMAD R103, R113, 0x2, R104 ;  /* 0x0000000271677824 */ /* 0x000fe200078e0268 */
[----:B------:R-:W-:-:S03]  /*97c0*/  LOP3.LUT R113, R69, 0x1f, RZ, 0xc0, !PT ;  /* 0x0000001f45717812 */ /* 0x000fc600078ec0ff */
[----:B------:R-:W-:Y:S01]  /*97d0*/  IMAD R108, R108, 0x2, R103 ;  /* 0x000000026c6c7824 */ /* 0x000fe200078e0267 */
[----:B------:R-:W1:Y:S03]  /*97e0*/  LDC R6, c[0x0][0x3d8] ;  /* 0x0000f600ff067b82 */ /* 0x000e660000000800 */
[----:B------:R-:W-:Y:S01]  /*97f0*/  IMAD R107, R114, 0x2, R108 ;  /* 0x00000002726b7824 */ /* 0x000fe200078e026c */
[----:B------:R-:W-:-:S03]  /*9800*/  LEA R114, P1, R111, R82, 0x1 ;  /* 0x000000526f727211 */ /* 0x000fc600078208ff */
[----:B------:R-:W-:Y:S01]  /*9810*/  IMAD R36, R115, 0x2, R107 ;  /* 0x0000000273247824 */ /* 0x000fe200078e026b */
[----:B------:R-:W-:Y:S01]  /*9820*/  LEA.HI.X.SX32 R115, R111, R0, 0x1, P1 ;  /* 0x000000006f737211 */ /* 0x000fe200008f0eff */
[----:B------:R-:W1:Y:S01]  /*9830*/  LDC R7, c[0x0][0x3d8] ;  /* 0x0000f600ff077b82 */ /* 0x000e620000000800 */
[C---:B------:R-:W-:Y:S01]  /*9840*/  LEA R30, P1, R41.reuse, R82, 0x1 ;  /* 0x00000052291e7211 */ /* 0x040fe200078208ff */
[----:B------:R-:W-:Y:S02]  /*9850*/  IMAD R109, R116, 0x2, R36 ;  /* 0x00000002746d7824 */ /* 0x000fe400078e0224 */
[----:B------:R-:W-:Y:S01]  /*9860*/  STL.64 [R1+0x328], R114 ;  /* 0x0003287201007387 */ /* 0x000fe20000100a00 */
[----:B------:R-:W-:Y:S01]  /*9870*/  LEA.HI.X.SX32 R31, R41, R0, 0x1, P1 ;  /* 0x00000000291f7211 */ /* 0x000fe200008f0eff */
[----:B------:R-:W-:Y:S02]  /*9880*/  IMAD R106, R117, 0x2, R109 ;  /* 0x00000002756a7824 */ /* 0x000fe400078e026d */
[----:B------:R-:W-:Y:S01]  /*9890*/  STL.64 [R1+0x320], R74 ;  /* 0x0003204a01007387 */ /* 0x000fe20000100a00 */
[----:B------:R-:W-:Y:S01]  /*98a0*/  IMAD.MOV.U32 R116, RZ, RZ, R4 ;  /* 0x000000ffff747224 */ /* 0x000fe200078e0004 */
[----:B------:R-:W1:Y:S01]  /*98b0*/  LDC R32, c[0x0][0x3d8] ;  /* 0x0000f600ff207b82 */ /* 0x000e620000000800 */
[----:B------:R-:W-:Y:S01]  /*98c0*/  IMAD R38, R118, 0x2, R106 ;  /* 0x0000000276267824 */ /* 0x000fe200078e026a */
[----:B------:R-:W-:Y:S01]  /*98d0*/  STL.64 [R1+0x318], R24 ;  /* 0x0003181801007387 */ /* 0x000fe20000100a00 */
[----:B------:R-:W-:-:S02]  /*98e0*/  IMAD.MOV.U32 R118, RZ, RZ, R50 ;  /* 0x000000ffff767224 */ /* 0x000fc400078e0032 */
[----:B------:R-:W-:Y:S01]  /*98f0*/  IMAD R110, R119, 0x2, R38 ;  /* 0x00000002776e7824 */ /* 0x000fe200078e0226 */
[----:B------:R2:W-:Y:S01]  /*9900*/  STL [R1+0x308], R50 ;  /* 0x0003083201007387 */ /* 0x0005e20000100800 */
[----:B------:R-:W-:Y:S01]  /*9910*/  IMAD.MOV.U32 R119, RZ, RZ, R51 ;  /* 0x000000ffff777224 */ /* 0x000fe200078e0033 */
[----:B------:R-:W-:Y:S01]  /*9920*/  LEA.HI.X.SX32 R119, R40, R0, 0x1, P2 ;  /* 0x0000000028777211 */ /* 0x000fe200010f0eff */
[----:B------:R-:W-:Y:S01]  /*9930*/  IMAD.MOV.U32 R118, RZ, RZ, R50 ;  /* 0x000000ffff767224 */ /* 0x000fe200078e0032 */
[C---:B----4-:R-:W-:Y:S01]  /*9940*/  LEA R4, P2, R43.reuse, R82, 0x1 ;  /* 0x000000522b047211 */ /* 0x050fe200078408ff */
[----:B------:R-:W-:Y:S01]  /*9950*/  IMAD R40, R120, 0x2, R110 ;  /* 0x0000000278287824 */ /* 0x000fe200078e026e */
[----:B------:R-:W-:Y:S01]  /*9960*/  STL.64 [R1+0x310], R30 ;  /* 0x0003101e01007387 */ /* 0x000fe20000100a00 */
[----:B------:R-:W-:Y:S01]  /*9970*/  IMAD.MOV.U32 R117, RZ, RZ, R5 ;  /* 0x000000ffff757224 */ /* 0x000fe200078e0005 */
[----:B------:R-:W-:Y:S01]  /*9980*/  LEA.HI.X.SX32 R5, R43, R0, 0x1, P2 ;  /* 0x000000002b057211 */ /* 0x000fe200010f0eff */
[----:B------:R-:W-:Y:S01]  /*9990*/  IMAD.MOV.U32 R120, RZ, RZ, R48 ;  /* 0x000000ffff787224 */ /* 0x000fe200078e0030 */
[C---:B--2---:R-:W-:Y:S01]  /*99a0*/  LEA R50, P1, R44.reuse, R82, 0x1 ;  /* 0x000000522c327211 */ /* 0x044fe200078208ff */
[----:B------:R-:W-:Y:S01]  /*99b0*/  STL [R1+0x30c], R119 ;  /* 0x00030c7701007387 */ /* 0x000fe20000100800 */
[----:B------:R-:W-:Y:S01]  /*99c0*/  LEA R37, R121, R40, 0x1 ;  /* 0x0000002879257211 */ /* 0x000fe200078e08ff */
[----:B------:R-:W-:Y:S01]  /*99d0*/  IMAD.MOV.U32 R121, RZ, RZ, R49 ;  /* 0x000000ffff797224 */ /* 0x000fe200078e0031 */
[----:B------:R-:W-:Y:S01]  /*99e0*/  LEA.HI.X.SX32 R51, R44, R0, 0x1, P1 ;  /* 0x000000002c337211 */ /* 0x000fe200008f0eff */
[----:B------:R2:W-:Y:S01]  /*99f0*/  STL.64 [R1+0x300], R48 ;  /* 0x0003003001007387 */ /* 0x0005e20000100a00 */
[----:B------:R-:W-:Y:S01]  /*9a00*/  IMAD.MOV.U32 R43, RZ, RZ, R9 ;  /* 0x000000ffff2b7224 */ /* 0x000fe200078e0009 */
[-C--:B------:R-:W-:Y:S01]  /*9a10*/  LEA R8, P1, R47, R82.reuse, 0x1 ;  /* 0x000000522f087211 */ /* 0x080fe200078208ff */
[----:B------:R-:W-:Y:S01]  /*9a20*/  IMAD R44, R122, 0x2, R37 ;  /* 0x000000027a2c7824 */ /* 0x000fe200078e0225 */
[----:B------:R-:W-:Y:S01]  /*9a30*/  STL.64 [R1+0x2f8], R50 ;  /* 0x0002f83201007387 */ /* 0x000fe20000100a00 */
[----:B------:R-:W-:Y:S01]  /*9a40*/  IMAD.MOV.U32 R122, RZ, RZ, R42 ;  /* 0x000000ffff7a7224 */ /* 0x000fe200078e002a */
[----:B------:R-:W-:Y:S01]  /*9a50*/  LEA R42, P3, R45, R82, 0x1 ;  /* 0x000000522d2a7211 */ /* 0x000fe200078608ff */
[----:B0-----:R-:W-:Y:S01]  /*9a60*/  IMAD R41, R123, 0x2, R44 ;  /* 0x000000027b297824 */ /* 0x001fe200078e022c */
[----:B------:R-:W-:Y:S01]  /*9a70*/  STL.64 [R1+0x2f0], R4 ;  /* 0x0002f00401007387 */ /* 0x000fe20000100a00 */
[----:B------:R-:W-:Y:S01]  /*9a80*/  IMAD.MOV.U32 R123, RZ, RZ, R43 ;  /* 0x000000ffff7b7224 */ /* 0x000fe200078e002b */
[----:B------:R-:W-:Y:S01]  /*9a90*/  LEA.HI.X.SX32 R9, R47, R0, 0x1, P1 ;  /* 0x000000002f097211 */ /* 0x000fe200008f0eff */
[----:B------:R-:W0:Y:S01]  /*9aa0*/  LDC R33, c[0x0][0x3d8] ;  /* 0x0000f600ff217b82 */ /* 0x000e220000000800 */
[C---:B--2---:R-:W-:Y:S01]  /*9ab0*/  LEA R48, P2, R46.reuse, R82, 0x1 ;  /* 0x000000522e307211 */ /* 0x044fe200078408ff */
[----:B------:R-:W-:Y:S03]  /*9ac0*/  STL.64 [R1+0x2e8], R76 ;  /* 0x0002e84c01007387 */ /* 0x000fe60000100a00 */
[----:B------:R-:W-:-:S03]  /*9ad0*/  LEA.HI.X.SX32 R49, R46, R0, 0x1, P2 ;  /* 0x000000002e317211 */ /* 0x000fc600010f0eff */
[----:B------:R-:W2:Y:S02]  /*9ae0*/  LDC R72, c[0x0][0x3d8] ;  /* 0x0000f600ff487b82 */ /* 0x000ea40000000800 */
[----:B------:R4:W-:Y:S06]  /*9af0*/  STL.64 [R1+0x2d8], R48 ;  /* 0x0002d83001007387 */ /* 0x0009ec0000100a00 */
[----:B------:R-:W0:Y:S01]  /*9b00*/  LDC R2, c[0x0][0x3d8] ;  /* 0x0000f600ff027b82 */ /* 0x000e220000000800 */
[----:B----4-:R-:W4:Y:S01]  /*9b10*/  LDL.LU.64 R48, [R1+0xb30] ;  /* 0x000b300001307983 */ /* 0x010f220000300a00 */
[----:B------:R-:W-:Y:S01]  /*9b20*/  IMAD.MOV.U32 R46, RZ, RZ, R122 ;  /* 0x000000ffff2e7224 */ /* 0x000fe200078e007a */
[----:B------:R-:W-:Y:S01]  /*9b30*/  LEA.HI.X.SX32 R43, R45, R0, 0x1, P3 ;  /* 0x000000002d2b7211 */ /* 0x000fe200018f0eff */
[----:B------:R-:W-:Y:S01]  /*9b40*/  IMAD.MOV.U32 R122, RZ, RZ, R50 ;  /* 0x000000ffff7a7224 */ /* 0x000fe200078e0032 */
[----:B------:R-:W-:Y:S01]  /*9b50*/  STL.64 [R1+0x2e0], R8 ;  /* 0x0002e00801007387 */ /* 0x000fe20000100a00 */
[----:B------:R-:W-:Y:S01]  /*9b60*/  IMAD.MOV.U32 R47, RZ, RZ, R123 ;  /* 0x000000ffff2f7224 */ /* 0x000fe200078e007b */
[----:B------:R-:W0:Y:S01]  /*9b70*/  @!P0 SYNCS.CCTL.IV [UR4+0x10000] ;  /* 0x01000000ff0089b1 */ /* 0x000e220008000004 */
[----:B------:R-:W-:Y:S01]  /*9b80*/  IMAD.MOV.U32 R123, RZ, RZ, R51 ;  /* 0x000000ffff7b7224 */ /* 0x000fe200078e0033 */
[----:B------:R0:W-:Y:S01]  /*9b90*/  STL.64 [R1+0x2d0], R42 ;  /* 0x0002d02a01007387 */ /* 0x0001e20000100a00 */
[----:B-1----:R-:W-:Y:S01]  /*9ba0*/  IMAD R39, R124, 0x2, R41 ;  /* 0x000000027c277824 */ /* 0x002fe200078e0229 */
[----:B------:R-:W-:Y:S01]  /*9bb0*/  MOV R124, R46 ;  /* 0x0000002e007c7202 */ /* 0x000fe20000000f00 */
[----:B------:R-:W-:Y:S01]  /*9bc0*/  NOP ;  /* 0x0000000000007918 */ /* 0x000fe20000000000 */
[----:B------:R-:W-:Y:S01]  /*9bd0*/  LEA R46, P3, R3, R82, 0x1 ;  /* 0x00000052032e7211 */ /* 0x000fe200078608ff */
[----:B------:R-:W-:-:S02]  /*9be0*/  IMAD R111, R125, 0x2, R39 ;  /* 0x000000027d6f7824 */ /* 0x000fc400078e0227 */
[----:B------:R-:W-:Y:S01]  /*9bf0*/  IMAD.MOV.U32 R125, RZ, RZ, R47 ;  /* 0x000000ffff7d7224 */ /* 0x000fe200078e002f */
[CC--:B----4-:R-:W-:Y:S02]  /*9c00*/  LEA R50, P1, R49.reuse, R82.reuse, 0x1 ;  /* 0x0000005231327211 */ /* 0x0d0fe400078208ff */
[----:B0-----:R-:W-:Y:S02]  /*9c10*/  LEA R42, P2, R48, R82, 0x1 ;  /* 0x00000052302a7211 */ /* 0x001fe400078408ff */
[----:B------:R-:W-:-:S05]  /*9c20*/  LEA.HI.X.SX32 R51, R49, R0, 0x1, P1 ;  /* 0x0000000031337211 */ /* 0x000fca00008f0eff */
[----:B------:R0:W-:Y:S04]  /*9c30*/  STL.64 [R1+0x2c8], R50 ;  /* 0x0002c83201007387 */ /* 0x0001e80000100a00 */
[----:B0-----:R-:W4:Y:S01]  /*9c40*/  LDL.LU.64 R50, [R1+0xb28] ;  /* 0x000b280001327983 */ /* 0x001f220000300a00 */
[-C--:B------:R-:W-:Y:S02]  /*9c50*/  LEA.HI.X.SX32 R43, R48, R0.reuse, 0x1, P2 ;  /* 0x00000000302b7211 */ /* 0x080fe400010f0eff */
[----:B------:R-:W-:Y:S02]  /*9c60*/  LEA.HI.X.SX32 R47, R3, R0, 0x1, P3 ;  /* 0x00000000032f7211 */ /* 0x000fe400018f0eff */
[C---:B------:R-:W-:Y:S01]  /*9c70*/  LEA R60, P1, R52.reuse, R82, 0x1 ;  /* 0x00000052343c7211 */ /* 0x040fe200078208ff */
[----:B------:R0:W-:Y:S04]  /*9c80*/  STL.64 [R1+0x2c0], R42 ;  /* 0x0002c02a01007387 */ /* 0x0001e80000100a00 */
[----:B------:R1:W-:Y:S01]  /*9c90*/  STL.64 [R1+0x2b8], R46 ;  /* 0x0002b82e01007387 */ /* 0x0003e20000100a00 */
[----:B0-----:R-:W-:Y:S01]  /*9ca0*/  IMAD R43, R61, 0x2, R111 ;  /* 0x000000023d2b7824 */ /* 0x001fe200078e026f */
[----:B------:R-:W-:Y:S01]  /*9cb0*/  LEA.HI.X.SX32 R61, R52, R0, 0x1, P1 ;  /* 0x00000000343d7211 */ /* 0x000fe200008f0eff */
[----:B------:R-:W0:Y:S02]  /*9cc0*/  LDC R42, c[0x0][0x3d8] ;  /* 0x0000f600ff2a7b82 */ /* 0x000e240000000800 */
[----:B0-----:R-:W-:Y:S01]  /*9cd0*/  IMAD R3, R42, 0x2, R43 ;  /* 0x000000022a037824 */ /* 0x001fe200078e022b */
[----:B----4-:R-:W-:-:S02]  /*9ce0*/  LEA R48, P2, R51, R82, 0x1 ;  /* 0x0000005233307211 */ /* 0x010fc400078408ff */
[C---:B-1----:R-:W-:Y:S02]  /*9cf0*/  LEA R46, P3, R50.reuse, R82, 0x1 ;  /* 0x00000052322e7211 */ /* 0x042fe400078608ff */
[-C--:B------:R-:W-:Y:S01]  /*9d00*/  LEA.HI.X.SX32 R49, R51, R0.reuse, 0x1, P2 ;  /* 0x0000000033317211 */ /* 0x080fe200010f0eff */
[----:B------:R-:W-:Y:S01]  /*9d10*/  IMAD.MOV.U32 R51, RZ, RZ, R57 ;  /* 0x000000ffff337224 */ /* 0x000fe200078e0039 */
[----:B------:R-:W-:Y:S01]  /*9d20*/  LEA.HI.X.SX32 R47, R50, R0, 0x1, P3 ;  /* 0x00000000322f7211 */ /* 0x000fe200018f0eff */
[----:B------:R-:W-:Y:S01]  /*9d30*/  IMAD.MOV.U32 R50, RZ, RZ, R56 ;  /* 0x000000ffff327224 */ /* 0x000fe200078e0038 */
[C---:B------:R-:W-:Y:S01]  /*9d40*/  LEA R56, P2, R54.reuse, R82, 0x1 ;  /* 0x0000005236387211 */ /* 0x040fe200078408ff */
[----:B------:R3:W-:Y:S04]  /*9d50*/  STL.64 [R1+0x2a8], R48 ;  /* 0x0002a83001007387 */ /* 0x0007e80000100a00 */
[----:B------:R0:W-:Y:S01]  /*9d60*/  STL.64 [R1+0x2b0], R60 ;  /* 0x0002b03c01007387 */ /* 0x0001e20000100a00 */
[----:B------:R-:W-:-:S03]  /*9d70*/  LEA.HI.X.SX32 R57, R54, R0, 0x1, P2 ;  /* 0x0000000036397211 */ /* 0x000fc600010f0eff */
[----:B------:R1:W-:Y:S01]  /*9d80*/  STL.64 [R1+0x2a0], R46 ;  /* 0x0002a02e01007387 */ /* 0x0003e20000100a00 */
[----:B---3--:R-:W-:Y:S01]  /*9d90*/  IMAD R49, R12, 0x2, R3 ;  /* 0x000000020c317824 */ /* 0x008fe200078e0203 */
[-C--:B------:R-:W-:Y:S02]  /*9da0*/  LEA R12, P3, R53, R82.reuse, 0x1 ;  /* 0x00000052350c7211 */ /* 0x080fe400078608ff */
[----:B0-----:R-:W-:-:S04]  /*9db0*/  LEA R60, P1, R55, R82, 0x1 ;  /* 0x00000052373c7211 */ /* 0x001fc800078208ff */
[----:B------:R-:W-:Y:S01]  /*9dc0*/  LEA.HI.X.SX32 R61, R55, R0, 0x1, P1 ;  /* 0x00000000373d7211 */ /* 0x000fe200008f0eff */
[----:B-1----:R-:W0:Y:S01]  /*9dd0*/  LDC R46, c[0x0][0x3d8] ;  /* 0x0000f600ff2e7b82 */ /* 0x002e220000000800 */
[----:B------:R-:W-:-:S03]  /*9de0*/  IMAD R47, R13, 0x2, R49 ;  /* 0x000000020d2f7824 */ /* 0x000fc600078e0231 */
[----:B------:R1:W-:Y:S04]  /*9df0*/  STL.64 [R1+0x298], R60 ;  /* 0x0002983c01007387 */ /* 0x0003e80000100a00 */
[----:B-1----:R-:W3:Y:S04]  /*9e00*/  LDL.LU.64 R60, [R1+0xb20] ;  /* 0x000b2000013c7983 */ /* 0x002ee80000300a00 */
[----:B------:R1:W-:Y:S04]  /*9e10*/  STL.64 [R1+0x290], R56 ;  /* 0x0002903801007387 */ /* 0x0003e80000100a00 */
[----:B-1----:R-:W4:Y:S01]  /*9e20*/  LDL.LU.64 R56, [R1+0xb18] ;  /* 0x000b180001387983 */ /* 0x002f220000300a00 */
[----:B------:R-:W-:Y:S01]  /*9e30*/  LEA.HI.X.SX32 R13, R53, R0, 0x1, P3 ;  /* 0x00000000350d7211 */ /* 0x000fe200018f0eff */
[----:B------:R-:W-:-:S02]  /*9e40*/  IMAD R42, R10, 0x2, R47 ;  /* 0x000000020a2a7824 */ /* 0x000fc400078e022f */
[----:B------:R-:W-:Y:S02]  /*9e50*/  IMAD.MOV.U32 R55, RZ, RZ, R51 ;  /* 0x000000ffff377224 */ /* 0x000fe400078e0033 */
[----:B------:R1:W-:Y:S01]  /*9e60*/  STL.64 [R1+0x288], R12 ;  /* 0x0002880c01007387 */ /* 0x0003e20000100a00 */
[----:B------:R-:W-:Y:S02]  /*9e70*/  IMAD R51, R11, 0x2, R42 ;  /* 0x000000020b337824 */ /* 0x000fe400078e022a */
[----:B------:R-:W-:Y:S01]  /*9e80*/  IMAD.MOV.U32 R54, RZ, RZ, R50 ;  /* 0x000000ffff367224 */ /* 0x000fe200078e0032 */
[----:B-1----:R-:W-:-:S04]  /*9e90*/  LEA R12, P1, R58, R82, 0x1 ;  /* 0x000000523a0c7211 */ /* 0x002fc800078208ff */
[----:B------:R-:W-:Y:S01]  /*9ea0*/  LEA.HI.X.SX32 R13, R58, R0, 0x1, P1 ;  /* 0x000000003a0d7211 */ /* 0x000fe200008f0eff */
[----:B0-----:R-:W-:Y:S02]  /*9eb0*/  IMAD R48, R46, 0x2, R51 ;  /* 0x000000022e307824 */ /* 0x001fe400078e0233 */
[----:B------:R-:W0:Y:S02]  /*9ec0*/  LDC R46, c[0x0][0x3d8] ;  /* 0x0000f600ff2e7b82 */ /* 0x000e240000000800 */
[----:B------:R1:W-:Y:S01]  /*9ed0*/  STL.64 [R1+0x280], R12 ;  /* 0x0002800c01007387 */ /* 0x0003e20000100a00 */
[----:B------:R-:W-:-:S03]  /*9ee0*/  IMAD.MOV.U32 R58, RZ, RZ, R54 ;  /* 0x000000ffff3a7224 */ /* 0x000fc600078e0036 */
[----:B-1----:R-:W2:Y:S01]  /*9ef0*/  LDL.LU.64 R12, [R1+0xb10] ;  /* 0x000b1000010c7983 */ /* 0x002ea20000300a00 */
[----:B0-----:R-:W-:-:S05]  /*9f00*/  LEA R46, R46, R48, 0x1 ;  /* 0x000000302e2e7211 */ /* 0x001fca00078e08ff */
[----:B------:R-:W-:-:S04]  /*9f10*/  IMAD R45, R6, 0x2, R46 ;  /* 0x00000002062d7824 */ /* 0x000fc800078e022e */
[----:B------:R-:W-:Y:S01]  /*9f20*/  IMAD R50, R7, 0x2, R45 ;  /* 0x0000000207327824 */ /* 0x000fe200078e022d */
[CC--:B----4-:R-:W-:Y:S02]  /*9f30*/  LEA R52, P2, R57.reuse, R82.reuse, 0x1 ;  /* 0x0000005239347211 */ /* 0x0d0fe400078408ff */
[C---:B------:R-:W-:Y:S02]  /*9f40*/  LEA R10, P3, R56.reuse, R82, 0x1 ;  /* 0x00000052380a7211 */ /* 0x040fe400078608ff */
[-C--:B------:R-:W-:Y:S02]  /*9f50*/  LEA.HI.X.SX32 R53, R57, R0.reuse, 0x1, P2 ;  /* 0x0000000039357211 */ /* 0x080fe400010f0eff */
[----:B------:R-:W-:-:S03]  /*9f60*/  LEA.HI.X.SX32 R11, R56, R0, 0x1, P3 ;  /* 0x00000000380b7211 */ /* 0x000fc600018f0eff */
[----:B------:R0:W-:Y:S01]  /*9f70*/  STL.64 [R1+0x278], R52 ;  /* 0x0002783401007387 */ /* 0x0001e20000100a00 */
[----:B------:R-:W-:-:S03]  /*9f80*/  IMAD.MOV.U32 R56, RZ, RZ, R8 ;  /* 0x000000ffff387224 */ /* 0x000fc600078e0008 */
[----:B------:R1:W-:Y:S01]  /*9f90*/  STL.64 [R1+0x270], R10 ;  /* 0x0002700a01007387 */ /* 0x0003e20000100a00 */
[----:B---3--:R-:W-:Y:S01]  /*9fa0*/  LEA R8, P2, R60, R82, 0x1 ;  /* 0x000000523c087211 */ /* 0x008fe200078408ff */
[----:B------:R-:W-:-:S03]  /*9fb0*/  IMAD.MOV.U32 R57, RZ, RZ, R9 ;  /* 0x000000ffff397224 */ /* 0x000fc600078e0009 */
[----:B------:R-:W-:Y:S02]  /*9fc0*/  LEA.HI.X.SX32 R9, R60, R0, 0x1, P2 ;  /* 0x000000003c097211 */ /* 0x000fe400010f0eff */
[-C--:B0-----:R-:W-:Y:S02]  /*9fd0*/  LEA R52, P3, R59, R82.reuse, 0x1 ;  /* 0x000000523b347211 */ /* 0x081fe400078608ff */
[----:B-1----:R-:W-:-:S04]  /*9fe0*/  LEA R10, P1, R61, R82, 0x1 ;  /* 0x000000523d0a7211 */ /* 0x002fc800078208ff */
[-C--:B------:R-:W-:Y:S02]  /*9ff0*/  LEA.HI.X.SX32 R11, R61, R0.reuse, 0x1, P1 ;  /* 0x000000003d0b7211 */ /* 0x080fe400008f0eff */
[----:B------:R-:W-:Y:S02]  /*a000*/  LEA.HI.X.SX32 R53, R59, R0, 0x1, P3 ;  /* 0x000000003b357211 */ /* 0x000fe400018f0eff */
[C---:B------:R-:W-:Y:S01]  /*a010*/  LEA R54, P2, R63.reuse, R82, 0x1 ;  /* 0x000000523f367211 */ /* 0x040fe200078408ff */
[----:B------:R0:W-:Y:S01]  /*a020*/  STL.64 [R1+0x268], R10 ;  /* 0x0002680a01007387 */ /* 0x0001e20000100a00 */
[----:B------:R-:W-:Y:S02]  /*a030*/  IMAD.MOV.U32 R59, RZ, RZ, R55 ;  /* 0x000000ffff3b7224 */ /* 0x000fe400078e0037 */
[----:B------:R-:W-:Y:S01]  /*a040*/  LEA.HI.X.SX32 R55, R63, R0, 0x1, P2 ;  /* 0x000000003f377211 */ /* 0x000fe200010f0eff */
[----:B0-----:R-:W3:Y:S04]  /*a050*/  LDL.LU.64 R10, [R1+0xb08] ;  /* 0x000b0800010a7983 */ /* 0x001ee80000300a00 */
[----:B------:R0:W-:Y:S04]  /*a060*/  STL.64 [R1+0x260], R8 ;  /* 0x0002600801007387 */ /* 0x0001e80000100a00 */
[----:B0-----:R-:W4:Y:S04]  /*a070*/  LDL.LU.64 R8, [R1+0xb00] ;  /* 0x000b000001087983 */ /* 0x001f280000300a00 */
[----:B------:R0:W-:Y:S04]  /*a080*/  STL.64 [R1+0x258], R52 ;  /* 0x0002583401007387 */ /* 0x0001e80000100a00 */
[----:B------:R1:W-:Y:S01]  /*a090*/  STL.64 [R1+0x248], R54 ;  /* 0x0002483601007387 */ /* 0x0003e20000100a00 */
[----:B0-----:R-:W0:Y:S08]  /*a0a0*/  LDC R52, c[0x0][0x3d8] ;  /* 0x0000f600ff347b82 */ /* 0x001e300000000800 */
[----:B-1----:R-:W1:Y:S01]  /*a0b0*/  LDC R55, c[0x0][0x3d8] ;  /* 0x0000f600ff377b82 */ /* 0x002e620000000800 */
[----:B0-----:R-:W-:-:S04]  /*a0c0*/  IMAD R52, R52, 0x2, R50 ;  /* 0x0000000234347824 */ /* 0x001fc800078e0232 */
[----:B-1----:R-:W-:-:S03]  /*a0d0*/  IMAD R54, R55, 0x2, R52 ;  /* 0x0000000237367824 */ /* 0x002fc600078e0234 */
[----:B------:R-:W0:Y:S01]  /*a0e0*/  LDC R55, c[0x0][0x3d8] ;  /* 0x0000f600ff377b82 */ /* 0x000e220000000800 */
[----:B------:R-:W-:Y:S01]  /*a0f0*/  IMAD.MOV.U32 R60, RZ, RZ, R56 ;  /* 0x000000ffff3c7224 */ /* 0x000fe200078e0038 */
[-C--:B------:R-:W-:Y:S02]  /*a100*/  LEA R56, P1, R64, R82.reuse, 0x1 ;  /* 0x0000005240387211 */ /* 0x080fe400078208ff */
[----:B------:R-:W-:Y:S01]  /*a110*/  LEA R6, P3, R62, R82, 0x1 ;  /* 0x000000523e067211 */ /* 0x000fe200078608ff */
[----:B------:R-:W-:Y:S01]  /*a120*/  IMAD.MOV.U32 R61, RZ, RZ, R57 ;  /* 0x000000ffff3d7224 */ /* 0x000fe200078e0039 */
[-C--:B------:R-:W-:Y:S02]  /*a130*/  LEA.HI.X.SX32 R57, R64, R0.reuse, 0x1, P1 ;  /* 0x0000000040397211 */ /* 0x080fe400008f0eff */
[----:B------:R-:W-:-:S03]  /*a140*/  LEA.HI.X.SX32 R7, R62, R0, 0x1, P3 ;  /* 0x000000003e077211 */ /* 0x000fc600018f0eff */
[----:B------:R-:W-:Y:S01]  /*a150*/  STL.64 [R1+0x250], R56 ;  /* 0x0002503801007387 */ /* 0x000fe20000100a00 */
[----:B------:R-:W-:-:S03]  /*a160*/  LEA R62, P2, R66, R82, 0x1 ;  /* 0x00000052423e7211 */ /* 0x000fc600078408ff */
[----:B------:R1:W-:Y:S01]  /*a170*/  STL.64 [R1+0x240], R6 ;  /* 0x0002400601007387 */ /* 0x0003e20000100a00 */
[----:B0-----:R-:W-:Y:S02]  /*a180*/  IMAD R53, R55, 0x2, R54 ;  /* 0x0000000237357824 */ /* 0x001fe400078e0236 */
[----:B------:R-:W0:Y:S01]  /*a190*/  LDC R55, c[0x0][0x3d8] ;  /* 0x0000f600ff377b82 */ /* 0x000e220000000800 */
[C---:B-1----:R-:W-:Y:S02]  /*a1a0*/  LEA R6, P1, R67.reuse, R82, 0x1 ;  /* 0x0000005243067211 */ /* 0x042fe400078208ff */
[-C--:B------:R-:W-:Y:S02]  /*a1b0*/  LEA.HI.X.SX32 R63, R66, R0.reuse, 0x1, P2 ;  /* 0x00000000423f7211 */ /* 0x080fe400010f0eff */
[----:B------:R-:W-:Y:S02]  /*a1c0*/  LEA.HI.X.SX32 R7, R67, R0, 0x1, P1 ;  /* 0x0000000043077211 */ /* 0x000fe400008f0eff */
[----:B------:R-:W-:-:S03]  /*a1d0*/  LEA R56, P3, R65, R82, 0x1 ;  /* 0x0000005241387211 */ /* 0x000fc600078608ff */
[----:B------:R1:W-:Y:S01]  /*a1e0*/  STL.64 [R1+0x238], R6 ;  /* 0x0002380601007387 */ /* 0x0003e20000100a00 */
[----:B------:R-:W-:Y:S02]  /*a1f0*/  LEA R66, P2, R71, R82, 0x1 ;  /* 0x0000005247427211 */ /* 0x000fe400078408ff */
[----:B------:R-:W-:Y:S02]  /*a200*/  LEA.HI.X.SX32 R57, R65, R0, 0x1, P3 ;  /* 0x0000000041397211 */ /* 0x000fe400018f0eff */
[----:B------:R-:W-:Y:S02]  /*a210*/  LEA R64, P1, R73, R82, 0x1 ;  /* 0x0000005249407211 */ /* 0x000fe400078208ff */
[-C--:B------:R-:W-:Y:S01]  /*a220*/  LEA.HI.X.SX32 R67, R71, R0.reuse, 0x1, P2 ;  /* 0x0000000047437211 */ /* 0x080fe200010f0eff */
[----:B-1----:R-:W2:Y:S04]  /*a230*/  LDL.LU.64 R6, [R1+0xaf8] ;  /* 0x000af80001067983 */ /* 0x002ea80000300a00 */
[----:B------:R1:W-:Y:S01]  /*a240*/  STL.64 [R1+0x230], R62 ;  /* 0x0002303e01007387 */ /* 0x0003e20000100a00 */
[----:B------:R-:W-:-:S02]  /*a250*/  LEA.HI.X.SX32 R65, R73, R0, 0x1, P1 ;  /* 0x0000000049417211 */ /* 0x000fc400008f0eff */
[----:B------:R-:W2:Y:S01]  /*a260*/  LDC R73, c[0x0][0x3d8] ;  /* 0x0000f600ff497b82 */ /* 0x000ea20000000800 */
[----:B------:R0:W-:Y:S01]  /*a270*/  STL.64 [R1+0x228], R56 ;  /* 0x0002283801007387 */ /* 0x0001e20000100a00 */
[----:B-1----:R-:W-:Y:S01]  /*a280*/  IMAD.MOV.U32 R62, RZ, RZ, R60 ;  /* 0x000000ffff3e7224 */ /* 0x002fe200078e003c */
[----:B------:R-:W-:Y:S01]  /*a290*/  LEA R60, P3, R70, R82, 0x1 ;  /* 0x00000052463c7211 */ /* 0x000fe200078608ff */
[----:B------:R-:W-:-:S04]  /*a2a0*/  IMAD.MOV.U32 R63, RZ, RZ, R61 ;  /* 0x000000ffff3f7224 */ /* 0x000fc800078e003d */
[----:B0-----:R-:W0:Y:S01]  /*a2b0*/  LDC R57, c[0x0][0x3d8] ;  /* 0x0000f600ff397b82 */ /* 0x001e220000000800 */
[----:B------:R-:W-:Y:S01]  /*a2c0*/  LEA.HI.X.SX32 R61, R70, R0, 0x1, P3 ;  /* 0x00000000463d7211 */ /* 0x000fe200018f0eff */
[----:B------:R-:W-:Y:S01]  /*a2d0*/  IMAD R56, R55, 0x2, R53 ;  /* 0x0000000237387824 */ /* 0x000fe200078e0235 */
[----:B------:R1:W-:Y:S04]  /*a2e0*/  STL.64 [R1+0x218], R66 ;  /* 0x0002184201007387 */ /* 0x0003e80000100a00 */
[----:B------:R-:W-:Y:S01]  /*a2f0*/  STL.64 [R1+0x220], R64 ;  /* 0x0002204001007387 */ /* 0x000fe20000100a00 */
[----:B------:R-:W0:Y:S03]  /*a300*/  LDC R55, c[0x0][0x3d8] ;  /* 0x0000f600ff377b82 */ /* 0x000e260000000800 */
[----:B------:R1:W-:Y:S02]  /*a310*/  STL.64 [R1+0x210], R60 ;  /* 0x0002103c01007387 */ /* 0x0003e40000100a00 */
[----:B-1----:R-:W-:-:S03]  /*a320*/  IMAD.MOV.U32 R66, RZ, RZ, R58 ;  /* 0x000000ffff427224 */ /* 0x002fc600078e003a */
[----:B------:R-:W1:Y:S01]  /*a330*/  LDC R58, c[0x0][0x3d8] ;  /* 0x0000f600ff3a7b82 */ /* 0x000e620000000800 */
[----:B------:R-:W-:-:S04]  /*a340*/  LEA R60, P2, R79, R82, 0x1 ;  /* 0x000000524f3c7211 */ /* 0x000fc800078408ff */
[----:B------:R-:W-:-:S05]  /*a350*/  LEA.HI.X.SX32 R61, R79, R0, 0x1, P2 ;  /* 0x000000004f3d7211 */ /* 0x000fca00010f0eff */
[----:B------:R0:W-:Y:S02]  /*a360*/  STL.64 [R1+0x200], R60 ;  /* 0x0002003c01007387 */ /* 0x0001e40000100a00 */
[----:B0-----:R-:W0:Y:S01]  /*a370*/  LDC R61, c[0x0][0x3d8] ;  /* 0x0000f600ff3d7b82 */ /* 0x001e220000000800 */
[----:B------:R-:W-:-:S04]  /*a380*/  IMAD R55, R55, 0x2, R56 ;  /* 0x0000000237377824 */ /* 0x000fc800078e0238 */
[----:B-1----:R-:W-:-:S04]  /*a390*/  IMAD R58, R58, 0x2, R55 ;  /* 0x000000023a3a7824 */ /* 0x002fc800078e0237 */
[----:B------:R-:W-:Y:S01]  /*a3a0*/  IMAD R57, R57, 0x2, R58 ;  /* 0x0000000239397824 */ /* 0x000fe200078e023a */
[-C--:B------:R-:W-:Y:S02]  /*a3b0*/  LEA R70, P1, R80, R82.reuse, 0x1 ;  /* 0x0000005250467211 */ /* 0x080fe400078208ff */
[----:B------:R-:W-:Y:S02]  /*a3c0*/  LEA R64, P3, R78, R82, 0x1 ;  /* 0x000000524e407211 */ /* 0x000fe400078608ff */
[-C--:B------:R-:W-:Y:S01]  /*a3d0*/  LEA.HI.X.SX32 R71, R80, R0.reuse, 0x1, P1 ;  /* 0x0000000050477211 */ /* 0x080fe200008f0eff */
[----:B0-----:R-:W-:Y:S02]  /*a3e0*/  IMAD R60, R61, 0x2, R57 ;  /* 0x000000023d3c7824 */ /* 0x001fe400078e0239 */
[----:B------:R-:W0:Y:S01]  /*a3f0*/  LDC R61, c[0x0][0x3d8] ;  /* 0x0000f600ff3d7b82 */ /* 0x000e220000000800 */
[----:B------:R-:W-:Y:S01]  /*a400*/  LEA.HI.X.SX32 R65, R78, R0, 0x1, P3 ;  /* 0x000000004e417211 */ /* 0x000fe200018f0eff */
[----:B------:R1:W-:Y:S01]  /*a410*/  STL.64 [R1+0x208], R70 ;  /* 0x0002084601007387 */ /* 0x0003e20000100a00 */
[----:B------:R-:W-:-:S04]  /*a420*/  LEA R78, P1, R84, R82, 0x1 ;  /* 0x00000052544e7211 */ /* 0x000fc800078208ff */
[----:B------:R-:W-:Y:S01]  /*a430*/  LEA.HI.X.SX32 R79, R84, R0, 0x1, P1 ;  /* 0x00000000544f7211 */ /* 0x000fe200008f0eff */
[----:B------:R3:W-:Y:S01]  /*a440*/  STL.64 [R1+0x1f8], R64 ;  /* 0x0001f84001007387 */ /* 0x0007e20000100a00 */
[----:B-1----:R-:W-:-:S03]  /*a450*/  LEA R70, P2, R83, R82, 0x1 ;  /* 0x0000005253467211 */ /* 0x002fc600078408ff */
[----:B------:R1:W-:Y:S01]  /*a460*/  STL.64 [R1+0x1f0], R78 ;  /* 0x0001f04e01007387 */ /* 0x0003e20000100a00 */
[----:B------:R-:W-:Y:S02]  /*a470*/  LEA.HI.X.SX32 R71, R83, R0, 0x1, P2 ;  /* 0x0000000053477211 */ /* 0x000fe400010f0eff */
[----:B---3--:R-:W-:Y:S02]  /*a480*/  LEA R64, P3, R81, R82, 0x1 ;  /* 0x0000005251407211 */ /* 0x008fe400078608ff */
[----:B------:R-:W-:Y:S01]  /*a490*/  MOV R67, R59 ;  /* 0x0000003b00437202 */ /* 0x000fe20000000f00 */
[----:B------:R3:W-:Y:S01]  /*a4a0*/  STL.64 [R1+0x1e8], R70 ;  /* 0x0001e84601007387 */ /* 0x0007e20000100a00 */
[----:B0-----:R-:W-:Y:S01]  /*a4b0*/  IMAD R59, R61, 0x2, R60 ;  /* 0x000000023d3b7824 */ /* 0x001fe200078e023c */
[----:B------:R-:W-:Y:S01]  /*a4c0*/  LEA.HI.X.SX32 R65, R81, R0, 0x1, P3 ;  /* 0x0000000051417211 */ /* 0x000fe200018f0eff */
[----:B------:R-:W0:Y:S01]  /*a4d0*/  LDC R61, c[0x0][0x3d8] ;  /* 0x0000f600ff3d7b82 */ /* 0x000e220000000800 */
[----:B-1----:R-:W-:-:S02]  /*a4e0*/  IMAD.MOV.U32 R78, RZ, RZ, R120 ;  /* 0x000000ffff4e7224 */ /* 0x002fc400078e0078 */
[----:B------:R-:W-:Y:S01]  /*a4f0*/  IMAD.MOV.U32 R120, RZ, RZ, R30 ;  /* 0x000000ffff787224 */ /* 0x000fe200078e001e */
[CC--:B------:R-:W-:Y:S01]  /*a500*/  LEA R30, P2, R86.reuse, R82.reuse, 0x1 ;  /* 0x00000052561e7211 */ /* 0x0c0fe200078408ff */
[----:B------:R-:W-:Y:S02]  /*a510*/  IMAD.MOV.U32 R79, RZ, RZ, R121 ;  /* 0x000000ffff4f7224 */ /* 0x000fe400078e0079 */
[----:B---3--:R-:W-:Y:S01]  /*a520*/  IMAD.MOV.U32 R70, RZ, RZ, R4 ;  /* 0x000000ffff467224 */ /* 0x008fe200078e0004 */
[C---:B------:R-:W-:Y:S01]  /*a530*/  LEA R4, P1, R87.reuse, R82, 0x1 ;  /* 0x0000005257047211 */ /* 0x040fe200078208ff */
[----:B------:R-:W-:Y:S01]  /*a540*/  IMAD.MOV.U32 R121, RZ, RZ, R31 ;  /* 0x000000ffff797224 */ /* 0x000fe200078e001f */
[----:B------:R1:W-:Y:S01]  /*a550*/  STL.64 [R1+0x1e0], R64 ;  /* 0x0001e04001007387 */ /* 0x0003e20000100a00 */
[----:B------:R-:W-:Y:S01]  /*a560*/  IMAD.MOV.U32 R71, RZ, RZ, R5 ;  /* 0x000000ffff477224 */ /* 0x000fe200078e0005 */
[-C--:B------:R-:W-:Y:S01]  /*a570*/  LEA.HI.X.SX32 R31, R86, R0.reuse, 0x1, P2 ;  /* 0x00000000561f7211 */ /* 0x080fe200010f0eff */
[----:B------:R-:W-:Y:S01]  /*a580*/  IMAD.MOV.U32 R86, RZ, RZ, R66 ;  /* 0x000000ffff567224 */ /* 0x000fe200078e0042 */
[----:B------:R-:W-:-:S02]  /*a590*/  LEA.HI.X.SX32 R5, R87, R0, 0x1, P1 ;  /* 0x0000000057057211 */ /* 0x000fc400008f0eff */
[-C--:B------:R-:W-:Y:S02]  /*a5a0*/  LEA R66, P2, R89, R82.reuse, 0x1 ;  /* 0x0000005259427211 */ /* 0x080fe400078408ff */
[----:B------:R-:W-:Y:S02]  /*a5b0*/  MOV R87, R67 ;  /* 0x0000004300577202 */ /* 0x000fe40000000f00 */
[----:B-1----:R-:W-:Y:S01]  /*a5c0*/  LEA R64, P3, R85, R82, 0x1 ;  /* 0x0000005255407211 */ /* 0x002fe200078608ff */
[----:B------:R1:W-:Y:S01]  /*a5d0*/  STL.64 [R1+0x1d8], R4 ;  /* 0x0001d80401007387 */ /* 0x0003e20000100a00 */
[-C--:B------:R-:W-:Y:S02]  /*a5e0*/  LEA.HI.X.SX32 R67, R89, R0.reuse, 0x1, P2 ;  /* 0x0000000059437211 */ /* 0x080fe400010f0eff */
[----:B------:R-:W-:Y:S01]  /*a5f0*/  LEA.HI.X.SX32 R65, R85, R0, 0x1, P3 ;  /* 0x0000000055417211 */ /* 0x000fe200018f0eff */
[----:B------:R-:W-:Y:S02]  /*a600*/  IMAD.MOV.U32 R81, RZ, RZ, R63 ;  /* 0x000000ffff517224 */ /* 0x000fe400078e003f */
[----:B------:R-:W3:Y:S01]  /*a610*/  LDC R63, c[0x0][0x3d8] ;  /* 0x0000f600ff3f7b82 */ /* 0x000ee20000000800 */
[----:B-1----:R-:W4:Y:S04]  /*a620*/  LDL.LU.64 R4, [R1+0xaf0] ;  /* 0x000af00001047983 */ /* 0x002f280000300a00 */
[----:B------:R1:W-:Y:S01]  /*a630*/  STL.64 [R1+0x1d0], R30 ;  /* 0x0001d01e01007387 */ /* 0x0003e20000100a00 */
[----:B------:R-:W-:-:S03]  /*a640*/  IMAD.MOV.U32 R80, RZ, RZ, R62 ;  /* 0x000000ffff507224 */ /* 0x000fc600078e003e */
[----:B-1----:R-:W4:Y:S04]  /*a650*/  LDL.LU.64 R30, [R1+0xae8] ;  /* 0x000ae800011e7983 */ /* 0x002f280000300a00 */
[----:B------:R-:W-:Y:S04]  /*a660*/  STL.64 [R1+0x1c8], R64 ;  /* 0x0001c84001007387 */ /* 0x000fe80000100a00 */
[----:B------:R1:W-:Y:S01]  /*a670*/  STL.64 [R1+0x1b8], R66 ;  /* 0x0001b84201007387 */ /* 0x0003e20000100a00 */
[----:B0-----:R-:W-:Y:S01]  /*a680*/  IMAD R62, R61, 0x2, R59 ;  /* 0x000000023d3e7824 */ /* 0x001fe200078e023b */
[----:B-1----:R-:W0:Y:S03]  /*a690*/  LDC R67, c[0x0][0x3d8] ;  /* 0x0000f600ff437b82 */ /* 0x002e260000000800 */
[----:B------:R-:W-:-:S04]  /*a6a0*/  IMAD R61, R32, 0x2, R62 ;  /* 0x00000002203d7824 */ /* 0x000fc800078e023e */
[----:B------:R-:W-:-:S04]  /*a6b0*/  IMAD R64, R33, 0x2, R61 ;  /* 0x0000000221407824 */ /* 0x000fc800078e023d */
[----:B---3--:R-:W-:Y:S01]  /*a6c0*/  IMAD R63, R63, 0x2, R64 ;  /* 0x000000023f3f7824 */ /* 0x008fe200078e0240 */
[-C--:B------:R-:W-:Y:S02]  /*a6d0*/  LEA R84, P1, R90, R82.reuse, 0x1 ;  /* 0x000000525a547211 */ /* 0x080fe400078208ff */
[----:B------:R-:W-:Y:S02]  /*a6e0*/  LEA R32, P3, R88, R82, 0x1 ;  /* 0x0000005258207211 */ /* 0x000fe400078608ff */
[-C--:B------:R-:W-:Y:S02]  /*a6f0*/  LEA.HI.X.SX32 R85, R90, R0.reuse, 0x1, P1 ;  /* 0x000000005a557211 */ /* 0x080fe400008f0eff */
[----:B------:R-:W-:Y:S01]  /*a700*/  LEA.HI.X.SX32 R33, R88, R0, 0x1, P3 ;  /* 0x0000000058217211 */ /* 0x000fe200018f0eff */
[----:B0-----:R-:W-:Y:S02]  /*a710*/  IMAD R66, R67, 0x2, R63 ;  /* 0x0000000243427824 */ /* 0x001fe400078e023f */
[----:B------:R-:W0:Y:S01]  /*a720*/  LDC R67, c[0x0][0x3d8] ;  /* 0x0000f600ff437b82 */ /* 0x000e220000000800 */
[----:B------:R-:W-:Y:S01]  /*a730*/  STL.64 [R1+0x1c0], R84 ;  /* 0x0001c05401007387 */ /* 0x000fe20000100a00 */
[----:B------:R-:W-:-:S03]  /*a740*/  LEA R88, P2, R92, R82, 0x1 ;  /* 0x000000525c587211 */ /* 0x000fc600078408ff */
[----:B------:R1:W-:Y:S01]  /*a750*/  STL.64 [R1+0x1b0], R32 ;  /* 0x0001b02001007387 */ /* 0x0003e20000100a00 */
[----:B------:R-:W-:Y:S02]  /*a760*/  LEA.HI.X.SX32 R89, R92, R0, 0x1, P2 ;  /* 0x000000005c597211 */ /* 0x000fe400010f0eff */
[----:B-1----:R-:W-:-:S04]  /*a770*/  LEA R32, P1, R93, R82, 0x1 ;  /* 0x000000525d207211 */ /* 0x002fc800078208ff */
[----:B------:R-:W-:Y:S02]  /*a780*/  LEA.HI.X.SX32 R33, R93, R0, 0x1, P1 ;  /* 0x000000005d217211 */ /* 0x000fe400008f0eff */
[----:B------:R-:W-:Y:S01]  /*a790*/  LEA R84, P3, R91, R82, 0x1 ;  /* 0x000000525b547211 */ /* 0x000fe200078608ff */
[----:B0-----:R-:W-:Y:S02]  /*a7a0*/  IMAD R65, R67, 0x2, R66 ;  /* 0x0000000243417824 */ /* 0x001fe400078e0242 */
[----:B------:R0:W-:Y:S01]  /*a7b0*/  STL.64 [R1+0x1a8], R32 ;  /* 0x0001a82001007387 */ /* 0x0001e20000100a00 */
[----:B------:R-:W1:Y:S01]  /*a7c0*/  LDC R67, c[0x0][0x3d8] ;  /* 0x0000f600ff437b82 */ /* 0x000e620000000800 */
[----:B------:R-:W-:Y:S02]  /*a7d0*/  LEA.HI.X.SX32 R85, R91, R0, 0x1, P3 ;  /* 0x000000005b557211 */ /* 0x000fe400018f0eff */
[----:B------:R-:W-:Y:S01]  /*a7e0*/  LEA R90, P2, R95, R82, 0x1 ;  /* 0x000000525f5a7211 */ /* 0x000fe200078408ff */
[----:B0-----:R-:W3:Y:S04]  /*a7f0*/  LDL.LU.64 R32, [R1+0xae0] ;  /* 0x000ae00001207983 */ /* 0x001ee80000300a00 */
[----:B------:R0:W-:Y:S04]  /*a800*/  STL.64 [R1+0x1a0], R88 ;  /* 0x0001a05801007387 */ /* 0x0001e80000100a00 */
[----:B------:R2:W-:Y:S01]  /*a810*/  STL.64 [R1+0x198], R84 ;  /* 0x0001985401007387 */ /* 0x0005e20000100a00 */
[----:B0-----:R-:W-:-:S02]  /*a820*/  IMAD.MOV.U32 R88, RZ, RZ, R80 ;  /* 0x000000ffff587224 */ /* 0x001fc400078e0050 */
[----:B------:R-:W-:Y:S01]  /*a830*/  IMAD.MOV.U32 R80, RZ, RZ, R78 ;  /* 0x000000ffff507224 */ /* 0x000fe200078e004e */
[----:B------:R-:W-:Y:S01]  /*a840*/  MOV R78, R122 ;  /* 0x0000007a004e7202 */ /* 0x000fe20000000f00 */
[----:B------:R-:W-:Y:S01]  /*a850*/  IMAD.MOV.U32 R122, RZ, RZ, R34 ;  /* 0x000000ffff7a7224 */ /* 0x000fe200078e0022 */
[-C--:B------:R-:W-:Y:S01]  /*a860*/  LEA R34, P1, R96, R82.reuse, 0x1 ;  /* 0x0000005260227211 */ /* 0x080fe200078208ff */
[----:B------:R-:W-:Y:S02]  /*a870*/  IMAD.MOV.U32 R89, RZ, RZ, R81 ;  /* 0x000000ffff597224 */ /* 0x000fe400078e0051 */
[----:B------:R-:W-:Y:S01]  /*a880*/  IMAD.MOV.U32 R81, RZ, RZ, R79 ;  /* 0x000000ffff517224 */ /* 0x000fe200078e004f */
[----:B--2---:R-:W-:Y:S01]  /*a890*/  LEA R84, P3, R94, R82, 0x1 ;  /* 0x000000525e547211 */ /* 0x004fe200078608ff */
[----:B------:R-:W-:Y:S02]  /*a8a0*/  IMAD.MOV.U32 R79, RZ, RZ, R123 ;  /* 0x000000ffff4f7224 */ /* 0x000fe400078e007b */
[----:B------:R-:W-:Y:S01]  /*a8b0*/  IMAD.MOV.U32 R123, RZ, RZ, R35 ;  /* 0x000000ffff7b7224 */ /* 0x000fe200078e0023 */
[----:B------:R-:W-:-:S02]  /*a8c0*/  LEA.HI.X.SX32 R35, R96, R0, 0x1, P1 ;  /* 0x0000000060237211 */ /* 0x000fc400008f0eff */
[-C--:B------:R-:W-:Y:S02]  /*a8d0*/  LEA.HI.X.SX32 R91, R95, R0.reuse, 0x1, P2 ;  /* 0x000000005f5b7211 */ /* 0x080fe400010f0eff */
[----:B------:R-:W-:Y:S01]  /*a8e0*/  LEA.HI.X.SX32 R85, R94, R0, 0x1, P3 ;  /* 0x000000005e557211 */ /* 0x000fe200018f0eff */
[----:B------:R0:W-:Y:S01]  /*a8f0*/  STL.64 [R1+0x190], R34 ;  /* 0x0001902201007387 */ /* 0x0001e20000100a00 */
[C---:B------:R-:W-:Y:S01]  /*a900*/  LEA R94, P1, R99.reuse, R82, 0x1 ;  /* 0x00000052635e7211 */ /* 0x040fe200078208ff */
[----:B------:R-:W-:Y:S02]  /*a910*/  IMAD.MOV.U32 R92, RZ, RZ, R86 ;  /* 0x000000ffff5c7224 */ /* 0x000fe400078e0056 */
[----:B0-----:R-:W2:Y:S04]  /*a920*/  LDL.LU.64 R34, [R1+0xad8] ;  /* 0x000ad80001227983 */ /* 0x001ea80000300a00 */
[----:B------:R0:W-:Y:S04]  /*a930*/  STL.64 [R1+0x188], R90 ;  /* 0x0001885a01007387 */ /* 0x0001e80000100a00 */
[----:B------:R1:W-:Y:S01]  /*a940*/  STL.64 [R1+0x180], R84 ;  /* 0x0001805401007387 */ /* 0x0003e20000100a00 */
[----:B------:R-:W-:Y:S01]  /*a950*/  LEA.HI.X.SX32 R95, R99, R0, 0x1, P1 ;  /* 0x00000000635f7211 */ /* 0x000fe200008f0eff */
[----:B------:R-:W-:Y:S01]  /*a960*/  IMAD.MOV.U32 R86, RZ, RZ, R70 ;  /* 0x000000ffff567224 */ /* 0x000fe200078e0046 */
[----:B0-----:R-:W-:-:S02]  /*a970*/  LEA R90, P3, R97, R82, 0x1 ;  /* 0x00000052615a7211 */ /* 0x001fc400078608ff */
[C---:B-1----:R-:W-:Y:S01]  /*a980*/  LEA R84, P2, R98.reuse, R82, 0x1 ;  /* 0x0000005262547211 */ /* 0x042fe200078408ff */
[----:B------:R-:W-:Y:S01]  /*a990*/  IMAD R70, R67, 0x2, R65 ;  /* 0x0000000243467824 */ /* 0x000fe200078e0241 */
[-C--:B------:R-:W-:Y:S01]  /*a9a0*/  LEA.HI.X.SX32 R91, R97, R0.reuse, 0x1, P3 ;  /* 0x00000000615b7211 */ /* 0x080fe200018f0eff */
[----:B------:R-:W0:Y:S01]  /*a9b0*/  LDC R67, c[0x0][0x3d8] ;  /* 0x0000f600ff437b82 */ /* 0x000e220000000800 */
[----:B------:R-:W-:-:S05]  /*a9c0*/  LEA.HI.X.SX32 R85, R98, R0, 0x1, P2 ;  /* 0x0000000062557211 */ /* 0x000fca00010f0eff */
[----:B------:R-:W-:Y:S04]  /*a9d0*/  STL.64 [R1+0x170], R84 ;  /* 0x0001705401007387 */ /* 0x000fe80000100a00 */
[----:B------:R1:W-:Y:S01]  /*a9e0*/  STL.64 [R1+0x178], R94 ;  /* 0x0001785e01007387 */ /* 0x0003e20000100a00 */
[----:B------:R-:W-:-:S03]  /*a9f0*/  IMAD.MOV.U32 R93, RZ, RZ, R87 ;  /* 0x000000ffff5d7224 */ /* 0x000fc600078e0057 */
[----:B------:R1:W-:Y:S01]  /*aa00*/  STL.64 [R1+0x168], R90 ;  /* 0x0001685a01007387 */ /* 0x0003e20000100a00 */
[----:B------:R-:W-:Y:S02]  /*aa10*/  IMAD.MOV.U32 R87, RZ, RZ, R71 ;  /* 0x000000ffff577224 */ /* 0x000fe400078e0047 */
[----:B------:R-:W0:Y:S01]  /*aa20*/  LDC R71, c[0x0][0x3d8] ;  /* 0x0000f600ff477b82 */ /* 0x000e220000000800 */
[----:B-1----:R-:W-:-:S07]  /*aa30*/  LEA R94, P1, R102, R82, 0x1 ;  /* 0x00000052665e7211 */ /* 0x002fce00078208ff */
[----:B------:R-:W1:Y:S01]  /*aa40*/  LDC R84, c[0x0][0x3d8] ;  /* 0x0000f600ff547b82 */ /* 0x000e620000000800 */
[C---:B------:R-:W-:Y:S02]  /*aa50*/  LEA R90, P2, R101.reuse, R82, 0x1 ;  /* 0x00000052655a7211 */ /* 0x040fe400078408ff */
[-C--:B------:R-:W-:Y:S02]  /*aa60*/  LEA.HI.X.SX32 R95, R102, R0.reuse, 0x1, P1 ;  /* 0x00000000665f7211 */ /* 0x080fe400008f0eff */
[----:B------:R-:W-:-:S05]  /*aa70*/  LEA.HI.X.SX32 R91, R101, R0, 0x1, P2 ;  /* 0x00000000655b7211 */ /* 0x000fca00010f0eff */
[----:B------:R-:W-:Y:S04]  /*aa80*/  STL.64 [R1+0x158], R90 ;  /* 0x0001585a01007387 */ /* 0x000fe80000100a00 */
[----:B------:R0:W-:Y:S02]  /*aa90*/  STL.64 [R1+0x160], R94 ;  /* 0x0001605e01007387 */ /* 0x0001e40000100a00 */
[----:B0-----:R-:W-:Y:S02]  /*aaa0*/  IMAD R67, R67, 0x2, R70 ;  /* 0x0000000243437824 */ /* 0x001fe400078e0246 */
[----:B------:R-:W-:Y:S02]  /*aab0*/  IMAD.MOV.U32 R95, RZ, RZ, R79 ;  /* 0x000000ffff5f7224 */ /* 0x000fe400078e004f */
[----:B------:R-:W0:Y:S01]  /*aac0*/  LDC R79, c[0x0][0x3d8] ;  /* 0x0000f600ff4f7b82 */ /* 0x000e220000000800 */
[----:B------:R-:W-:-:S07]  /*aad0*/  IMAD.MOV.U32 R94, RZ, RZ, R78 ;  /* 0x000000ffff5e7224 */ /* 0x000fce00078e004e */
[----:B------:R-:W4:Y:S01]  /*aae0*/  LDC R78, c[0x0][0x3d8] ;  /* 0x0000f600ff4e7b82 */ /* 0x000f220000000800 */
[----:B------:R-:W-:-:S04]  /*aaf0*/  IMAD R73, R73, 0x2, R67 ;  /* 0x0000000249497824 */ /* 0x000fc800078e0243 */
[----:B------:R-:W-:-:S04]  /*ab00*/  IMAD R71, R71, 0x2, R73 ;  /* 0x0000000247477824 */ /* 0x000fc800078e0249 */
[----:B-1----:R-:W-:Y:S02]  /*ab10*/  IMAD R83, R84, 0x2, R71 ;  /* 0x0000000254537824 */ /* 0x002fe400078e0247 */
[----:B------:R-:W-:Y:S02]  /*ab20*/  IMAD.MOV.U32 R98, RZ, RZ, R86 ;  /* 0x000000ffff627224 */ /* 0x000fe400078e0056 */
[----:B0-----:R-:W-:Y:S01]  /*ab30*/  IMAD R79, R79, 0x2, R83 ;  /* 0x000000024f4f7824 */ /* 0x001fe200078e0253 */
[----:B------:R-:W-:-:S03]  /*ab40*/  LEA R84, P3, R100, R82, 0x1 ;  /* 0x0000005264547211 */ /* 0x000fc600078608ff */
[----:B----4-:R-:W-:Y:S02]  /*ab50*/  IMAD R86, R78, 0x2, R79 ;  /* 0x000000024e567824 */ /* 0x010fe400078e024f */
[----:B------:R-:W0:Y:S01]  /*ab60*/  LDC R78, c[0x0][0x3d8] ;  /* 0x0000f600ff4e7b82 */ /* 0x000e220000000800 */
[----:B------:R-:W-:Y:S01]  /*ab70*/  LEA.HI.X.SX32 R85, R100, R0, 0x1, P3 ;  /* 0x0000000064557211 */ /* 0x000fe200018f0eff */
[----:B------:R-:W-:Y:S04]  /*ab80*/  STL [R1+0x8b0], R101 ;  /* 0x0008b06501007387 */ /* 0x000fe80000100800 */
[----:B------:R-:W-:Y:S04]  /*ab90*/  STL [R1+0x8d0], R101 ;  /* 0x0008d06501007387 */ /* 0x000fe80000100800 */
[----:B------:R-:W-:Y:S04]  /*aba0*/  STL [R1+0x918], R101 ;  /* 0x0009186501007387 */ /* 0x000fe80000100800 */
[----:B------:R-:W-:Y:S04]  /*abb0*/  STL.64 [R1+0x940], R100 ;  /* 0x0009406401007387 */ /* 0x000fe80000100a00 */
[----:B------:R1:W-:Y:S02]  /*abc0*/  STL.64 [R1+0x150], R84 ;  /* 0x0001505401007387 */ /* 0x0003e40000100a00 */
[----:B-1----:R-:W-:-:S04]  /*abd0*/  LEA R84, P2, R104, R82, 0x1 ;  /* 0x0000005268547211 */ /* 0x002fc800078408ff */
[----:B------:R-:W-:-:S05]  /*abe0*/  LEA.HI.X.SX32 R85, R104, R0, 0x1, P2 ;  /* 0x0000000068557211 */ /* 0x000fca00010f0eff */
[----:B------:R0:W-:Y:S02]  /*abf0*/  STL.64 [R1+0x140], R84 ;  /* 0x0001405401007387 */ /* 0x0001e40000100a00 */
[----:B0-----:R-:W-:Y:S01]  /*ac00*/  IMAD R85, R78, 0x2, R86 ;  /* 0x000000024e557824 */ /* 0x001fe200078e0256 */
[-C--:B------:R-:W-:Y:S01]  /*ac10*/  LEA R96, P1, R105, R82.reuse, 0x1 ;  /* 0x0000005269607211 */ /* 0x080fe200078208ff */
[----:B------:R-:W0:Y:S01]  /*ac20*/  LDC R78, c[0x0][0x3d8] ;  /* 0x0000f600ff4e7b82 */ /* 0x000e220000000800 */
[----:B------:R-:W-:Y:S02]  /*ac30*/  IMAD.MOV.U32 R90, RZ, RZ, R92 ;  /* 0x000000ffff5a7224 */ /* 0x000fe400078e005c */
[----:B------:R-:W-:Y:S01]  /*ac40*/  IMAD.MOV.U32 R92, RZ, RZ, R88 ;  /* 0x000000ffff5c7224 */ /* 0x000fe200078e0058 */
[----:B------:R-:W-:Y:S01]  /*ac50*/  LEA R88, P3, R103, R82, 0x1 ;  /* 0x0000005267587211 */ /* 0x000fe200078608ff */
[----:B------:R-:W-:Y:S01]  /*ac60*/  IMAD.MOV.U32 R91, RZ, RZ, R93 ;  /* 0x000000ffff5b7224 */ /* 0x000fe200078e005d */
[-C--:B------:R-:W-:Y:S01]  /*ac70*/  LEA.HI.X.SX32 R97, R105, R0.reuse, 0x1, P1 ;  /* 0x0000000069617211 */ /* 0x080fe200008f0eff */
[----:B------:R-:W-:Y:S01]  /*ac80*/  IMAD.MOV.U32 R93, RZ, RZ, R89 ;  /* 0x000000ffff5d7224 */ /* 0x000fe200078e0059 */
[----:B------:R-:W-:Y:S01]  /*ac90*/  LEA.HI.X.SX32 R89, R103, R0, 0x1, P3 ;  /* 0x0000000067597211 */ /* 0x000fe200018f0eff */
[----:B------:R-:W1:Y:S02]  /*aca0*/  LDC R84, c[0x0][0x3d8] ;  /* 0x0000f600ff547b82 */ /* 0x000e640000000800 */
[----:B------:R-:W-:Y:S04]  /*acb0*/  STL.64 [R1+0x148], R96 ;  /* 0x0001486001007387 */ /* 0x000fe80000100a00 */
[----:B------:R0:W-:Y:S01]  /*acc0*/  STL.64 [R1+0x138], R88 ;  /* 0x0001385801007387 */ /* 0x0001e20000100a00 */
[----:B------:R-:W-:-:S02]  /*acd0*/  MOV R99, R87 ;  /* 0x0000005700637202 */ /* 0x000fc40000000f00 */
[----:B------:R-:W4:Y:S01]  /*ace0*/  LDC R87, c[0x0][0x3d8] ;  /* 0x0000f600ff577b82 */ /* 0x000f220000000800 */
[----:B0-----:R-:W-:Y:S01]  /*acf0*/  IMAD R88, R78, 0x2, R85 ;  /* 0x000000024e587824 */ /* 0x001fe200078e0255 */
[----:B------:R-:W-:-:S06]  /*ad00*/  LEA R96, P3, R36, R82, 0x1 ;  /* 0x0000005224607211 */ /* 0x000fcc00078608ff */
[----:B------:R-:W0:Y:S01]  /*ad10*/  LDC R78, c[0x0][0x3d8] ;  /* 0x0000f600ff4e7b82 */ /* 0x000e220000000800 */
[----:B------:R-:W-:-:S07]  /*ad20*/  LEA.HI.X.SX32 R97, R36, R0, 0x1, P3 ;  /* 0x0000000024617211 */ /* 0x000fce00018f0eff */
[----:B------:R-:W2:Y:S01]  /*ad30*/  LDC R89, c[0x0][0x3d8] ;  /* 0x0000f600ff597b82 */ /* 0x000ea20000000800 */
[----:B0-----:R-:W-:-:S04]  /*ad40*/  IMAD R78, R78, 0x2, R88 ;  /* 0x000000024e4e7824 */ /* 0x001fc800078e0258 */
[----:B-1----:R-:W-:-:S04]  /*ad50*/  IMAD R84, R84, 0x2, R78 ;  /* 0x0000000254547824 */ /* 0x002fc800078e024e */
[----:B----4-:R-:W-:Y:S02]  /*ad60*/  IMAD R36, R87, 0x2, R84 ;  /* 0x0000000257247824 */ /* 0x010fe400078e0254 */
[----:B------:R-:W0:Y:S01]  /*ad70*/  LDC R87, c[0x0][0x3d8] ;  /* 0x0000f600ff577b82 */ /* 0x000e220000000800 */
[CC--:B------:R-:W-:Y:S02]  /*ad80*/  LEA R104, P1, R108.reuse, R82.reuse, 0x1 ;  /* 0x000000526c687211 */ /* 0x0c0fe400078208ff */
[C---:B------:R-:W-:Y:S02]  /*ad90*/  LEA R100, P2, R107.reuse, R82, 0x1 ;  /* 0x000000526b647211 */ /* 0x040fe400078408ff */
[-C--:B------:R-:W-:Y:S02]  /*ada0*/  LEA.HI.X.SX32 R105, R108, R0.reuse, 0x1, P1 ;  /* 0x000000006c697211 */ /* 0x080fe400008f0eff */
[----:B------:R-:W-:-:S03]  /*adb0*/  LEA.HI.X.SX32 R101, R107, R0, 0x1, P2 ;  /* 0x000000006b657211 */ /* 0x000fc600010f0eff */
[----:B------:R-:W-:Y:S04]  /*adc0*/  STL.64 [R1+0x130], R104 ;  /* 0x0001306801007387 */ /* 0x000fe80000100a00 */
[----:B------:R-:W-:Y:S04]  /*add0*/  STL.64 [R1+0x128], R100 ;  /* 0x0001286401007387 */ /* 0x000fe80000100a00 */
[----:B------:R1:W-:Y:S01]  /*ade0*/  STL.64 [R1+0x120], R96 ;  /* 0x0001206001007387 */ /* 0x0003e20000100a00 */
[----:B0-----:R-:W-:Y:S01]  /*adf0*/  IMAD R87, R87, 0x2, R36 ;  /* 0x0000000257577824 */ /* 0x001fe200078e0224 */
[----:B-1----:R-:W-:-:S04]  /*ae00*/  LEA R96, P3, R38, R82, 0x1 ;  /* 0x0000005226607211 */ /* 0x002fc800078608ff */
[----:B------:R-:W-:Y:S01]  /*ae10*/  LEA.HI.X.SX32 R97, R38, R0, 0x1, P3 ;  /* 0x0000000026617211 */ /* 0x000fe200018f0eff */
[----:B--2---:R-:W-:Y:S02]  /*ae20*/  IMAD R38, R89, 0x2, R87 ;  /* 0x0000000259267824 */ /* 0x004fe400078e0257 */
[----:B------:R-:W0:Y:S01]  /*ae30*/  LDC R89, c[0x0][0x3d8] ;  /* 0x0000f600ff597b82 */ /* 0x000e220000000800 */
[CC--:B------:R-:W-:Y:S02]  /*ae40*/  LEA R104, P1, R109.reuse, R82.reuse, 0x1 ;  /* 0x000000526d687211 */ /* 0x0c0fe400078208ff */
[C---:B------:R-:W-:Y:S02]  /*ae50*/  LEA R100, P2, R106.reuse, R82, 0x1 ;  /* 0x000000526a647211 */ /* 0x040fe400078408ff */
[-C--:B------:R-:W-:Y:S02]  /*ae60*/  LEA.HI.X.SX32 R105, R109, R0.reuse, 0x1, P1 ;  /* 0x000000006d697211 */ /* 0x080fe400008f0eff */
[----:B------:R-:W-:-:S03]  /*ae70*/  LEA.HI.X.SX32 R101, R106, R0, 0x1, P2 ;  /* 0x000000006a657211 */ /* 0x000fc600010f0eff */
[----:B------:R-:W-:Y:S04]  /*ae80*/  STL.64 [R1+0x118], R104 ;  /* 0x0001186801007387 */ /* 0x000fe80000100a00 */
[----:B------:R1:W-:Y:S02]  /*ae90*/  STL.64 [R1+0x110], R100 ;  /* 0x0001106401007387 */ /* 0x0003e40000100a00 */
[----:B-1----:R-:W-:-:S04]  /*aea0*/  LEA R100, P2, R40, R82, 0x1 ;  /* 0x0000005228647211 */ /* 0x002fc800078408ff */
[----:B------:R-:W-:Y:S01]  /*aeb0*/  LEA.HI.X.SX32 R101, R40, R0, 0x1, P2 ;  /* 0x0000000028657211 */ /* 0x000fe200010f0eff */
[----:B0-----:R-:W-:Y:S02]  /*aec0*/  IMAD R40, R89, 0x2, R38 ;  /* 0x0000000259287824 */ /* 0x001fe400078e0226 */
[----:B------:R-:W0:Y:S01]  /*aed0*/  LDC R89, c[0x0][0x3d8] ;  /* 0x0000f600ff597b82 */ /* 0x000e220000000800 */
[----:B------:R1:W-:Y:S02]  /*aee0*/  STL.64 [R1+0x108], R96 ;  /* 0x0001086001007387 */ /* 0x0003e40000100a00 */
[----:B-1----:R-:W-:-:S04]  /*aef0*/  LEA R96, P3, R37, R82, 0x1 ;  /* 0x0000005225607211 */ /* 0x002fc800078608ff */
[----:B------:R-:W-:Y:S01]  /*af00*/  LEA.HI.X.SX32 R97, R37, R0, 0x1, P3 ;  /* 0x0000000025617211 */ /* 0x000fe200018f0eff */
[----:B0-----:R-:W-:Y:S02]  /*af10*/  IMAD R37, R89, 0x2, R40 ;  /* 0x0000000259257824 */ /* 0x001fe400078e0228 */
[----:B------:R-:W0:Y:S01]  /*af20*/  LDC R89, c[0x0][0x3d8] ;  /* 0x0000f600ff597b82 */ /* 0x000e220000000800 */
[----:B------:R-:W-:-:S04]  /*af30*/  LEA R104, P1, R110, R82, 0x1 ;  /* 0x000000526e687211 */ /* 0x000fc800078208ff */
[----:B------:R-:W-:-:S05]  /*af40*/  LEA.HI.X.SX32 R105, R110, R0, 0x1, P1 ;  /* 0x000000006e697211 */ /* 0x000fca00008f0eff */
[----:B------:R-:W-:Y:S04]  /*af50*/  STL.64 [R1+0x100], R104 ;  /* 0x0001006801007387 */ /* 0x000fe80000100a00 */
[----:B------:R1:W-:Y:S02]  /*af60*/  STL.64 [R1+0xf8], R100 ;  /* 0x0000f86401007387 */ /* 0x0003e40000100a00 */
[----:B-1----:R-:W-:-:S04]  /*af70*/  LEA R100, P2, R41, R82, 0x1 ;  /* 0x0000005229647211 */ /* 0x002fc800078408ff */
[----:B------:R-:W-:Y:S02]  /*af80*/  LEA.HI.X.SX32 R101, R41, R0, 0x1, P2 ;  /* 0x0000000029657211 */ /* 0x000fe400010f0eff */
[----:B0-----:R-:W-:Y:S02]  /*af90*/  LEA R41, R89, R37, 0x1 ;  /* 0x0000002559297211 */ /* 0x001fe400078e08ff */
        /* <DEDUP_REMOVED lines=11> */
[----:B------:R-:W-:Y:S01]  /*b050*/  LEA.HI.X.SX32 R101, R43, R0, 0x1, P2 ;  /* 0x000000002b657211 */ /* 0x000fe200010f0eff */
[----:B0-----:R-:W-:Y:S02]  /*b060*/  IMAD R43, R89, 0x2, R39 ;  /* 0x00000002592b7824 */ /* 0x001fe400078e0227 */
[----:B------:R-:W0:Y:S01]  /*b070*/  LDC R89, c[0x0][0x3d8] ;  /* 0x0000f600ff597b82 */ /* 0x000e220000000800 */
[----:B------:R1:W-:Y:S01]  /*b080*/  STL.64 [R1+0xd8], R96 ;  /* 0x0000d86001007387 */ /* 0x0003e20000100a00 */
[----:B------:R-:W-:-:S04]  /*b090*/  LEA R104, P1, R111, R82, 0x1 ;  /* 0x000000526f687211 */ /* 0x000fc800078208ff */
[----:B------:R-:W-:Y:S02]  /*b0a0*/  LEA.HI.X.SX32 R105, R111, R0, 0x1, P1 ;  /* 0x000000006f697211 */ /* 0x000fe400008f0eff */
[----:B-1----:R-:W-:-:S04]  /*b0b0*/  LEA R96, P3, R3, R82, 0x1 ;  /* 0x0000005203607211 */ /* 0x002fc800078608ff */
[----:B------:R-:W-:Y:S01]  /*b0c0*/  LEA.HI.X.SX32 R97, R3, R0, 0x1, P3 ;  /* 0x0000000003617211 */ /* 0x000fe200018f0eff */
[----:B------:R1:W-:Y:S01]  /*b0d0*/  STL.64 [R1+0xd0], R104 ;  /* 0x0000d06801007387 */ /* 0x0003e20000100a00 */
[----:B0-----:R-:W-:Y:S02]  /*b0e0*/  IMAD R3, R89, 0x2, R43 ;  /* 0x0000000259037824 */ /* 0x001fe400078e022b */
[----:B------:R-:W0:Y:S01]  /*b0f0*/  LDC R89, c[0x0][0x3d8] ;  /* 0x0000f600ff597b82 */ /* 0x000e220000000800 */
[----:B------:R2:W-:Y:S01]  /*b100*/  STL.64 [R1+0xc8], R100 ;  /* 0x0000c86401007387 */ /* 0x0005e20000100a00 */
[----:B-1----:R-:W-:-:S03]  /*b110*/  LEA R104, P1, R49, R82, 0x1 ;  /* 0x0000005231687211 */ /* 0x002fc600078208ff */
[----:B------:R1:W-:Y:S01]  /*b120*/  STL.64 [R1+0xc0], R96 ;  /* 0x0000c06001007387 */ /* 0x0003e20000100a00 */
[----:B------:R-:W-:Y:S02]  /*b130*/  LEA.HI.X.SX32 R105, R49, R0, 0x1, P1 ;  /* 0x0000000031697211 */ /* 0x000fe400008f0eff */
[CC--:B--2---:R-:W-:Y:S02]  /*b140*/  LEA R100, P2, R47.reuse, R82.reuse, 0x1 ;  /* 0x000000522f647211 */ /* 0x0c4fe400078408ff */
[C---:B-1----:R-:W-:Y:S02]  /*b150*/  LEA R96, P3, R42.reuse, R82, 0x1 ;  /* 0x000000522a607211 */ /* 0x042fe400078608ff */
[-C--:B------:R-:W-:Y:S02]  /*b160*/  LEA.HI.X.SX32 R101, R47, R0.reuse, 0x1, P2 ;  /* 0x000000002f657211 */ /* 0x080fe400010f0eff */
[----:B------:R-:W-:Y:S01]  /*b170*/  LEA.HI.X.SX32 R97, R42, R0, 0x1, P3 ;  /* 0x000000002a617211 */ /* 0x000fe200018f0eff */
[----:B------:R1:W-:Y:S04]  /*b180*/  STL.64 [R1+0xb8], R104 ;  /* 0x0000b86801007387 */ /* 0x0003e80000100a00 */
[----:B------:R2:W-:Y:S04]  /*b190*/  STL.64 [R1+0xb0], R100 ;  /* 0x0000b06401007387 */ /* 0x0005e80000100a00 */
[----:B------:R4:W-:Y:S01]  /*b1a0*/  STL.64 [R1+0xa8], R96 ;  /* 0x0000a86001007387 */ /* 0x0009e20000100a00 */
[----:B-1----:R-:W-:-:S02]  /*b1b0*/  LEA R104, P1, R51, R82, 0x1 ;  /* 0x0000005233687211 */ /* 0x002fc400078208ff */
[----:B--2---:R-:W-:Y:S02]  /*b1c0*/  LEA R100, P2, R48, R82, 0x1 ;  /* 0x0000005230647211 */ /* 0x004fe400078408ff */
[----:B------:R-:W-:Y:S02]  /*b1d0*/  LEA.HI.X.SX32 R105, R51, R0, 0x1, P1 ;  /* 0x0000000033697211 */ /* 0x000fe400008f0eff */
[----:B----4-:R-:W-:Y:S02]  /*b1e0*/  LEA R96, P3, R46, R82, 0x1 ;  /* 0x000000522e607211 */ /* 0x010fe400078608ff */
[-C--:B------:R-:W-:Y:S02]  /*b1f0*/  LEA.HI.X.SX32 R101, R48, R0.reuse, 0x1, P2 ;  /* 0x0000000030657211 */ /* 0x080fe400010f0eff */
[----:B------:R-:W-:Y:S01]  /*b200*/  LEA.HI.X.SX32 R97, R46, R0, 0x1, P3 ;  /* 0x000000002e617211 */ /* 0x000fe200018f0eff */
[----:B------:R-:W-:Y:S01]  /*b210*/  STL.64 [R1+0xa0], R104 ;  /* 0x0000a06801007387 */ /* 0x000fe20000100a00 */
[----:B0-----:R-:W-:-:S03]  /*b220*/  IMAD R44, R89, 0x2, R3 ;  /* 0x00000002592c7824 */ /* 0x001fc600078e0203 */
[----:B------:R-:W-:Y:S04]  /*b230*/  STL.64 [R1+0x98], R100 ;  /* 0x0000986401007387 */ /* 0x000fe80000100a00 */
[----:B------:R0:W-:Y:S01]  /*b240*/  STL.64 [R1+0x90], R96 ;  /* 0x0000906001007387 */ /* 0x0001e20000100a00 */
[----:B------:R-:W-:-:S04]  /*b250*/  IMAD R42, R72, 0x2, R44 ;  /* 0x00000002482a7824 */ /* 0x000fc800078e022c */
[----:B------:R-:W-:Y:S02]  /*b260*/  IMAD R46, R2, 0x2, R42 ;  /* 0x00000002022e7824 */ /* 0x000fe400078e022a */
[----:B0-----:R-:W-:Y:S02]  /*b270*/  IMAD.MOV.U32 R96, RZ, RZ, R98 ;  /* 0x000000ffff607224 */ /* 0x001fe400078e0062 */
[----:B------:R-:W-:Y:S01]  /*b280*/  IMAD.MOV.U32 R98, RZ, RZ, R80 ;  /* 0x000000ffff627224 */ /* 0x000fe200078e0050 */
[C---:B------:R-:W-:Y:S01]  /*b290*/  LEA R80, P1, R45.reuse, R82, 0x1 ;  /* 0x000000522d507211 */ /* 0x040fe200078208ff */
[----:B------:R-:W-:Y:S02]  /*b2a0*/  IMAD.MOV.U32 R97, RZ, RZ, R99 ;  /* 0x000000ffff617224 */ /* 0x000fe400078e0063 */
[----:B------:R-:W-:Y:S01]  /*b2b0*/  IMAD.MOV.U32 R99, RZ, RZ, R81 ;  /* 0x000000ffff637224 */ /* 0x000fe200078e0051 */
[----:B------:R-:W-:Y:S02]  /*b2c0*/  LEA.HI.X.SX32 R81, R45, R0, 0x1, P1 ;  /* 0x000000002d517211 */ /* 0x000fe400008f0eff */
[----:B------:R-:W-:-:S03]  /*b2d0*/  LEA R100, P2, R50, R82, 0x1 ;  /* 0x0000005232647211 */ /* 0x000fc600078408ff */
[----:B------:R0:W-:Y:S01]  /*b2e0*/  STL.64 [R1+0x88], R80 ;  /* 0x0000885001007387 */ /* 0x0001e20000100a00 */
[-C--:B------:R-:W-:Y:S01]  /*b2f0*/  FMUL R48, R29, R68.reuse ;  /* 0x000000441d307220 */ /* 0x080fe20000400000 */
[----:B------:R-:W-:Y:S01]  /*b300*/  FMUL R47, R30, R68 ;  /* 0x000000441e2f7220 */ /* 0x000fe20000400000 */
[----:B------:R-:W-:Y:S02]  /*b310*/  LEA.HI.X.SX32 R101, R50, R0, 0x1, P2 ;  /* 0x0000000032657211 */ /* 0x000fe400010f0eff */
[----:B0-----:R-:W-:-:S04]  /*b320*/  LEA R80, P3, R46, R82, 0x1 ;  /* 0x000000522e507211 */ /* 0x001fc800078608ff */
[----:B------:R-:W-:Y:S02]  /*b330*/  LEA.HI.X.SX32 R81, R46, R0, 0x1, P3 ;  /* 0x000000002e517211 */ /* 0x000fe400018f0eff */
[----:B------:R-:W-:Y:S02]  /*b340*/  FMNMX3 R45, R112, R48, R47, !PT ;  /* 0x00000030702d7276 */ /* 0x000fe4000780002f */
[C---:B------:R-:W-:Y:S01]  /*b350*/  LEA R48, P2, R54.reuse, R82, 0x1 ;  /* 0x0000005236307211 */ /* 0x040fe200078408ff */
[----:B------:R-:W-:Y:S04]  /*b360*/  STL.64 [R1+0x8a8], R80 ;  /* 0x0008a85001007387 */ /* 0x000fe80000100a00 */
[----:B------:R0:W-:Y:S01]  /*b370*/  STL.64 [R1+0x80], R100 ;  /* 0x0000806401007387 */ /* 0x0001e20000100a00 */
[----:B------:R-:W-:-:S02]  /*b380*/  LEA.HI.X.SX32 R49, R54, R0, 0x1, P2 ;  /* 0x0000000036317211 */ /* 0x000fc400010f0eff */
[----:B0-----:R-:W-:-:S03]  /*b390*/  LEA R100, P3, R52, R82, 0x1 ;  /* 0x0000005234647211 */ /* 0x001fc600078608ff */
[----:B------:R0:W-:Y:S01]  /*b3a0*/  STL.64 [R1+0x70], R48 ;  /* 0x0000703001007387 */ /* 0x0001e20000100a00 */
[----:B------:R-:W-:Y:S02]  /*b3b0*/  LEA.HI.X.SX32 R101, R52, R0, 0x1, P3 ;  /* 0x0000000034657211 */ /* 0x000fe400018f0eff */
[----:B------:R-:W-:-:S04]  /*b3c0*/  LEA R80, P3, R53, R82, 0x1 ;  /* 0x0000005235507211 */ /* 0x000fc800078608ff */
[----:B------:R-:W-:Y:S02]  /*b3d0*/  LEA.HI.X.SX32 R81, R53, R0, 0x1, P3 ;  /* 0x0000000035517211 */ /* 0x000fe400018f0eff */
[C---:B0-----:R-:W-:Y:S01]  /*b3e0*/  LEA R48, P2, R56.reuse, R82, 0x1 ;  /* 0x0000005238307211 */ /* 0x041fe200078408ff */
[----:B------:R-:W-:Y:S03]  /*b3f0*/  STL.64 [R1+0x78], R100 ;  /* 0x0000786401007387 */ /* 0x000fe60000100a00 */
[----:B------:R-:W-:Y:S01]  /*b400*/  LEA.HI.X.SX32 R49, R56, R0, 0x1, P2 ;  /* 0x0000000038317211 */ /* 0x000fe200010f0eff */
[----:B------:R0:W-:Y:S04]  /*b410*/  STL.64 [R1+0x68], R80 ;  /* 0x0000685001007387 */ /* 0x0001e80000100a00 */
[----:B------:R1:W-:Y:S01]  /*b420*/  STL.64 [R1+0x60], R48 ;  /* 0x0000603001007387 */ /* 0x0003e20000100a00 */
[----:B0-----:R-:W-:-:S02]  /*b430*/  LEA R80, P3, R55, R82, 0x1 ;  /* 0x0000005237507211 */ /* 0x001fc400078608ff */
[C---:B-1----:R-:W-:Y:S02]  /*b440*/  LEA R48, P2, R58.reuse, R82, 0x1 ;  /* 0x000000523a307211 */ /* 0x042fe400078408ff */
[-C--:B------:R-:W-:Y:S02]  /*b450*/  LEA.HI.X.SX32 R81, R55, R0.reuse, 0x1, P3 ;  /* 0x0000000037517211 */ /* 0x080fe400018f0eff */
[----:B------:R-:W-:-:S03]  /*b460*/  LEA.HI.X.SX32 R49, R58, R0, 0x1, P2 ;  /* 0x000000003a317211 */ /* 0x000fc600010f0eff */
[----:B------:R0:W-:Y:S04]  /*b470*/  STL.64 [R1+0x58], R80 ;  /* 0x0000585001007387 */ /* 0x0001e80000100a00 */
[----:B------:R1:W-:Y:S01]  /*b480*/  STL.64 [R1+0x50], R48 ;  /* 0x0000503001007387 */ /* 0x0003e20000100a00 */
[CC--:B0-----:R-:W-:Y:S02]  /*b490*/  LEA R80, P3, R57.reuse, R82.reuse, 0x1 ;  /* 0x0000005239507211 */ /* 0x0c1fe400078608ff */
        /* <DEDUP_REMOVED lines=12> */
[----:B-1----:R-:W-:Y:S02]  /*b560*/  LEA R48, P2, R64, R82, 0x1 ;  /* 0x0000005240307211 */ /* 0x002fe400078408ff */
[----:B------:R-:W-:Y:S02]  /*b570*/  LEA.HI.X.SX32 R81, R61, R0, 0x1, P3 ;  /* 0x000000003d517211 */ /* 0x000fe400018f0eff */
[----:B------:R-:W-:-:S02]  /*b580*/  LEA R100, P3, R63, R82, 0x1 ;  /* 0x000000523f647211 */ /* 0x000fc400078608ff */
[-C--:B------:R-:W-:Y:S02]  /*b590*/  LEA.HI.X.SX32 R49, R64, R0.reuse, 0x1, P2 ;  /* 0x0000000040317211 */ /* 0x080fe400010f0eff */
[----:B------:R-:W-:Y:S01]  /*b5a0*/  LEA.HI.X.SX32 R101, R63, R0, 0x1, P3 ;  /* 0x000000003f657211 */ /* 0x000fe200018f0eff */
[----:B------:R-:W-:Y:S01]  /*b5b0*/  STL.64 [R1+0x28], R80 ;  /* 0x0000285001007387 */ /* 0x000fe20000100a00 */
[----:B------:R-:W-:-:S03]  /*b5c0*/  LEA R106, P3, R65, R82, 0x1 ;  /* 0x00000052416a7211 */ /* 0x000fc600078608ff */
[----:B------:R-:W-:Y:S04]  /*b5d0*/  STL.64 [R1+0x20], R48 ;  /* 0x0000203001007387 */ /* 0x000fe80000100a00 */
[----:B------:R-:W-:Y:S04]  /*b5e0*/  STL [R1+0x8e0], R66 ;  /* 0x0008e04201007387 */ /* 0x000fe80000100800 */
[----:B------:R-:W-:Y:S04]  /*b5f0*/  STL.64 [R1+0x18], R100 ;  /* 0x0000186401007387 */ /* 0x000fe80000100a00 */
[----:B------:R-:W-:Y:S04]  /*b600*/  STL [R1+0x8], R106 ;  /* 0x0000086a01007387 */ /* 0x000fe80000100800 */
[----:B------:R-:W-:Y:S04]  /*b610*/  STL [R1+0x948], R101 ;  /* 0x0009486501007387 */ /* 0x000fe80000100800 */
[----:B------:R0:W-:Y:S04]  /*b620*/  STL.64 [R1+0x958], R100 ;  /* 0x0009586401007387 */ /* 0x0001e80000100a00 */
[----:B0-----:R-:W2:Y:S01]  /*b630*/  LDL.64 R100, [R1+0x8] ;  /* 0x0000080001647983 */ /* 0x001ea20000100a00 */
[----:B------:R-:W-:-:S04]  /*b640*/  LEA R80, P2, R66, R82, 0x1 ;  /* 0x0000005242507211 */ /* 0x000fc800078408ff */
[----:B------:R-:W-:Y:S02]  /*b650*/  LEA.HI.X.SX32 R81, R66, R0, 0x1, P2 ;  /* 0x0000000042517211 */ /* 0x000fe400010f0eff */
[----:B------:R-:W-:Y:S01]  /*b660*/  LEA R102, P2, R70, R82, 0x1 ;  /* 0x0000005246667211 */ /* 0x000fe200078408ff */
[----:B------:R-:W-:Y:S04]  /*b670*/  STL [R1+0x928], R66 ;  /* 0x0009284201007387 */ /* 0x000fe80000100800 */
[----:B------:R-:W-:Y:S01]  /*b680*/  STL [R1], R102 ;  /* 0x0000006601007387 */ /* 0x000fe20000100800 */
[----:B--2---:R-:W-:Y:S01]  /*b690*/  IMAD.MOV.U32 R100, RZ, RZ, R106 ;  /* 0x000000ffff647224 */ /* 0x004fe200078e006a */
[----:B------:R-:W-:-:S04]  /*b6a0*/  LEA.HI.X.SX32 R101, R65, R0, 0x1, P3 ;  /* 0x0000000041657211 */ /* 0x000fc800018f0eff */
[----:B------:R-:W-:Y:S04]  /*b6b0*/  STL [R1+0xa78], R100 ;  /* 0x000a786401007387 */ /* 0x000fe80000100800 */
[----:B------:R-:W-:Y:S04]  /*b6c0*/  STL.64 [R1+0x10], R80 ;  /* 0x0000105001007387 */ /* 0x000fe80000100a00 */
[----:B------:R-:W-:Y:S04]  /*b6d0*/  STL.64 [R1+0x8b8], R80 ;  /* 0x0008b85001007387 */ /* 0x000fe80000100a00 */
[----:B------:R0:W-:Y:S04]  /*b6e0*/  STL.64 [R1+0x968], R80 ;  /* 0x0009685001007387 */ /* 0x0001e80000100a00 */
[----:B------:R-:W-:Y:S04]  /*b6f0*/  STL [R1+0xc], R101 ;  /* 0x00000c6501007387 */ /* 0x000fe80000100800 */
[----:B------:R-:W-:Y:S04]  /*b700*/  STL [R1+0xa88], R101 ;  /* 0x000a886501007387 */ /* 0x000fe80000100800 */
[----:B0-----:R-:W2:Y:S01]  /*b710*/  LDL.64 R80, [R1] ;  /* 0x0000000001507983 */ /* 0x001ea20000100a00 */
[----:B------:R-:W-:-:S02]  /*b720*/  IMAD.MOV.U32 R104, RZ, RZ, R96 ;  /* 0x000000ffff687224 */ /* 0x000fc400078e0060 */
[----:B------:R-:W-:Y:S01]  /*b730*/  IMAD.MOV.U32 R96, RZ, RZ, R124 ;  /* 0x000000ffff607224 */ /* 0x000fe200078e007c */
[C---:B------:R-:W-:Y:S01]  /*b740*/  LEA R124, P3, R67.reuse, R82, 0x1 ;  /* 0x00000052437c7211 */ /* 0x040fe200078608ff */
[----:B------:R-:W-:Y:S02]  /*b750*/  IMAD.MOV.U32 R106, RZ, RZ, R122 ;  /* 0x000000ffff6a7224 */ /* 0x000fe400078e007a */
[----:B------:R-:W-:Y:S01]  /*b760*/  IMAD.MOV.U32 R105, RZ, RZ, R97 ;  /* 0x000000ffff697224 */ /* 0x000fe200078e0061 */
[----:B------:R-:W-:Y:S01]  /*b770*/  MOV R97, R125 ;  /* 0x0000007d00617202 */ /* 0x000fe20000000f00 */
[----:B------:R-:W-:Y:S01]  /*b780*/  IMAD.MOV.U32 R110, RZ, RZ, R90 ;  /* 0x000000ffff6e7224 */ /* 0x000fe200078e005a */
[----:B------:R-:W-:Y:S01]  /*b790*/  LEA.HI.X.SX32 R125, R67, R0, 0x1, P3 ;  /* 0x00000000437d7211 */ /* 0x000fe200018f0eff */
[----:B------:R-:W-:Y:S02]  /*b7a0*/  IMAD.MOV.U32 R107, RZ, RZ, R123 ;  /* 0x000000ffff6b7224 */ /* 0x000fe400078e007b */
[----:B------:R-:W-:Y:S01]  /*b7b0*/  IMAD.MOV.U32 R90, RZ, RZ, R120 ;  /* 0x000000ffff5a7224 */ /* 0x000fe200078e0078 */
[----:B------:R-:W-:Y:S01]  /*b7c0*/  LEA R120, P3, R71, R82, 0x1 ;  /* 0x0000005247787211 */ /* 0x000fe200078608ff */
[----:B------:R-:W-:-:S02]  /*b7d0*/  IMAD.MOV.U32 R111, RZ, RZ, R91 ;  /* 0x000000ffff6f7224 */ /* 0x000fc400078e005b */
[----:B------:R-:W-:Y:S01]  /*b7e0*/  IMAD.MOV.U32 R91, RZ, RZ, R121 ;  /* 0x000000ffff5b7224 */ /* 0x000fe200078e0079 */
[----:B------:R-:W-:Y:S01]  /*b7f0*/  LEA.HI.X.SX32 R121, R71, R0, 0x1, P3 ;  /* 0x0000000047797211 */ /* 0x000fe200018f0eff */
[----:B------:R-:W-:Y:S01]  /*b800*/  IMAD.MOV.U32 R108, RZ, RZ, R116 ;  /* 0x000000ffff6c7224 */ /* 0x000fe200078e0074 */
[C---:B------:R-:W-:Y:S01]  /*b810*/  LEA R116, P3, R79.reuse, R82, 0x1 ;  /* 0x000000524f747211 */ /* 0x040fe200078608ff */
[----:B------:R-:W-:Y:S02]  /*b820*/  IMAD.MOV.U32 R109, RZ, RZ, R117 ;  /* 0x000000ffff6d7224 */ /* 0x000fe400078e0075 */
[----:B------:R-:W-:Y:S01]  /*b830*/  IMAD.MOV.U32 R103, RZ, RZ, R115 ;  /* 0x000000ffff677224 */ /* 0x000fe200078e0073 */
[----:B------:R-:W-:Y:S02]  /*b840*/  LEA.HI.X.SX32 R117, R79, R0, 0x1, P3 ;  /* 0x000000004f757211 */ /* 0x000fe400018f0eff */
[----:B------:R-:W-:Y:S02]  /*b850*/  LEA R112, P3, R85, R82, 0x1 ;  /* 0x0000005255707211 */ /* 0x000fe400078608ff */
[----:B------:R-:W-:-:S02]  /*b860*/  ISETP.GE.U32.AND P1, PT, R113, 0x10, PT ;  /* 0x000000107100780c */ /* 0x000fc40003f26070 */
[----:B------:R-:W-:Y:S01]  /*b870*/  LEA.HI.X.SX32 R113, R85, R0, 0x1, P3 ;  /* 0x0000000055717211 */ /* 0x000fe200018f0eff */
[-C--:B------:R-:W-:Y:S01]  /*b880*/  FMUL R47, R31, R68.reuse ;  /* 0x000000441f2f7220 */ /* 0x080fe20000400000 */
[----:B---3--:R-:W-:Y:S01]  /*b890*/  FMUL R46, R32, R68 ;  /* 0x00000044202e7220 */ /* 0x008fe20000400000 */
[----:B--2---:R-:W-:Y:S01]  /*b8a0*/  LEA.HI.X.SX32 R81, R70, R0, 0x1, P2 ;  /* 0x0000000046517211 */ /* 0x004fe200010f0eff */
[----:B------:R-:W-:Y:S01]  /*b8b0*/  IMAD.MOV.U32 R80, RZ, RZ, R102 ;  /* 0x000000ffff507224 */ /* 0x000fe200078e0066 */
[----:B------:R-:W-:-:S03]  /*b8c0*/  LEA R122, P2, R73, R82, 0x1 ;  /* 0x00000052497a7211 */ /* 0x000fc600078408ff */
[----:B------:R-:W-:Y:S01]  /*b8d0*/  STL [R1+0x4], R81 ;  /* 0x0000045101007387 */ /* 0x000fe20000100800 */
[----:B------:R-:W-:-:S03]  /*b8e0*/  LEA.HI.X.SX32 R123, R73, R0, 0x1, P2 ;  /* 0x00000000497b7211 */ /* 0x000fc600010f0eff */
[----:B------:R0:W-:Y:S01]  /*b8f0*/  STL.64 [R1+0x9e0], R80 ;  /* 0x0009e05001007387 */ /* 0x0001e20000100a00 */
[----:B------:R-:W-:-:S03]  /*b900*/  IMAD.MOV.U32 R102, RZ, RZ, R114 ;  /* 0x000000ffff667224 */ /* 0x000fc600078e0072 */
[----:B------:R-:W-:Y:S01]  /*b910*/  STL [R1+0x970], R125 ;  /* 0x0009707d01007387 */ /* 0x000fe20000100800 */
[----:B0-----:R-:W-:Y:S02]  /*b920*/  IMAD.MOV.U32 R80, RZ, RZ, R96 ;  /* 0x000000ffff507224 */ /* 0x001fe400078e0060 */
[----:B------:R-:W-:Y:S02]  /*b930*/  IMAD.MOV.U32 R96, RZ, RZ, R94 ;  /* 0x000000ffff607224 */ /* 0x000fe400078e005e */
[----:B------:R-:W-:Y:S01]  /*b940*/  IMAD.MOV.U32 R94, RZ, RZ, R118 ;  /* 0x000000ffff5e7224 */ /* 0x000fe200078e0076 */
[C---:B------:R-:W-:Y:S01]  /*b950*/  LEA R118, P2, R83.reuse, R82, 0x1 ;  /* 0x0000005253767211 */ /* 0x040fe200078408ff */
[----:B------:R-:W-:Y:S02]  /*b960*/  IMAD.MOV.U32 R81, RZ, RZ, R97 ;  /* 0x000000ffff517224 */ /* 0x000fe400078e0061 */
[----:B------:R-:W-:Y:S01]  /*b970*/  IMAD.MOV.U32 R97, RZ, RZ, R95 ;  /* 0x000000ffff617224 */ /* 0x000fe200078e005f */
[----:B------:R-:W-:Y:S01]  /*b980*/  MOV R95, R119 ;  /* 0x00000077005f7202 */ /* 0x000fe20000000f00 */
[----:B------:R0:W-:Y:S01]  /*b990*/  STL.64 [R1+0x988], R124 ;  /* 0x0009887c01007387 */ /* 0x0001e20000100a00 */
[----:B------:R-:W-:-:S02]  /*b9a0*/  LEA.HI.X.SX32 R119, R83, R0, 0x1, P2 ;  /* 0x0000000053777211 */ /* 0x000fc400010f0eff */
[C---:B------:R-:W-:Y:S01]  /*b9b0*/  LEA R114, P2, R86.reuse, R82, 0x1 ;  /* 0x0000005256727211 */ /* 0x040fe200078408ff */
[----:B------:R-:W-:Y:S04]  /*b9c0*/  STL.64 [R1+0x950], R66 ;  /* 0x0009504201007387 */ /* 0x000fe80000100a00 */
[----:B------:R-:W-:Y:S01]  /*b9d0*/  STL.64 [R1+0x9b8], R66 ;  /* 0x0009b84201007387 */ /* 0x000fe20000100a00 */
[----:B------:R-:W-:-:S03]  /*b9e0*/  LEA.HI.X.SX32 R115, R86, R0, 0x1, P2 ;  /* 0x0000000056737211 */ /* 0x000fc600010f0eff */
[----:B------:R-:W-:Y:S04]  /*b9f0*/  STL [R1+0x8f0], R73 ;  /* 0x0008f04901007387 */ /* 0x000fe80000100800 */
[----:B------:R-:W-:Y:S04]  /*ba00*/  STL.64 [R1+0x8c8], R122 ;  /* 0x0008c87a01007387 */ /* 0x000fe80000100a00 */
[----:B------:R-:W-:Y:S04]  /*ba10*/  STL.64 [R1+0xa80], R120 ;  /* 0x000a807801007387 */ /* 0x000fe80000100a00 */
[----:B------:R-:W-:Y:S04]  /*ba20*/  STL.64 [R1+0x9e8], R118 ;  /* 0x0009e87601007387 */ /* 0x000fe80000100a00 */
[----:B------:R-:W-:Y:S04]  /*ba30*/  STL [R1+0x990], R79 ;  /* 0x0009904f01007387 */ /* 0x000fe80000100800 */
[----:B------:R-:W-:Y:S04]  /*ba40*/  STL [R1+0x9c0], R79 ;  /* 0x0009c04f01007387 */ /* 0x000fe80000100800 */
[----:B------:R-:W-:Y:S04]  /*ba50*/  STL.64 [R1+0x978], R116 ;  /* 0x0009787401007387 */ /* 0x000fe80000100a00 */
[----:B------:R-:W-:Y:S01]  /*ba60*/  STL.64 [R1+0x8d8], R114 ;  /* 0x0008d87201007387 */ /* 0x000fe20000100a00 */
[----:B0-----:R-:W-:-:S03]  /*ba70*/  IMAD.MOV.U32 R124, RZ, RZ, R108 ;  /* 0x000000ffff7c7224 */ /* 0x001fc600078e006c */
[----:B------:R0:W-:Y:S01]  /*ba80*/  STL.64 [R1+0x9d8], R114 ;  /* 0x0009d87201007387 */ /* 0x0001e20000100a00 */
[----:B------:R-:W-:Y:S01]  /*ba90*/  LEA R108, P3, R78, R82, 0x1 ;  /* 0x000000524e6c7211 */ /* 0x000fe200078608ff */
[----:B------:R-:W-:-:S03]  /*baa0*/  IMAD.MOV.U32 R125, RZ, RZ, R109 ;  /* 0x000000ffff7d7224 */ /* 0x000fc600078e006d */
[----:B------:R-:W-:Y:S01]  /*bab0*/  LEA.HI.X.SX32 R109, R78, R0, 0x1, P3 ;  /* 0x000000004e6d7211 */ /* 0x000fe200018f0eff */
[----:B0-----:R-:W-:Y:S01]  /*bac0*/  IMAD.MOV.U32 R114, RZ, RZ, R110 ;  /* 0x000000ffff727224 */ /* 0x001fe200078e006e */
[----:B------:R-:W-:Y:S01]  /*bad0*/  LEA R110, P2, R88, R82, 0x1 ;  /* 0x00000052586e7211 */ /* 0x000fe200078408ff */
[----:B------:R-:W-:-:S03]  /*bae0*/  IMAD.MOV.U32 R115, RZ, RZ, R111 ;  /* 0x000000ffff737224 */ /* 0x000fc600078e006f */
[----:B------:R-:W-:Y:S01]  /*baf0*/  LEA.HI.X.SX32 R111, R88, R0, 0x1, P2 ;  /* 0x00000000586f7211 */ /* 0x000fe200010f0eff */
[----:B------:R-:W-:Y:S04]  /*bb00*/  STL.64 [R1+0xa90], R112 ;  /* 0x000a907001007387 */ /* 0x000fe80000100a00 */
[----:B------:R-:W-:Y:S04]  /*bb10*/  STL.64 [R1+0x9f0], R110 ;  /* 0x0009f06e01007387 */ /* 0x000fe80000100a00 */
[----:B------:R-:W-:Y:S04]  /*bb20*/  STL.64 [R1+0x9f8], R78 ;  /* 0x0009f84e01007387 */ /* 0x000fe80000100a00 */
[----:B------:R-:W-:Y:S04]  /*bb30*/  STL.64 [R1+0x998], R108 ;  /* 0x0009986c01007387 */ /* 0x000fe80000100a00 */
[----:B------:R-:W2:Y:S01]  /*bb40*/  LDL.LU R2, [R1+0x6f4] ;  /* 0x0006f40001027983 */ /* 0x000ea20000300800 */
[----:B------:R-:W-:Y:S01]  /*bb50*/  FMNMX3 R45, R45, R47, R46, !PT ;  /* 0x0000002f2d2d7276 */ /* 0x000fe2000780002e */
[-C--:B------:R-:W-:Y:S01]  /*bb60*/  FMUL R47, R33, R68.reuse ;  /* 0x00000044212f7220 */ /* 0x080fe20000400000 */
[----:B------:R-:W-:-:S05]  /*bb70*/  FMUL R46, R34, R68 ;  /* 0x00000044222e7220 */ /* 0x000fca0000400000 */
[----:B------:R-:W-:Y:S01]  /*bb80*/  FMNMX3 R45, R45, R47, R46, !PT ;  /* 0x0000002f2d2d7276 */ /* 0x000fe2000780002e */
[----:B------:R-:W-:-:S05]  /*bb90*/  FMUL R46, R35, R68 ;  /* 0x00000044232e7220 */ /* 0x000fca0000400000 */
[----:B------:R-:W-:-:S05]  /*bba0*/  FMNMX R46, R46, R45, !PT ;  /* 0x0000002d2e2e7209 */ /* 0x000fca0007800000 */
[----:B------:R-:W0:Y:S01]  /*bbb0*/  SHFL.BFLY PT, R47, R46, 0x10, 0x1f ;  /* 0x0e001f002e2f7f89 */ /* 0x000e2200000e0000 */
[C---:B------:R-:W-:Y:S02]  /*bbc0*/  LOP3.LUT R48, R69.reuse, 0xf, RZ, 0xc0, !PT ;  /* 0x0000000f45307812 */ /* 0x040fe400078ec0ff */
[C---:B------:R-:W-:Y:S02]  /*bbd0*/  LOP3.LUT R45, R69.reuse, 0x60, RZ, 0xc0, !PT ;  /* 0x00000060452d7812 */ /* 0x040fe400078ec0ff */
[----:B------:R-:W-:-:S03]  /*bbe0*/  LOP3.LUT R49, R69, 0xff, RZ, 0xc0, !PT ;  /* 0x000000ff45317812 */ /* 0x000fc600078ec0ff */
[----:B------:R-:W-:-:S05]  /*bbf0*/  IMAD R45, R48, 0x2, R45 ;  /* 0x00000002302d7824 */ /* 0x000fca00078e022d */
[----:B------:R-:W-:Y:S02]  /*bc00*/  LEA.HI R48, R49, R45, RZ, 0x19 ;  /* 0x0000002d31307211 */ /* 0x000fe400078fc8ff */
[----:B0-----:R-:W-:Y:S02]  /*bc10*/  FMNMX R47, R46, R47, !PT ;  /* 0x0000002f2e2f7209 */ /* 0x001fe40007800000 */
[----:B------:R-:W-:-:S05]  /*bc20*/  LEA R46, R48, UR4, 0x2 ;  /* 0x00000004302e7c11 */ /* 0x000fca000f8e10ff */
[----:B------:R-:W-:Y:S01]  /*bc30*/  @!P1 STS [R46], R47 ;  /* 0x0000002f2e009388 */ /* 0x000fe20000000800 */
[----:B------:R-:W-:Y:S01]  /*bc40*/  IMAD.MOV.U32 R108, RZ, RZ, R106 ;  /* 0x000000ffff6c7224 */ /* 0x000fe200078e006a */
[C---:B------:R-:W-:Y:S02]  /*bc50*/  LEA R106, P3, R84.reuse, R82, 0x1 ;  /* 0x00000052546a7211 */ /* 0x040fe400078608ff */
[C---:B------:R-:W-:Y:S01]  /*bc60*/  ISETP.GE.U32.AND P2, PT, R49.reuse, 0x80, PT ;  /* 0x000000803100780c */ /* 0x040fe20003f46070 */
[----:B------:R-:W-:Y:S01]  /*bc70*/  IMAD.MOV.U32 R109, RZ, RZ, R107 ;  /* 0x000000ffff6d7224 */ /* 0x000fe200078e006b */
[----:B------:R-:W-:Y:S01]  /*bc80*/  LEA.HI.X.SX32 R107, R84, R0, 0x1, P3 ;  /* 0x00000000546b7211 */ /* 0x000fe200018f0eff */
[----:B------:R-:W-:Y:S01]  /*bc90*/  IMAD.MOV.U32 R110, RZ, RZ, R80 ;  /* 0x000000ffff6e7224 */ /* 0x000fe200078e0050 */
[----:B------:R-:W-:Y:S02]  /*bca0*/  MOV R80, R104 ;  /* 0x0000006800507202 */ /* 0x000fe40000000f00 */
[C---:B------:R-:W-:Y:S01]  /*bcb0*/  LEA R104, P3, R36.reuse, R82, 0x1 ;  /* 0x0000005224687211 */ /* 0x040fe200078608ff */
[----:B------:R-:W-:Y:S01]  /*bcc0*/  IMAD.MOV.U32 R111, RZ, RZ, R81 ;  /* 0x000000ffff6f7224 */ /* 0x000fe200078e0051 */
[----:B------:R0:W-:Y:S01]  /*bcd0*/  STL.64 [R1+0x8e8], R106 ;  /* 0x0008e86a01007387 */ /* 0x0001e20000100a00 */
[----:B------:R-:W-:Y:S01]  /*bce0*/  IMAD.MOV.U32 R81, RZ, RZ, R105 ;  /* 0x000000ffff517224 */ /* 0x000fe200078e0069 */
[----:B------:R-:W-:Y:S01]  /*bcf0*/  LEA R48, R49, UR4, 0x2 ;  /* 0x0000000431307c11 */ /* 0x000fe2000f8e10ff */
[----:B------:R-:W-:Y:S01]  /*bd00*/  BAR.SYNC.DEFER_BLOCKING 0x0 ;  /* 0x0000000000007b1d */ /* 0x000fe20000010000 */
[----:B------:R-:W-:Y:S01]  /*bd10*/  LEA.HI.X.SX32 R105, R36, R0, 0x1, P3 ;  /* 0x0000000024697211 */ /* 0x000fe200018f0eff */
[----:B------:R-:W-:-:S02]  /*bd20*/  IMAD.MOV.U32 R120, RZ, RZ, R98 ;  /* 0x000000ffff787224 */ /* 0x000fc400078e0062 */
[----:B0-----:R-:W-:Y:S01]  /*bd30*/  IMAD.MOV.U32 R106, RZ, RZ, R102 ;  /* 0x000000ffff6a7224 */ /* 0x001fe200078e0066 */
[----:B------:R-:W-:Y:S01]  /*bd40*/  LEA R102, P3, R87, R82, 0x1 ;  /* 0x0000005257667211 */ /* 0x000fe200078608ff */
[----:B------:R-:W-:-:S03]  /*bd50*/  IMAD.MOV.U32 R107, RZ, RZ, R103 ;  /* 0x000000ffff6b7224 */ /* 0x000fc600078e0067 */
[----:B------:R-:W-:Y:S02]  /*bd60*/  LEA.HI.X.SX32 R103, R87, R0, 0x1, P3 ;  /* 0x0000000057677211 */ /* 0x000fe400018f0eff */
[C---:B------:R-:W-:Y:S01]  /*bd70*/  LEA R98, P3, R38.reuse, R82, 0x1 ;  /* 0x0000005226627211 */ /* 0x040fe200078608ff */
[----:B------:R-:W-:Y:S02]  /*bd80*/  IMAD.MOV.U32 R121, RZ, RZ, R99 ;  /* 0x000000ffff797224 */ /* 0x000fe400078e0063 */
[----:B------:R-:W-:Y:S01]  /*bd90*/  IMAD.MOV.U32 R122, RZ, RZ, R96 ;  /* 0x000000ffff7a7224 */ /* 0x000fe200078e0060 */
[----:B------:R-:W-:Y:S02]  /*bda0*/  LEA.HI.X.SX32 R99, R38, R0, 0x1, P3 ;  /* 0x0000000026637211 */ /* 0x000fe400018f0eff */
[C---:B------:R-:W-:Y:S01]  /*bdb0*/  LEA R96, P3, R40.reuse, R82, 0x1 ;  /* 0x0000005228607211 */ /* 0x040fe200078608ff */
[----:B------:R-:W-:Y:S02]  /*bdc0*/  IMAD.MOV.U32 R123, RZ, RZ, R97 ;  /* 0x000000ffff7b7224 */ /* 0x000fe400078e0061 */
[----:B------:R-:W-:Y:S01]  /*bdd0*/  IMAD.MOV.U32 R118, RZ, RZ, R94 ;  /* 0x000000ffff767224 */ /* 0x000fe200078e005e */
[----:B------:R-:W-:-:S02]  /*bde0*/  LEA.HI.X.SX32 R97, R40, R0, 0x1, P3 ;  /* 0x0000000028617211 */ /* 0x000fc400018f0eff */
[C---:B------:R-:W-:Y:S01]  /*bdf0*/  LEA R94, P3, R37.reuse, R82, 0x1 ;  /* 0x00000052255e7211 */ /* 0x040fe200078608ff */
[----:B------:R0:W-:Y:S01]  /*be00*/  STL.64 [R1+0xa98], R104 ;  /* 0x000a986801007387 */ /* 0x0001e20000100a00 */
[----:B------:R-:W-:Y:S02]  /*be10*/  IMAD.MOV.U32 R119, RZ, RZ, R95 ;  /* 0x000000ffff777224 */ /* 0x000fe400078e005f */
[----:B------:R-:W-:Y:S01]  /*be20*/  LEA.HI.X.SX32 R95, R37, R0, 0x1, P3 ;  /* 0x00000000255f7211 */ /* 0x000fe200018f0eff */
[----:B------:R-:W-:Y:S02]  /*be30*/  IMAD.MOV.U32 R112, RZ, RZ, R90 ;  /* 0x000000ffff707224 */ /* 0x000fe400078e005a */
[----:B0-----:R-:W-:Y:S01]  /*be40*/  IMAD.MOV.U32 R104, RZ, RZ, R124 ;  /* 0x000000ffff687224 */ /* 0x001fe200078e007c */
[----:B------:R-:W-:Y:S02]  /*be50*/  MOV R124, R92 ;  /* 0x0000005c007c7202 */ /* 0x000fe40000000f00 */
[----:B------:R-:W-:Y:S01]  /*be60*/  LEA R92, P3, R41, R82, 0x1 ;  /* 0x00000052295c7211 */ /* 0x000fe200078608ff */
[----:B------:R-:W-:-:S02]  /*be70*/  IMAD.MOV.U32 R105, RZ, RZ, R125 ;  /* 0x000000ffff697224 */ /* 0x000fc400078e007d */
[----:B------:R-:W-:Y:S01]  /*be80*/  IMAD.MOV.U32 R125, RZ, RZ, R93 ;  /* 0x000000ffff7d7224 */ /* 0x000fe200078e005d */
[----:B------:R-:W-:Y:S02]  /*be90*/  LEA.HI.X.SX32 R93, R41, R0, 0x1, P3 ;  /* 0x00000000295d7211 */ /* 0x000fe400018f0eff */
[----:B------:R-:W-:Y:S01]  /*bea0*/  LEA R90, P3, R39, R82, 0x1 ;  /* 0x00000052275a7211 */ /* 0x000fe200078608ff */
[----:B------:R-:W-:-:S03]  /*beb0*/  IMAD.MOV.U32 R113, RZ, RZ, R91 ;  /* 0x000000ffff717224 */ /* 0x000fc600078e005b */
[----:B------:R-:W-:Y:S02]  /*bec0*/  LEA.HI.X.SX32 R91, R39, R0, 0x1, P3 ;  /* 0x00000000275b7211 */ /* 0x000fe400018f0eff */
[----:B------:R-:W-:-:S04]  /*bed0*/  LEA R88, P3, R43, R82, 0x1 ;  /* 0x000000522b587211 */ /* 0x000fc800078608ff */
[----:B------:R-:W-:Y:S02]  /*bee0*/  LEA.HI.X.SX32 R89, R43, R0, 0x1, P3 ;  /* 0x000000002b597211 */ /* 0x000fe400018f0eff */
[----:B------:R-:W-:-:S04]  /*bef0*/  LEA R86, P3, R3, R82, 0x1 ;  /* 0x0000005203567211 */ /* 0x000fc800078608ff */
[----:B------:R-:W-:Y:S02]  /*bf00*/  LEA.HI.X.SX32 R87, R3, R0, 0x1, P3 ;  /* 0x0000000003577211 */ /* 0x000fe400018f0eff */
[C---:B------:R-:W-:Y:S02]  /*bf10*/  LEA R84, P3, R44.reuse, R82, 0x1 ;  /* 0x000000522c547211 */ /* 0x040fe400078608ff */
[----:B------:R-:W-:Y:S02]  /*bf20*/  LOP3.LUT R36, R69, 0x80, RZ, 0xc0, !PT ;  /* 0x0000008045247812 */ /* 0x000fe400078ec0ff */
[----:B------:R-:W-:Y:S02]  /*bf30*/  LEA.HI.X.SX32 R85, R44, R0, 0x1, P3 ;  /* 0x000000002c557211 */ /* 0x000fe400018f0eff */
[----:B------:R-:W-:-:S04]  /*bf40*/  LEA R82, P3, R42, R82, 0x1 ;  /* 0x000000522a527211 */ /* 0x000fc800078608ff */
[----:B------:R-:W-:Y:S02]  /*bf50*/  LEA.HI.X.SX32 R83, R42, R0, 0x1, P3 ;  /* 0x000000002a537211 */ /* 0x000fe400018f0eff */
[----:B------:R-:W-:-:S04]  /*bf60*/  ISETP.NE.U32.AND P3, PT, R36, RZ, PT ;  /* 0x000000ff2400720c */ /* 0x000fc80003f65070 */
[----:B------:R-:W-:Y:S02]  /*bf70*/  SEL R70, RZ, 0x90, !P3 ;  /* 0x00000090ff467807 */ /* 0x000fe40005800000 */
[----:B------:R-:W-:-:S04]  /*bf80*/  LOP3.LUT P3, RZ, R69, 0x1, RZ, 0xc0, !PT ;  /* 0x0000000145ff7812 */ /* 0x000fc8000786c0ff */
[----:B------:R-:W-:Y:S01]  /*bf90*/  ISETP.LT.U32.AND P3, PT, R49, 0x80, !P3 ;  /* 0x000000803100780c */ /* 0x000fe20005f61070 */
[----:B------:R-:W-:Y:S04]  /*bfa0*/  STL.64 [R1+0xa00], R102 ;  /* 0x000a006601007387 */ /* 0x000fe80000100a00 */
[----:B--2---:R-:W0:Y:S04]  /*bfb0*/  @!P2 LDS R2, [R48] ;  /* 0x000000003002a984 */ /* 0x004e280000000800 */
[----:B0-----:R-:W0:Y:S02]  /*bfc0*/  SHFL.BFLY PT, R3, R2, 0x1, 0x1f ;  /* 0x0c201f0002037f89 */ /* 0x001e2400000e0000 */
[----:B0-----:R-:W-:-:S05]  /*bfd0*/  FMNMX R0, R2, R3, !PT ;  /* 0x0000000302007209 */ /* 0x001fca0007800000 */
[----:B------:R-:W-:Y:S01]  /*bfe0*/  @P3 STS [R48], R0 ;  /* 0x0000000030003388 */ /* 0x000fe20000000800 */
[----:B------:R-:W-:Y:S01]  /*bff0*/  LEA R2, R45, UR4, 0x2 ;  /* 0x000000042d027c11 */ /* 0x000fe2000f8e10ff */
[----:B------:R-:W-:Y:S06]  /*c000*/  BAR.SYNC.DEFER_BLOCKING 0x0 ;  /* 0x0000000000007b1d */ /* 0x000fec0000010000 */
[----:B------:R-:W0:Y:S04]  /*c010*/  LDS R71, [R2] ;  /* 0x0000000002477984 */ /* 0x000e280000000800 */
[----:B------:R1:W-:Y:S04]  /*c020*/  STL.64 [R1+0x9a0], R98 ;  /* 0x0009a06201007387 */ /* 0x0003e80000100a00 */
[----:B------:R-:W-:Y:S04]  /*c030*/  STL.64 [R1+0x8f8], R96 ;  /* 0x0008f86001007387 */ /* 0x000fe80000100a00 */
[----:B------:R-:W-:Y:S04]  /*c040*/  STL.64 [R1+0x9a8], R96 ;  /* 0x0009a86001007387 */ /* 0x000fe80000100a00 */
[----:B------:R-:W-:Y:S01]  /*c050*/  STL.64 [R1+0xaa0], R94 ;  /* 0x000aa05e01007387 */ /* 0x000fe20000100a00 */
[----:B-1----:R-:W-:-:S02]  /*c060*/  IMAD.MOV.U32 R98, RZ, RZ, R110 ;  /* 0x000000ffff627224 */ /* 0x002fc400078e006e */
[----:B------:R-:W-:Y:S01]  /*c070*/  IMAD.MOV.U32 R110, RZ, RZ, R24 ;  /* 0x000000ffff6e7224 */ /* 0x000fe200078e0018 */
[----:B------:R-:W-:Y:S01]  /*c080*/  STL.64 [R1+0xa10], R92 ;  /* 0x000a105c01007387 */ /* 0x000fe20000100a00 */
[----:B------:R-:W-:Y:S02]  /*c090*/  IMAD.MOV.U32 R99, RZ, RZ, R111 ;  /* 0x000000ffff637224 */ /* 0x000fe400078e006f */
[----:B------:R-:W-:Y:S01]  /*c0a0*/  IMAD.MOV.U32 R111, RZ, RZ, R25 ;  /* 0x000000ffff6f7224 */ /* 0x000fe200078e0019 */
[----:B------:R1:W-:Y:S01]  /*c0b0*/  STL.64 [R1+0x9c8], R90 ;  /* 0x0009c85a01007387 */ /* 0x0003e20000100a00 */
[----:B0-----:R-:W-:-:S05]  /*c0c0*/  FMNMX R71, R71, -INF , !PT ;  /* 0xff80000047477809 */ /* 0x001fca0007800000 */
[-CC-:B------:R-:W-:Y:S01]  /*c0d0*/  FFMA R4, R4, R68.reuse, -R71.reuse ;  /* 0x0000004404047223 */ /* 0x180fe20000000847 */
[-CC-:B------:R-:W-:Y:S01]  /*c0e0*/  FFMA R5, R5, R68.reuse, -R71.reuse ;  /* 0x0000004405057223 */ /* 0x180fe20000000847 */
[-CC-:B------:R-:W-:Y:S01]  /*c0f0*/  FFMA R6, R6, R68.reuse, -R71.reuse ;  /* 0x0000004406067223 */ /* 0x180fe20000000847 */
[-CC-:B------:R-:W-:Y:S01]  /*c100*/  FFMA R7, R7, R68.reuse, -R71.reuse ;  /* 0x0000004407077223 */ /* 0x180fe20000000847 */
[----:B------:R-:W-:Y:S01]  /*c110*/  FMUL R4, R4, 1.4426950216293334961 ;  /* 0x3fb8aa3b04047820 */ /* 0x000fe20000400000 */
[-CC-:B------:R-:W-:Y:S01]  /*c120*/  FFMA R8, R8, R68.reuse, -R71.reuse ;  /* 0x0000004408087223 */ /* 0x180fe20000000847 */
[----:B------:R-:W-:Y:S01]  /*c130*/  FMUL R5, R5, 1.4426950216293334961 ;  /* 0x3fb8aa3b05057820 */ /* 0x000fe20000400000 */
[-CC-:B------:R-:W-:Y:S01]  /*c140*/  FFMA R9, R9, R68.reuse, -R71.reuse ;  /* 0x0000004409097223 */ /* 0x180fe20000000847 */
[----:B------:R-:W-:Y:S01]  /*c150*/  FMUL R6, R6, 1.4426950216293334961 ;  /* 0x3fb8aa3b06067820 */ /* 0x000fe20000400000 */
[-CC-:B------:R-:W-:Y:S01]  /*c160*/  FFMA R10, R10, R68.reuse, -R71.reuse ;  /* 0x000000440a0a7223 */ /* 0x180fe20000000847 */
[----:B------:R-:W-:Y:S01]  /*c170*/  FMUL R7, R7, 1.4426950216293334961 ;  /* 0x3fb8aa3b07077820 */ /* 0x000fe20000400000 */
[-CC-:B------:R-:W-:Y:S01]  /*c180*/  FFMA R11, R11, R68.reuse, -R71.reuse ;  /* 0x000000440b0b7223 */ /* 0x180fe20000000847 */
[----:B------:R-:W0:Y:S01]  /*c190*/  MUFU.EX2 R0, R4 ;  /* 0x0000000400007308 */ /* 0x000e220000000800 */
[----:B------:R-:W-:Y:S01]  /*c1a0*/  FMUL R8, R8, 1.4426950216293334961 ;  /* 0x3fb8aa3b08087820 */ /* 0x000fe20000400000 */
[-CC-:B------:R-:W-:Y:S01]  /*c1b0*/  FFMA R12, R12, R68.reuse, -R71.reuse ;  /* 0x000000440c0c7223 */ /* 0x180fe20000000847 */
[----:B------:R-:W-:Y:S01]  /*c1c0*/  FMUL R9, R9, 1.4426950216293334961 ;  /* 0x3fb8aa3b09097820 */ /* 0x000fe20000400000 */
[-CC-:B------:R-:W-:Y:S01]  /*c1d0*/  FFMA R13, R13, R68.reuse, -R71.reuse ;  /* 0x000000440d0d7223 */ /* 0x180fe20000000847 */
[----:B------:R-:W-:Y:S01]  /*c1e0*/  FMUL R10, R10, 1.4426950216293334961 ;  /* 0x3fb8aa3b0a0a7820 */ /* 0x000fe20000400000 */
[----:B------:R-:W-:-:S02]  /*c1f0*/  FFMA R14, R14, R68, -R71 ;  /* 0x000000440e0e7223 */ /* 0x000fc40000000847 */
[----:B------:R-:W2:Y:S01]  /*c200*/  MUFU.EX2 R24, R5 ;  /* 0x0000000500187308 */ /* 0x000ea20000000800 */
[----:B------:R-:W-:Y:S01]  /*c210*/  STL.64 [R1+0x900], R88 ;  /* 0x0009005801007387 */ /* 0x000fe20000100a00 */
[----:B------:R-:W-:Y:S02]  /*c220*/  IMAD.MOV.U32 R103, RZ, RZ, R109 ;  /* 0x000000ffff677224 */ /* 0x000fe400078e006d */
[----:B------:R-:W-:Y:S01]  /*c230*/  FMUL R11, R11, 1.4426950216293334961 ;  /* 0x3fb8aa3b0b0b7820 */ /* 0x000fe20000400000 */
[-C--:B------:R-:W-:Y:S01]  /*c240*/  FFMA R15, R15, R68.reuse, -R71 ;  /* 0x000000440f0f7223 */ /* 0x080fe20000000847 */
[----:B------:R-:W-:Y:S01]  /*c250*/  STL [R1+0xab8], R86 ;  /* 0x000ab85601007387 */ /* 0x000fe20000100800 */
[----:B------:R-:W-:Y:S01]  /*c260*/  IMAD.MOV.U32 R109, RZ, RZ, R75 ;  /* 0x000000ffff6d7224 */ /* 0x000fe200078e004b */
[----:B-1----:R-:W1:Y:S01]  /*c270*/  MUFU.EX2 R90, R6 ;  /* 0x00000006005a7308 */ /* 0x002e620000000800 */
[----:B------:R-:W-:Y:S01]  /*c280*/  FMUL R12, R12, 1.4426950216293334961 ;  /* 0x3fb8aa3b0c0c7820 */ /* 0x000fe20000400000 */
[-CC-:B------:R-:W-:Y:S01]  /*c290*/  FFMA R16, R16, R68.reuse, -R71.reuse ;  /* 0x0000004410107223 */ /* 0x180fe20000000847 */
[----:B------:R-:W-:Y:S01]  /*c2a0*/  STL [R1+0xaa8], R87 ;  /* 0x000aa85701007387 */ /* 0x000fe20000100800 */
[----:B------:R-:W-:Y:S01]  /*c2b0*/  FMUL R13, R13, 1.4426950216293334961 ;  /* 0x3fb8aa3b0d0d7820 */ /* 0x000fe20000400000 */
[----:B------:R-:W-:-:S03]  /*c2c0*/  FFMA R17, R17, R68, -R71 ;  /* 0x0000004411117223 */ /* 0x000fc60000000847 */
[----:B------:R-:W3:Y:S01]  /*c2d0*/  MUFU.EX2 R25, R7 ;  /* 0x0000000700197308 */ /* 0x000ee20000000800 */
[----:B------:R-:W-:Y:S01]  /*c2e0*/  STL [R1+0xa30], R84 ;  /* 0x000a305401007387 */ /* 0x000fe20000100800 */
[----:B------:R-:W-:Y:S01]  /*c2f0*/  FMUL R14, R14, 1.4426950216293334961 ;  /* 0x3fb8aa3b0e0e7820 */ /* 0x000fe20000400000 */
[-CC-:B------:R-:W-:Y:S01]  /*c300*/  FFMA R18, R18, R68.reuse, -R71.reuse ;  /* 0x0000004412127223 */ /* 0x180fe20000000847 */
[----:B------:R-:W-:Y:S01]  /*c310*/  FMUL R15, R15, 1.4426950216293334961 ;  /* 0x3fb8aa3b0f0f7820 */ /* 0x000fe20000400000 */
[----:B------:R-:W-:Y:S03]  /*c320*/  STL [R1+0xa18], R85 ;  /* 0x000a185501007387 */ /* 0x000fe60000100800 */
[----:B------:R-:W4:Y:S01]  /*c330*/  MUFU.EX2 R69, R8 ;  /* 0x0000000800457308 */ /* 0x000f220000000800 */
[-CC-:B------:R-:W-:Y:S01]  /*c340*/  FFMA R19, R19, R68.reuse, -R71.reuse ;  /* 0x0000004413137223 */ /* 0x180fe20000000847 */
[----:B------:R-:W-:Y:S01]  /*c350*/  STL.64 [R1+0x9d0], R82 ;  /* 0x0009d05201007387 */ /* 0x000fe20000100a00 */
[----:B------:R-:W-:Y:S01]  /*c360*/  FMUL R16, R16, 1.4426950216293334961 ;  /* 0x3fb8aa3b10107820 */ /* 0x000fe20000400000 */
[----:B------:R-:W-:-:S04]  /*c370*/  FFMA R20, R20, R68, -R71 ;  /* 0x0000004414147223 */ /* 0x000fc80000000847 */
[----:B------:R-:W0:Y:S01]  /*c380*/  MUFU.EX2 R75, R9 ;  /* 0x00000009004b7308 */ /* 0x000e220000000800 */
[----:B------:R0:W-:Y:S01]  /*c390*/  STL [R1+0x72c], R2 ;  /* 0x00072c0201007387 */ /* 0x0001e20000100800 */
[----:B------:R-:W-:Y:S01]  /*c3a0*/  FMUL R17, R17, 1.4426950216293334961 ;  /* 0x3fb8aa3b11117820 */ /* 0x000fe20000400000 */
[----:B------:R-:W-:Y:S01]  /*c3b0*/  FFMA R21, R21, R68, -R71 ;  /* 0x0000004415157223 */ /* 0x000fe20000000847 */
[----:B------:R-:W-:-:S04]  /*c3c0*/  IMAD.MOV.U32 R97, RZ, RZ, R115 ;  /* 0x000000ffff617224 */ /* 0x000fc800078e0073 */
[----:B------:R-:W0:Y:S01]  /*c3d0*/  MUFU.EX2 R79, R10 ;  /* 0x0000000a004f7308 */ /* 0x000e220000000800 */
[----:B------:R-:W-:Y:S01]  /*c3e0*/  FMUL R18, R18, 1.4426950216293334961 ;  /* 0x3fb8aa3b12127820 */ /* 0x000fe20000400000 */
[----:B------:R-:W-:Y:S02]  /*c3f0*/  IMAD.MOV.U32 R115, RZ, RZ, R77 ;  /* 0x000000ffff737224 */ /* 0x000fe400078e004d */
[----:B------:R-:W-:Y:S01]  /*c400*/  FMUL R19, R19, 1.4426950216293334961 ;  /* 0x3fb8aa3b13137820 */ /* 0x000fe20000400000 */
[----:B------:R-:W-:-:S03]  /*c410*/  FFMA R22, R22, R68, -R71 ;  /* 0x0000004416167223 */ /* 0x000fc60000000847 */
[----:B------:R-:W0:Y:S01]  /*c420*/  MUFU.EX2 R117, R11 ;  /* 0x0000000b00757308 */ /* 0x000e220000000800 */
[----:B------:R-:W-:Y:S01]  /*c430*/  FMUL R20, R20, 1.4426950216293334961 ;  /* 0x3fb8aa3b14147820 */ /* 0x000fe20000400000 */
[----:B------:R-:W-:-:S06]  /*c440*/  FMUL R21, R21, 1.4426950216293334961 ;  /* 0x3fb8aa3b15157820 */ /* 0x000fcc0000400000 */
[----:B------:R-:W1:Y:S01]  /*c450*/  MUFU.EX2 R72, R12 ;  /* 0x0000000c00487308 */ /* 0x000e620000000800 */
[----:B------:R-:W-:Y:S02]  /*c460*/  IMAD.MOV.U32 R102, RZ, RZ, R108 ;  /* 0x000000ffff667224 */ /* 0x000fe400078e006c */
[----:B------:R-:W-:-:S05]  /*c470*/  FMUL R22, R22, 1.4426950216293334961 ;  /* 0x3fb8aa3b16167820 */ /* 0x000fca0000400000 */
[----:B------:R-:W1:Y:S01]  /*c480*/  MUFU.EX2 R95, R13 ;  /* 0x0000000d005f7308 */ /* 0x000e620000000800 */
[----:B------:R-:W-:-:S07]  /*c490*/  IMAD.MOV.U32 R108, RZ, RZ, R74 ;  /* 0x000000ffff6c7224 */ /* 0x000fce00078e004a */
[----:B0-----:R-:W0:Y:S01]  /*c4a0*/  MUFU.EX2 R2, R14 ;  /* 0x0000000e00027308 */ /* 0x001e220000000800 */
[----:B------:R-:W-:Y:S01]  /*c4b0*/  IMAD.MOV.U32 R96, RZ, RZ, R114 ;  /* 0x000000ffff607224 */ /* 0x000fe200078e0072 */
[----:B------:R0:W-:Y:S06]  /*c4c0*/  STL [R1+0x868], R0 ;  /* 0x0008680001007387 */ /* 0x0001ec0000100800 */
[----:B------:R-:W0:Y:S01]  /*c4d0*/  MUFU.EX2 R94, R15 ;  /* 0x0000000f005e7308 */ /* 0x000e220000000800 */
[----:B------:R-:W-:Y:S01]  /*c4e0*/  IMAD.MOV.U32 R114, RZ, RZ, R76 ;  /* 0x000000ffff727224 */ /* 0x000fe200078e004c */
[----:B--2---:R2:W-:Y:S06]  /*c4f0*/  STL [R1+0x864], R24 ;  /* 0x0008641801007387 */ /* 0x0045ec0000100800 */
[----:B------:R-:W0:Y:S01]  /*c500*/  MUFU.EX2 R77, R16 ;  /* 0x00000010004d7308 */ /* 0x000e220000000800 */
[----:B-1----:R-:W-:Y:S07]  /*c510*/  STL [R1+0x860], R90 ;  /* 0x0008605a01007387 */ /* 0x002fee0000100800 */
[----:B------:R-:W1:Y:S01]  /*c520*/  MUFU.EX2 R93, R17 ;  /* 0x00000011005d7308 */ /* 0x000e620000000800 */
[----:B---3--:R3:W-:Y:S07]  /*c530*/  STL [R1+0x85c], R25 ;  /* 0x00085c1901007387 */ /* 0x0087ee0000100800 */
[----:B------:R-:W0:Y:S01]  /*c540*/  MUFU.EX2 R3, R18 ;  /* 0x0000001200037308 */ /* 0x000e220000000800 */
[----:B----4-:R-:W-:Y:S07]  /*c550*/  STL [R1+0x858], R69 ;  /* 0x0008584501007387 */ /* 0x010fee0000100800 */
[----:B------:R-:W4:Y:S01]  /*c560*/  MUFU.EX2 R92, R19 ;  /* 0x00000013005c7308 */ /* 0x000f220000000800 */
[----:B------:R0:W-:Y:S07]  /*c570*/  STL [R1+0x854], R75 ;  /* 0x0008544b01007387 */ /* 0x0001ee0000100800 */
[----:B------:R-:W0:Y:S01]  /*c580*/  MUFU.EX2 R74, R20 ;  /* 0x00000014004a7308 */ /* 0x000e220000000800 */
[----:B------:R-:W-:Y:S07]  /*c590*/  STL [R1+0x850], R79 ;  /* 0x0008504f01007387 */ /* 0x000fee0000100800 */
[----:B------:R-:W1:Y:S01]  /*c5a0*/  MUFU.EX2 R91, R21 ;  /* 0x00000015005b7308 */ /* 0x000e620000000800 */
[----:B------:R-:W-:Y:S07]  /*c5b0*/  STL [R1+0x84c], R117 ;  /* 0x00084c7501007387 */ /* 0x000fee0000100800 */
[----:B------:R-:W1:Y:S01]  /*c5c0*/  MUFU.EX2 R76, R22 ;  /* 0x00000016004c7308 */ /* 0x000e620000000800 */
[----:B------:R1:W-:Y:S01]  /*c5d0*/  STL [R1+0x848], R72 ;  /* 0x0008484801007387 */ /* 0x0003e20000100800 */
[----:B0-----:R-:W-:-:S03]  /*c5e0*/  FADD R0, R0, R24 ;  /* 0x0000001800007221 */ /* 0x001fc60000000000 */
[----:B------:R-:W-:Y:S04]  /*c5f0*/  STL [R1+0x844], R95 ;  /* 0x0008445f01007387 */ /* 0x000fe80000100800 */
[----:B------:R0:W-:Y:S04]  /*c600*/  STL [R1+0x840], R2 ;  /* 0x0008400201007387 */ /* 0x0001e80000100800 */
[----:B------:R-:W-:Y:S01]  /*c610*/  STL [R1+0x83c], R94 ;  /* 0x00083c5e01007387 */ /* 0x000fe20000100800 */
[----:B------:R-:W-:-:S03]  /*c620*/  FADD R0, R90, R0 ;  /* 0x000000005a007221 */ /* 0x000fc60000000000 */
[----:B------:R-:W-:Y:S04]  /*c630*/  STL [R1+0x838], R77 ;  /* 0x0008384d01007387 */ /* 0x000fe80000100800 */
[----:B-1----:R-:W-:Y:S04]  /*c640*/  STL [R1+0x834], R93 ;  /* 0x0008345d01007387 */ /* 0x002fe80000100800 */
[----:B------:R1:W-:Y:S04]  /*c650*/  STL [R1+0x830], R3 ;  /* 0x0008300301007387 */ /* 0x0003e80000100800 */
[----:B----4-:R-:W-:Y:S01]  /*c660*/  STL [R1+0x82c], R92 ;  /* 0x00082c5c01007387 */ /* 0x010fe20000100800 */
[----:B------:R-:W-:-:S03]  /*c670*/  FADD R0, R25, R0 ;  /* 0x0000000019007221 */ /* 0x000fc60000000000 */
[----:B------:R4:W-:Y:S04]  /*c680*/  STL [R1+0x828], R74 ;  /* 0x0008284a01007387 */ /* 0x0009e80000100800 */
[----:B------:R-:W-:Y:S04]  /*c690*/  STL [R1+0x824], R91 ;  /* 0x0008245b01007387 */ /* 0x000fe80000100800 */
[----:B--2---:R-:W2:Y:S04]  /*c6a0*/  LDL.LU R24, [R1+0xad0] ;  /* 0x000ad00001187983 */ /* 0x004ea80000300800 */
[----:B------:R0:W-:Y:S04]  /*c6b0*/  STL [R1+0x820], R76 ;  /* 0x0008204c01007387 */ /* 0x0001e80000100800 */
[----:B---3--:R-:W3:Y:S01]  /*c6c0*/  LDL.LU R25, [R1+0xacc] ;  /* 0x000acc0001197983 */ /* 0x008ee20000300800 */
[----:B------:R-:W-:-:S04]  /*c6d0*/  FFMA R23, R23, R68, -R71 ;  /* 0x0000004417177223 */ /* 0x000fc80000000847 */
[----:B------:R-:W-:-:S04]  /*c6e0*/  FMUL R23, R23, 1.4426950216293334961 ;  /* 0x3fb8aa3b17177820 */ /* 0x000fc80000400000 */
[----:B------:R-:W0:Y:S01]  /*c6f0*/  MUFU.EX2 R90, R23 ;  /* 0x00000017005a7308 */ /* 0x000e220000000800 */
[----:B------:R-:W-:-:S04]  /*c700*/  FADD R0, R69, R0 ;  /* 0x0000000045007221 */ /* 0x000fc80000000000 */
[----:B------:R-:W-:Y:S01]  /*c710*/  FADD R0, R75, R0 ;  /* 0x000000004b007221 */ /* 0x000fe20000000000 */
[----:B0-----:R-:W-:Y:S04]  /*c720*/  STL [R1+0x81c], R90 ;  /* 0x00081c5a01007387 */ /* 0x001fe80000100800 */
[----:B------:R-:W3:Y:S01]  /*c730*/  LDL.LU R75, [R1+0xac8] ;  /* 0x000ac800014b7983 */ /* 0x000ee20000300800 */
[----:B------:R-:W-:-:S04]  /*c740*/  FADD R0, R79, R0 ;  /* 0x000000004f007221 */ /* 0x000fc80000000000 */
[----:B------:R-:W-:-:S04]  /*c750*/  FADD R0, R117, R0 ;  /* 0x0000000075007221 */ /* 0x000fc80000000000 */
[----:B------:R-:W-:-:S04]  /*c760*/  FADD R0, R72, R0 ;  /* 0x0000000048007221 */ /* 0x000fc80000000000 */
[----:B------:R-:W-:-:S04]  /*c770*/  FADD R0, R95, R0 ;  /* 0x000000005f007221 */ /* 0x000fc80000000000 */
[----:B------:R-:W-:-:S04]  /*c780*/  FADD R0, R2, R0 ;  /* 0x0000000002007221 */ /* 0x000fc80000000000 */
[----:B------:R-:W-:-:S04]  /*c790*/  FADD R0, R94, R0 ;  /* 0x000000005e007221 */ /* 0x000fc80000000000 */
[----:B------:R-:W-:Y:S01]  /*c7a0*/  FADD R0, R77, R0 ;  /* 0x000000004d007221 */ /* 0x000fe20000000000 */
[-CC-:B------:R-:W-:Y:S01]  /*c7b0*/  FFMA R26, R26, R68.reuse, -R71.reuse ;  /* 0x000000441a1a7223 */ /* 0x180fe20000000847 */
[-CC-:B------:R-:W-:Y:S02]  /*c7c0*/  FFMA R27, R27, R68.reuse, -R71.reuse ;  /* 0x000000441b1b7223 */ /* 0x180fe40000000847 */
[----:B------:R-:W-:Y:S01]  /*c7d0*/  FADD R0, R93, R0 ;  /* 0x000000005d007221 */ /* 0x000fe20000000000 */
[-CC-:B------:R-:W-:Y:S01]  /*c7e0*/  FFMA R29, R29, R68.reuse, -R71.reuse ;  /* 0x000000441d1d7223 */ /* 0x180fe20000000847 */
[----:B------:R-:W-:Y:S01]  /*c7f0*/  FFMA R28, R28, R68, -R71 ;  /* 0x000000441c1c7223 */ /* 0x000fe20000000847 */
[----:B------:R-:W-:Y:S01]  /*c800*/  FMUL R26, R26, 1.4426950216293334961 ;  /* 0x3fb8aa3b1a1a7820 */ /* 0x000fe20000400000 */
[----:B------:R-:W-:Y:S01]  /*c810*/  FADD R0, R3, R0 ;  /* 0x0000000003007221 */ /* 0x000fe20000000000 */
[----:B------:R-:W-:Y:S01]  /*c820*/  FMUL R27, R27, 1.4426950216293334961 ;  /* 0x3fb8aa3b1b1b7820 */ /* 0x000fe20000400000 */
[----:B------:R-:W-:Y:S01]  /*c830*/  FMUL R29, R29, 1.4426950216293334961 ;  /* 0x3fb8aa3b1d1d7820 */ /* 0x000fe20000400000 */
[----:B------:R-:W-:Y:S01]  /*c840*/  FMUL R28, R28, 1.4426950216293334961 ;  /* 0x3fb8aa3b1c1c7820 */ /* 0x000fe20000400000 */
[----:B------:R-:W-:Y:S01]  /*c850*/  FADD R0, R92, R0 ;  /* 0x000000005c007221 */ /* 0x000fe20000000000 */
[----:B------:R-:W-:Y:S03]  /*c860*/  MUFU.EX2 R72, R26 ;  /* 0x0000001a00487308 */ /* 0x000fe60000000800 */
[----:B------:R-:W-:-:S05]  /*c870*/  FADD R0, R74, R0 ;  /* 0x000000004a007221 */ /* 0x000fca0000000000 */
[----:B------:R-:W-:Y:S01]  /*c880*/  MUFU.EX2 R2, R27 ;  /* 0x0000001b00027308 */ /* 0x000fe20000000800 */
[----:B------:R-:W-:-:S07]  /*c890*/  FADD R0, R91, R0 ;  /* 0x000000005b007221 */ /* 0x000fce0000000000 */
[----:B-1----:R0:W-:Y:S08]  /*c8a0*/  MUFU.EX2 R3, R29 ;  /* 0x0000001d00037308 */ /* 0x0021f00000000800 */
[----:B------:R1:W-:Y:S01]  /*c8b0*/  MUFU.EX2 R77, R28 ;  /* 0x0000001c004d7308 */ /* 0x0003e20000000800 */
[----:B------:R-:W-:-:S04]  /*c8c0*/  FADD R0, R76, R0 ;  /* 0x000000004c007221 */ /* 0x000fc80000000000 */
[----:B------:R-:W-:Y:S01]  /*c8d0*/  FADD R0, R90, R0 ;  /* 0x000000005a007221 */ /* 0x000fe20000000000 */
[-CC-:B------:R-:W-:Y:S01]  /*c8e0*/  FFMA R30, R30, R68.reuse, -R71.reuse ;  /* 0x000000441e1e7223 */ /* 0x180fe20000000847 */
[----:B------:R-:W-:-:S03]  /*c8f0*/  FFMA R31, R31, R68, -R71 ;  /* 0x000000441f1f7223 */ /* 0x000fc60000000847 */
[----:B------:R-:W-:Y:S01]  /*c900*/  FMUL R30, R30, 1.4426950216293334961 ;  /* 0x3fb8aa3b1e1e7820 */ /* 0x000fe20000400000 */
[----:B------:R-:W-:Y:S01]  /*c910*/  FMUL R31, R31, 1.4426950216293334961 ;  /* 0x3fb8aa3b1f1f7820 */ /* 0x000fe20000400000 */
[-CC-:B------:R-:W-:Y:S01]  /*c920*/  FFMA R32, R32, R68.reuse, -R71.reuse ;  /* 0x0000004420207223 */ /* 0x180fe20000000847 */
[-CC-:B------:R-:W-:Y:S01]  /*c930*/  FFMA R33, R33, R68.reuse, -R71.reuse ;  /* 0x0000004421217223 */ /* 0x180fe20000000847 */
[----:B----4-:R-:W-:Y:S01]  /*c940*/  MUFU.EX2 R74, R30 ;  /* 0x0000001e004a7308 */ /* 0x010fe20000000800 */
[-CC-:B------:R-:W-:Y:S01]  /*c950*/  FFMA R34, R34, R68.reuse, -R71.reuse ;  /* 0x0000004422227223 */ /* 0x180fe20000000847 */
[----:B------:R-:W-:Y:S01]  /*c960*/  FFMA R35, R35, R68, -R71 ;  /* 0x0000004423237223 */ /* 0x000fe20000000847 */
[----:B------:R-:W-:Y:S01]  /*c970*/  FMUL R32, R32, 1.4426950216293334961 ;  /* 0x3fb8aa3b20207820 */ /* 0x000fe20000400000 */
[----:B------:R-:W-:Y:S01]  /*c980*/  FMUL R33, R33, 1.4426950216293334961 ;  /* 0x3fb8aa3b21217820 */ /* 0x000fe20000400000 */
[----:B------:R-:W-:Y:S01]  /*c990*/  FMUL R34, R34, 1.4426950216293334961 ;  /* 0x3fb8aa3b22227820 */ /* 0x000fe20000400000 */
[----:B------:R-:W-:-:S02]  /*c9a0*/  FMUL R35, R35, 1.4426950216293334961 ;  /* 0x3fb8aa3b23237820 */ /* 0x000fc40000400000 */
[----:B------:R-:W-:Y:S01]  /*c9b0*/  MUFU.EX2 R76, R31 ;  /* 0x0000001f004c7308 */ /* 0x000fe20000000800 */
[----:B------:R-:W-:Y:S02]  /*c9c0*/  PRMT R101, RZ, 0x7610, R101 ;  /* 0x00007610ff657816 */ /* 0x000fe40000000065 */
[----:B------:R-:W-:Y:S02]  /*c9d0*/  PRMT R100, RZ, 0x7610, R100 ;  /* 0x00007610ff647816 */ /* 0x000fe40000000064 */
[----:B0-----:R-:W-:Y:S02]  /*c9e0*/  PRMT R29, RZ, 0x7610, R29 ;  /* 0x00007610ff1d7816 */ /* 0x001fe4000000001d */
[----:B-1----:R-:W-:Y:S02]  /*c9f0*/  PRMT R28, RZ, 0x7610, R28 ;  /* 0x00007610ff1c7816 */ /* 0x002fe4000000001c */
[----:B------:R-:W-:Y:S02]  /*ca00*/  PRMT R116, RZ, 0x7610, R116 ;  /* 0x00007610ff747816 */ /* 0x000fe40000000074 */
[----:B------:R-:W-:-:S02]  /*ca10*/  PRMT R57, RZ, 0x7610, R57 ;  /* 0x00007610ff397816 */ /* 0x000fc40000000039 */
[----:B------:R-:W-:Y:S02]  /*ca20*/  PRMT R56, RZ, 0x7610, R56 ;  /* 0x00007610ff387816 */ /* 0x000fe40000000038 */
[----:B------:R-:W-:Y:S02]  /*ca30*/  PRMT R84, RZ, 0x7610, R84 ;  /* 0x00007610ff547816 */ /* 0x000fe40000000054 */
[----:B------:R-:W-:Y:S01]  /*ca40*/  PRMT R85, RZ, 0x7610, R85 ;  /* 0x00007610ff557816 */ /* 0x000fe20000000055 */
[----:B--2---:R-:W-:-:S04]  /*ca50*/  FFMA R24, R24, R68, -R71 ;  /* 0x0000004418187223 */ /* 0x004fc80000000847 */
[----:B------:R-:W-:Y:S01]  /*ca60*/  FMUL R24, R24, 1.4426950216293334961 ;  /* 0x3fb8aa3b18187820 */ /* 0x000fe20000400000 */
[----:B---3--:R-:W-:-:S03]  /*ca70*/  FFMA R25, R25, R68, -R71 ;  /* 0x0000004419197223 */ /* 0x008fc60000000847 */
[----:B------:R-:W0:Y:S01]  /*ca80*/  MUFU.EX2 R69, R24 ;  /* 0x0000001800457308 */ /* 0x000e220000000800 */
[----:B------:R-:W-:-:S07]  /*ca90*/  FMUL R25, R25, 1.4426950216293334961 ;  /* 0x3fb8aa3b19197820 */ /* 0x000fce0000400000 */
[----:B------:R-:W1:Y:S01]  /*caa0*/  MUFU.EX2 R79, R25 ;  /* 0x00000019004f7308 */ /* 0x000e620000000800 */
[----:B0-----:R-:W-:Y:S01]  /*cab0*/  STL [R1+0x818], R69 ;  /* 0x0008184501007387 */ /* 0x001fe20000100800 */
[----:B------:R-:W-:-:S03]  /*cac0*/  FADD R0, R69, R0 ;  /* 0x0000000045007221 */ /* 0x000fc60000000000 */
[----:B-1----:R0:W-:Y:S04]  /*cad0*/  STL [R1+0x814], R79 ;  /* 0x0008144f01007387 */ /* 0x0021e80000100800 */
[----:B------:R1:W-:Y:S04]  /*cae0*/  STL [R1+0x810], R72 ;  /* 0x0008104801007387 */ /* 0x0003e80000100800 */
[----:B------:R2:W-:Y:S04]  /*caf0*/  STL [R1+0x80c], R2 ;  /* 0x00080c0201007387 */ /* 0x0005e80000100800 */
[----:B------:R-:W-:Y:S01]  /*cb00*/  STL [R1+0x804], R3 ;  /* 0x0008040301007387 */ /* 0x000fe20000100800 */
[----:B------:R-:W-:-:S03]  /*cb10*/  FADD R0, R79, R0 ;  /* 0x000000004f007221 */ /* 0x000fc60000000000 */
[----:B------:R-:W-:Y:S04]  /*cb20*/  STL [R1+0x894], R77 ;  /* 0x0008944d01007387 */ /* 0x000fe80000100800 */
[----:B------:R-:W-:Y:S04]  /*cb30*/  STL [R1+0x898], R71 ;  /* 0x0008984701007387 */ /* 0x000fe80000100800 */
[----:B------:R-:W-:Y:S04]  /*cb40*/  STL.64 [R1+0x910], R70 ;  /* 0x0009104601007387 */ /* 0x000fe80000100a00 */
[----:B------:R-:W-:Y:S04]  /*cb50*/  STL.64 [R1+0xa20], R70 ;  /* 0x000a204601007387 */ /* 0x000fe80000100a00 */
[----:B0-----:R-:W3:Y:S01]  /*cb60*/  LDL.LU R79, [R1+0x6f0] ;  /* 0x0006f000014f7983 */ /* 0x001ee20000300800 */
[----:B------:R-:W-:Y:S01]  /*cb70*/  FADD R0, R72, R0 ;  /* 0x0000000048007221 */ /* 0x000fe20000000000 */
[----:B------:R-:W0:Y:S01]  /*cb80*/  MUFU.EX2 R69, R32 ;  /* 0x0000002000457308 */ /* 0x000e220000000800 */
[----:B------:R-:W-:Y:S02]  /*cb90*/  BAR.SYNC.DEFER_BLOCKING 0x0 ;  /* 0x0000000000007b1d */ /* 0x000fe40000010000 */
[----:B------:R-:W-:-:S04]  /*cba0*/  FADD R0, R2, R0 ;  /* 0x0000000002007221 */ /* 0x000fc80000000000 */
[----:B------:R-:W-:Y:S01]  /*cbb0*/  FADD R0, R77, R0 ;  /* 0x000000004d007221 */ /* 0x000fe20000000000 */
[----:B-1----:R-:W1:Y:S03]  /*cbc0*/  MUFU.EX2 R72, R33 ;  /* 0x0000002100487308 */ /* 0x002e660000000800 */
[----:B------:R-:W-:-:S05]  /*cbd0*/  FADD R0, R3, R0 ;  /* 0x0000000003007221 */ /* 0x000fca0000000000 */
[----:B--2---:R-:W2:Y:S01]  /*cbe0*/  MUFU.EX2 R2, R34 ;  /* 0x0000002200027308 */ /* 0x004ea20000000800 */
[----:B------:R-:W-:-:S07]  /*cbf0*/  FADD R0, R74, R0 ;  /* 0x000000004a007221 */ /* 0x000fce0000000000 */
[----:B------:R-:W4:Y:S01]  /*cc00*/  MUFU.EX2 R68, R35 ;  /* 0x0000002300447308 */ /* 0x000f220000000800 */
[----:B------:R-:W-:Y:S01]  /*cc10*/  FADD R0, R76, R0 ;  /* 0x000000004c007221 */ /* 0x000fe20000000000 */
[----:B------:R-:W-:Y:S04]  /*cc20*/  STL [R1+0x89c], R74 ;  /* 0x00089c4a01007387 */ /* 0x000fe80000100800 */
[----:B------:R2:W-:Y:S01]  /*cc30*/  STL [R1+0xa40], R74 ;  /* 0x000a404a01007387 */ /* 0x0005e20000100800 */
[----:B0-----:R-:W-:-:S03]  /*cc40*/  FADD R0, R69, R0 ;  /* 0x0000000045007221 */ /* 0x001fc60000000000 */
[----:B------:R-:W-:Y:S04]  /*cc50*/  STL.64 [R1+0xa28], R76 ;  /* 0x000a284c01007387 */ /* 0x000fe80000100a00 */
[----:B-1----:R0:W-:Y:S01]  /*cc60*/  STL.64 [R1+0x920], R72 ;  /* 0x0009204801007387 */ /* 0x0021e20000100a00 */
[----:B------:R-:W-:-:S03]  /*cc70*/  FADD R0, R72, R0 ;  /* 0x0000000048007221 */ /* 0x000fc60000000000 */
[----:B--2---:R-:W-:Y:S01]  /*cc80*/  STL [R1+0xa58], R2 ;  /* 0x000a580201007387 */ /* 0x004fe20000100800 */
[----:B------:R-:W-:-:S03]  /*cc90*/  PRMT R74, RZ, 0x7610, R74 ;  /* 0x00007610ff4a7816 */ /* 0x000fc6000000004a */
[----:B----4-:R-:W-:Y:S01]  /*cca0*/  STL.64 [R1+0x930], R68 ;  /* 0x0009304401007387 */ /* 0x010fe20000100a00 */
[----:B------:R-:W-:-:S03]  /*ccb0*/  PRMT R75, RZ, 0x7610, R75 ;  /* 0x00007610ff4b7816 */ /* 0x000fc6000000004b */
[----:B------:R-:W-:Y:S01]  /*ccc0*/  STL.64 [R1+0xa38], R68 ;  /* 0x000a384401007387 */ /* 0x000fe20000100a00 */
[----:B0-----:R-:W-:Y:S02]  /*ccd0*/  PRMT R73, RZ, 0x7610, R73 ;  /* 0x00007610ff497816 */ /* 0x001fe40000000049 */
[----:B------:R-:W-:Y:S01]  /*cce0*/  PRMT R72, RZ, 0x7610, R72 ;  /* 0x00007610ff487816 */ /* 0x000fe20000000048 */
[----:B------:R-:W-:Y:S04]  /*ccf0*/  STL.64 [R1+0xab0], R100 ;  /* 0x000ab06401007387 */ /* 0x000fe80000100a00 */
[----:B------:R0:W-:Y:S04]  /*cd00*/  STL.64 [R1+0xac0], R28 ;  /* 0x000ac01c01007387 */ /* 0x0001e80000100a00 */
[----:B------:R-:W-:Y:S04]  /*cd10*/  STL [R1+0xa68], R116 ;  /* 0x000a687401007387 */ /* 0x000fe80000100800 */
[----:B------:R-:W-:Y:S04]  /*cd20*/  STL.64 [R1+0xa60], R56 ;  /* 0x000a603801007387 */ /* 0x000fe80000100a00 */
[----:B------:R-:W-:Y:S04]  /*cd30*/  STL.64 [R1+0xa48], R84 ;  /* 0x000a485401007387 */ /* 0x000fe80000100a00 */
[----:B------:R-:W-:Y:S04]  /*cd40*/  STL.64 [R1+0xa50], R74 ;  /* 0x000a504a01007387 */ /* 0x000fe80000100a00 */
[----:B------:R1:W-:Y:S04]  /*cd50*/  STL.64 [R1+0xa70], R72 ;  /* 0x000a704801007387 */ /* 0x0003e80000100a00 */
[----:B0-----:R-:W2:Y:S01]  /*cd60*/  LDL.64 R28, [R1+0x2d8] ;  /* 0x0002d800011c7983 */ /* 0x001ea20000100a00 */
[----:B------:R-:W-:Y:S01]  /*cd70*/  FADD R0, R2, R0 ;  /* 0x0000000002007221 */ /* 0x000fe20000000000 */
[----:B------:R-:W-:-:S02]  /*cd80*/  PRMT R69, RZ, 0x7610, R69 ;  /* 0x00007610ff457816 */ /* 0x000fc40000000045 */
[----:B------:R-:W-:Y:S01]  /*cd90*/  PRMT R76, RZ, 0x7610, R76 ;  /* 0x00007610ff4c7816 */ /* 0x000fe2000000004c */
[----:B------:R-:W-:Y:S01]  /*cda0*/  FADD R0, R68, R0 ;  /* 0x0000000044007221 */ /* 0x000fe20000000000 */
[----:B------:R-:W-:Y:S01]  /*cdb0*/  PRMT R70, RZ, 0x7610, R70 ;  /* 0x00007610ff467816 */ /* 0x000fe20000000046 */
[----:B------:R-:W4:Y:S04]  /*cdc0*/  LDL.64 R100, [R1+0x2d0] ;  /* 0x0002d00001647983 */ /* 0x000f280000100a00 */
[----:B------:R-:W0:Y:S01]  /*cdd0*/  SHFL.BFLY PT, R3, R0, 0x10, 0x1f ;  /* 0x0e001f0000037f89 */ /* 0x000e2200000e0000 */
[----:B------:R-:W-:Y:S02]  /*cde0*/  PRMT R71, RZ, 0x7610, R71 ;  /* 0x00007610ff477816 */ /* 0x000fe40000000047 */
[----:B------:R-:W-:Y:S01]  /*cdf0*/  PRMT R78, RZ, 0x7610, R78 ;  /* 0x00007610ff4e7816 */ /* 0x000fe2000000004e */
[----:B------:R-:W4:Y:S01]  /*ce00*/  LDL.64 R94, [R1+0x2c8] ;  /* 0x0002c800015e7983 */ /* 0x000f220000100a00 */
[----:B------:R-:W-:-:S02]  /*ce10*/  PRMT R86, RZ, 0x7610, R86 ;  /* 0x00007610ff567816 */ /* 0x000fc40000000056 */
[----:B------:R-:W-:Y:S01]  /*ce20*/  PRMT R63, RZ, 0x7610, R63 ;  /* 0x00007610ff3f7816 */ /* 0x000fe2000000003f */
[----:B-1----:R-:W4:Y:S01]  /*ce30*/  LDL.64 R72, [R1+0x2a8] ;  /* 0x0002a80001487983 */ /* 0x002f220000100a00 */
[----:B------:R-:W-:Y:S02]  /*ce40*/  PRMT R33, RZ, 0x7610, R33 ;  /* 0x00007610ff217816 */ /* 0x000fe40000000021 */
[----:B------:R-:W-:Y:S01]  /*ce50*/  PRMT R65, RZ, 0x7610, R65 ;  /* 0x00007610ff417816 */ /* 0x000fe20000000041 */
[----:B------:R-:W4:Y:S01]  /*ce60*/  LDL.64 R74, [R1+0x2a0] ;  /* 0x0002a000014a7983 */ /* 0x000f220000100a00 */
[----:B------:R-:W-:Y:S02]  /*ce70*/  PRMT R32, RZ, 0x7610, R32 ;  /* 0x00007610ff207816 */ /* 0x000fe40000000020 */
[----:B------:R-:W-:Y:S01]  /*ce80*/  PRMT R64, RZ, 0x7610, R64 ;  /* 0x00007610ff407816 */ /* 0x000fe20000000040 */
[----:B------:R-:W4:Y:S01]  /*ce90*/  LDL.64 R84, [R1+0x288] ;  /* 0x0002880001547983 */ /* 0x000f220000100a00 */
[----:B------:R-:W-:-:S03]  /*cea0*/  PRMT R31, RZ, 0x7610, R31 ;  /* 0x00007610ff1f7816 */ /* 0x000fc6000000001f */
[----:B------:R-:W4:Y:S01]  /*ceb0*/  LDL.64 R56, [R1+0x268] ;  /* 0x0002680001387983 */ /* 0x000f220000100a00 */
[----:B0-----:R-:W-:-:S03]  /*cec0*/  FADD R0, R0, R3 ;  /* 0x0000000300007221 */ /* 0x001fc60000000000 */
[----:B------:R-:W4:Y:S04]  /*ced0*/  LDL.64 R116, [R1+0x248] ;  /* 0x0002480001747983 */ /* 0x000f280000100a00 */
[----:B------:R-:W-:Y:S01]  /*cee0*/  @!P1 STS [R46], R0 ;  /* 0x000000002e009388 */ /* 0x000fe20000000800 */
[----:B------:R-:W-:Y:S01]  /*cef0*/  BAR.SYNC.DEFER_BLOCKING 0x0 ;  /* 0x0000000000007b1d */ /* 0x000fe20000010000 */
[----:B------:R-:W-:-:S05]  /*cf00*/  PRMT R68, RZ, 0x7610, R68 ;  /* 0x00007610ff447816 */ /* 0x000fca0000000044 */
[----:B---3--:R-:W0:Y:S04]  /*cf10*/  @!P2 LDS R79, [R48] ;  /* 0x00000000304fa984 */ /* 0x008e280000000800 */
[----:B0-----:R-:W0:Y:S02]  /*cf20*/  SHFL.BFLY PT, R0, R79, 0x1, 0x1f ;  /* 0x0c201f004f007f89 */ /* 0x001e2400000e0000 */
[----:B0-----:R-:W-:-:S05]  /*cf30*/  FADD R0, R79, R0 ;  /* 0x000000004f007221 */ /* 0x001fca0000000000 */
[----:B------:R-:W-:Y:S01]  /*cf40*/  @P3 STS [R48], R0 ;  /* 0x0000000030003388 */ /* 0x000fe20000000800 */
[----:B------:R-:W-:Y:S06]  /*cf50*/  BAR.SYNC.DEFER_BLOCKING 0x0 ;  /* 0x0000000000007b1d */ /* 0x000fec0000010000 */
[----:B------:R-:W3:Y:S04]  /*cf60*/  @P4 LDG.E.U16 R68, desc[UR8][R122.64] ;  /* 0x000000087a444981 */ /* 0x000ee8000c1e1500 */
[----:B------:R-:W3:Y:S04]  /*cf70*/  @P4 LDG.E.U16 R69, desc[UR8][R112.64] ;  /* 0x0000000870454981 */ /* 0x000ee8000c1e1500 */
[----:B------:R-:W3:Y:S04]  /*cf80*/  @P4 LDG.E.U16 R76, desc[UR8][R102.64] ;  /* 0x00000008664c4981 */ /* 0x000ee8000c1e1500 */
[----:B------:R-:W3:Y:S04]  /*cf90*/  @P4 LDG.E.U16 R70, desc[UR8][R110.64] ;  /* 0x000000086e464981 */ /* 0x000ee8000c1e1500 */
[----:B------:R-:W3:Y:S04]  /*cfa0*/  @P4 LDG.E.U16 R71, desc[UR8][R104.64] ;  /* 0x0000000868474981 */ /* 0x000ee8000c1e1500 */
[----:B------:R-:W3:Y:S04]  /*cfb0*/  @P4 LDG.E.U16 R78, desc[UR8][R80.64] ;  /* 0x00000008504e4981 */ /* 0x000ee8000c1e1500 */
[----:B--2---:R-:W2:Y:S04]  /*cfc0*/  @P4 LDG.E.U16 R86, desc[UR8][R28.64] ;  /* 0x000000081c564981 */ /* 0x004ea8000c1e1500 */
[----:B------:R-:W2:Y:S01]  /*cfd0*/  @P4 LDG.E.U16 R63, desc[UR8][R120.64] ;  /* 0x00000008783f4981 */ /* 0x000ea2000c1e1500 */
[----:B------:R-:W-:-:S03]  /*cfe0*/  PRMT R30, RZ, 0x7610, R30 ;  /* 0x00007610ff1e7816 */ /* 0x000fc6000000001e */
[----:B------:R-:W2:Y:S01]  /*cff0*/  LDL.64 R104, [R1+0x2c0] ;  /* 0x0002c00001687983 */ /* 0x000ea20000100a00 */
[----:B------:R-:W-:-:S03]  /*d000*/  PRMT R62, RZ, 0x7610, R62 ;  /* 0x00007610ff3e7816 */ /* 0x000fc6000000003e */
[----:B------:R-:W2:Y:S04]  /*d010*/  LDL.64 R112, [R1+0x2b8] ;  /* 0x0002b80001707983 */ /* 0x000ea80000100a00 */
[----:B------:R-:W2:Y:S01]  /*d020*/  LDL.64 R120, [R1+0x2b0] ;  /* 0x0002b00001787983 */ /* 0x000ea20000100a00 */
[----:B------:R-:W-:-:S03]  /*d030*/  PRMT R87, RZ, 0x7610, R87 ;  /* 0x00007610ff577816 */ /* 0x000fc60000000057 */
[----:B------:R-:W2:Y:S04]  /*d040*/  @P4 LDG.E.U16 R33, desc[UR8][R96.64] ;  /* 0x0000000860214981 */ /* 0x000ea8000c1e1500 */
[----:B------:R-:W2:Y:S04]  /*d050*/  @P4 LDG.E.U16 R65, desc[UR8][R98.64] ;  /* 0x0000000862414981 */ /* 0x000ea8000c1e1500 */
[----:B------:R-:W2:Y:S04]  /*d060*/  @P4 LDG.E.U16 R32, desc[UR8][R106.64] ;  /* 0x000000086a204981 */ /* 0x000ea8000c1e1500 */
[----:B------:R-:W2:Y:S04]  /*d070*/  @P4 LDG.E.U16 R64, desc[UR8][R108.64] ;  /* 0x000000086c404981 */ /* 0x000ea8000c1e1500 */
[----:B------:R-:W2:Y:S04]  /*d080*/  @P4 LDG.E.U16 R31, desc[UR8][R118.64] ;  /* 0x00000008761f4981 */ /* 0x000ea8000c1e1500 */
[----:B------:R-:W2:Y:S04]  /*d090*/  @P4 LDG.E.U16 R30, desc[UR8][R114.64] ;  /* 0x00000008721e4981 */ /* 0x000ea8000c1e1500 */
[----:B------:R-:W2:Y:S04]  /*d0a0*/  @P4 LDG.E.U16 R62, desc[UR8][R124.64] ;  /* 0x000000087c3e4981 */ /* 0x000ea8000c1e1500 */
[----:B----4-:R-:W4:Y:S04]  /*d0b0*/  @P4 LDG.E.U16 R87, desc[UR8][R100.64] ;  /* 0x0000000864574981 */ /* 0x010f28000c1e1500 */
[----:B---3--:R-:W-:Y:S04]  /*d0c0*/  STL [R1+0x7d0], R68 ;  /* 0x0007d04401007387 */ /* 0x008fe80000100800 */
[----:B------:R0:W-:Y:S04]  /*d0d0*/  STL [R1+0x7d4], R69 ;  /* 0x0007d44501007387 */ /* 0x0001e80000100800 */
[----:B0-----:R-:W3:Y:S04]  /*d0e0*/  LDL.64 R68, [R1+0x228] ;  /* 0x0002280001447983 */ /* 0x001ee80000100a00 */
[----:B------:R0:W-:Y:S04]  /*d0f0*/  STL [R1+0x7e0], R76 ;  /* 0x0007e04c01007387 */ /* 0x0001e80000100800 */
[----:B0-----:R-:W3:Y:S04]  /*d100*/  LDL.64 R76, [R1+0x208] ;  /* 0x00020800014c7983 */ /* 0x001ee80000100a00 */
[----:B------:R-:W-:Y:S04]  /*d110*/  STL [R1+0x7d8], R70 ;  /* 0x0007d84601007387 */ /* 0x000fe80000100800 */
[----:B------:R0:W-:Y:S04]  /*d120*/  STL [R1+0x7dc], R71 ;  /* 0x0007dc4701007387 */ /* 0x0001e80000100800 */
[----:B------:R-:W3:Y:S04]  /*d130*/  LDL.64 R90, [R1+0x1c8] ;  /* 0x0001c800015a7983 */ /* 0x000ee80000100a00 */
[----:B------:R-:W3:Y:S04]  /*d140*/  LDL.64 R92, [R1+0x1a8] ;  /* 0x0001a800015c7983 */ /* 0x000ee80000100a00 */
[----:B0-----:R-:W3:Y:S04]  /*d150*/  LDL.64 R70, [R1+0x1e8] ;  /* 0x0001e80001467983 */ /* 0x001ee80000100a00 */
[----:B------:R-:W3:Y:S04]  /*d160*/  LDL.64 R96, [R1+0x188] ;  /* 0x0001880001607983 */ /* 0x000ee80000100a00 */
[----:B------:R-:W3:Y:S04]  /*d170*/  LDL.64 R98, [R1+0x168] ;  /* 0x0001680001627983 */ /* 0x000ee80000100a00 */
[----:B------:R-:W3:Y:S04]  /*d180*/  LDL.64 R102, [R1+0x148] ;  /* 0x0001480001667983 */ /* 0x000ee80000100a00 */
[----:B------:R-:W3:Y:S04]  /*d190*/  LDL.64 R118, [R1+0x128] ;  /* 0x0001280001767983 */ /* 0x000ee80000100a00 */
[----:B------:R-:W3:Y:S04]  /*d1a0*/  LDL.64 R106, [R1+0x108] ;  /* 0x00010800016a7983 */ /* 0x000ee80000100a00 */
[----:B------:R-:W3:Y:S04]  /*d1b0*/  LDL.64 R108, [R1+0xe8] ;  /* 0x0000e800016c7983 */ /* 0x000ee80000100a00 */
[----:B------:R-:W3:Y:S04]  /*d1c0*/  LDL.64 R122, [R1+0xc8] ;  /* 0x0000c800017a7983 */ /* 0x000ee80000100a00 */
[----:B------:R-:W3:Y:S04]  /*d1d0*/  LDL.64 R80, [R1+0xa8] ;  /* 0x0000a80001507983 */ /* 0x000ee80000100a00 */
[----:B------:R0:W-:Y:S04]  /*d1e0*/  STL [R1+0x7cc], R78 ;  /* 0x0007cc4e01007387 */ /* 0x0001e80000100800 */
[----:B------:R-:W3:Y:S04]  /*d1f0*/  LDL.64 R110, [R1+0x68] ;  /* 0x00006800016e7983 */ /* 0x000ee80000100a00 */
[----:B------:R-:W3:Y:S04]  /*d200*/  LDL.64 R114, [R1+0x48] ;  /* 0x0000480001727983 */ /* 0x000ee80000100a00 */
[----:B0-----:R-:W3:Y:S04]  /*d210*/  LDL.64 R78, [R1+0x88] ;  /* 0x00008800014e7983 */ /* 0x001ee80000100a00 */
[----:B------:R-:W3:Y:S04]  /*d220*/  LDL.64 R124, [R1+0x28] ;  /* 0x00002800017c7983 */ /* 0x000ee80000100a00 */
[----:B------:R-:W3:Y:S04]  /*d230*/  LDL.LU.64 R28, [R1+0xac0] ;  /* 0x000ac000011c7983 */ /* 0x000ee80000300a00 */
[----:B--2---:R0:W-:Y:S04]  /*d240*/  STL [R1+0x7c8], R86 ;  /* 0x0007c85601007387 */ /* 0x0041e80000100800 */
[----:B0-----:R-:W2:Y:S04]  /*d250*/  LDL.LU R86, [R1+0xab8] ;  /* 0x000ab80001567983 */ /* 0x001ea80000300800 */
[----:B------:R-:W2:Y:S01]  /*d260*/  LDL.LU.64 R100, [R1+0xab0] ;  /* 0x000ab00001647983 */ /* 0x000ea20000300a00 */
[----:B------:R-:W-:-:S03]  /*d270*/  PRMT R61, RZ, 0x7610, R61 ;  /* 0x00007610ff3d7816 */ /* 0x000fc6000000003d */
[----:B----4-:R0:W-:Y:S01]  /*d280*/  STL [R1+0x7c4], R87 ;  /* 0x0007c45701007387 */ /* 0x0101e20000100800 */
[----:B------:R-:W-:-:S03]  /*d290*/  PRMT R13, RZ, 0x7610, R13 ;  /* 0x00007610ff0d7816 */ /* 0x000fc6000000000d */
[----:B------:R-:W4:Y:S01]  /*d2a0*/  @P4 LDG.E.U16 R61, desc[UR8][R104.64] ;  /* 0x00000008683d4981 */ /* 0x000f22000c1e1500 */
[----:B------:R-:W-:-:S03]  /*d2b0*/  PRMT R16, RZ, 0x7610, R16 ;  /* 0x00007610ff107816 */ /* 0x000fc60000000010 */
[----:B0-----:R-:W4:Y:S01]  /*d2c0*/  LDL.LU R87, [R1+0xaa8] ;  /* 0x000aa80001577983 */ /* 0x001f220000300800 */
[----:B------:R-:W-:-:S03]  /*d2d0*/  PRMT R14, RZ, 0x7610, R14 ;  /* 0x00007610ff0e7816 */ /* 0x000fc6000000000e */
[----:B---3--:R-:W3:Y:S04]  /*d2e0*/  @P4 LDG.E.U16 R16, desc[UR8][R118.64] ;  /* 0x0000000876104981 */ /* 0x008ee8000c1e1500 */
[----:B------:R-:W3:Y:S04]  /*d2f0*/  @P4 LDG.E.U16 R14, desc[UR8][R108.64] ;  /* 0x000000086c0e4981 */ /* 0x000ee8000c1e1500 */
[----:B------:R-:W3:Y:S04]  /*d300*/  @P4 LDG.E.U16 R13, desc[UR8][R122.64] ;  /* 0x000000087a0d4981 */ /* 0x000ee8000c1e1500 */
[----:B------:R-:W3:Y:S04]  /*d310*/  @P4 LDG.E.U16 R29, desc[UR8][R94.64] ;  /* 0x000000085e1d4981 */ /* 0x000ee8000c1e1500 */
[----:B------:R-:W3:Y:S04]  /*d320*/  @P4 LDG.E.U16 R28, desc[UR8][R72.64] ;  /* 0x00000008481c4981 */ /* 0x000ee8000c1e1500 */
[----:B------:R-:W3:Y:S04]  /*d330*/  LDL.LU.64 R94, [R1+0xaa0] ;  /* 0x000aa000015e7983 */ /* 0x000ee80000300a00 */
[----:B------:R-:W3:Y:S04]  /*d340*/  LDL.LU.64 R104, [R1+0xa98] ;  /* 0x000a980001687983 */ /* 0x000ee80000300a00 */
[----:B--2---:R-:W2:Y:S04]  /*d350*/  @P4 LDG.E.U16 R101, desc[UR8][R112.64] ;  /* 0x0000000870654981 */ /* 0x004ea8000c1e1500 */
[----:B------:R-:W3:Y:S04]  /*d360*/  @P4 LDG.E.U16 R100, desc[UR8][R120.64] ;  /* 0x0000000878644981 */ /* 0x000ee8000c1e1500 */
[----:B------:R-:W3:Y:S04]  /*d370*/  LDL.LU.64 R112, [R1+0xa90] ;  /* 0x000a900001707983 */ /* 0x000ee80000300a00 */
[----:B--2---:R0:W-:Y:S04]  /*d380*/  STL [R1+0x7c0], R101 ;  /* 0x0007c06501007387 */ /* 0x0041e80000100800 */
[----:B0-----:R-:W2:Y:S04]  /*d390*/  LDL.LU R101, [R1+0xa88] ;  /* 0x000a880001657983 */ /* 0x001ea80000300800 */
[----:B------:R-:W2:Y:S04]  /*d3a0*/  LDL.LU.64 R120, [R1+0xa80] ;  /* 0x000a800001787983 */ /* 0x000ea80000300a00 */
[----:B---3--:R0:W-:Y:S04]  /*d3b0*/  STL [R1+0x7bc], R100 ;  /* 0x0007bc6401007387 */ /* 0x0081e80000100800 */
[----:B0-----:R-:W2:Y:S04]  /*d3c0*/  LDL.LU R100, [R1+0xa78] ;  /* 0x000a780001647983 */ /* 0x001ea80000300800 */
[----:B------:R-:W3:Y:S04]  /*d3d0*/  LDL.64 R122, [R1+0x290] ;  /* 0x00029000017a7983 */ /* 0x000ee80000100a00 */
[----:B------:R-:W2:Y:S04]  /*d3e0*/  LDL.64 R118, [R1+0x298] ;  /* 0x0002980001767983 */ /* 0x000ea80000100a00 */
[----:B------:R-:W4:Y:S04]  /*d3f0*/  LDL.64 R108, [R1+0x270] ;  /* 0x00027000016c7983 */ /* 0x000f280000100a00 */
[----:B------:R-:W4:Y:S01]  /*d400*/  LDL.64 R72, [R1+0x278] ;  /* 0x0002780001487983 */ /* 0x000f220000100a00 */
[----:B------:R-:W-:-:S02]  /*d410*/  PRMT R12, RZ, 0x7610, R12 ;  /* 0x00007610ff0c7816 */ /* 0x000fc4000000000c */
[----:B------:R-:W-:Y:S02]  /*d420*/  PRMT R82, RZ, 0x7610, R82 ;  /* 0x00007610ff527816 */ /* 0x000fe40000000052 */
[----:B------:R-:W-:Y:S02]  /*d430*/  PRMT R83, RZ, 0x7610, R83 ;  /* 0x00007610ff537816 */ /* 0x000fe40000000053 */
[----:B------:R-:W4:Y:S01]  /*d440*/  @P4 LDG.E.U16 R12, desc[UR8][R80.64] ;  /* 0x00000008500c4981 */ /* 0x000f22000c1e1500 */
[----:B------:R-:W-:Y:S02]  /*d450*/  PRMT R66, RZ, 0x7610, R66 ;  /* 0x00007610ff427816 */ /* 0x000fe40000000042 */
[----:B------:R-:W-:Y:S02]  /*d460*/  PRMT R67, RZ, 0x7610, R67 ;  /* 0x00007610ff437816 */ /* 0x000fe40000000043 */
[----:B------:R-:W-:Y:S01]  /*d470*/  PRMT R25, RZ, 0x7610, R25 ;  /* 0x00007610ff197816 */ /* 0x000fe20000000019 */
[----:B------:R-:W4:Y:S05]  /*d480*/  LDL.64 R80, [R1+0x280] ;  /* 0x0002800001507983 */ /* 0x000f2a0000100a00 */
[----:B------:R-:W4:Y:S04]  /*d490*/  @P4 LDG.E.U16 R25, desc[UR8][R116.64] ;  /* 0x0000000874194981 */ /* 0x000f28000c1e1500 */
[----:B------:R-:W4:Y:S04]  /*d4a0*/  LDL.64 R116, [R1+0x260] ;  /* 0x0002600001747983 */ /* 0x000f280000100a00 */
[----:B---3--:R-:W3:Y:S04]  /*d4b0*/  @P4 LDG.E.U16 R82, desc[UR8][R122.64] ;  /* 0x000000087a524981 */ /* 0x008ee8000c1e1500 */
[----:B--2---:R-:W2:Y:S04]  /*d4c0*/  @P4 LDG.E.U16 R83, desc[UR8][R118.64] ;  /* 0x0000000876534981 */ /* 0x004ea8000c1e1500 */
[----:B----4-:R-:W4:Y:S04]  /*d4d0*/  @P4 LDG.E.U16 R66, desc[UR8][R108.64] ;  /* 0x000000086c424981 */ /* 0x010f28000c1e1500 */
[----:B------:R-:W4:Y:S01]  /*d4e0*/  @P4 LDG.E.U16 R67, desc[UR8][R72.64] ;  /* 0x0000000848434981 */ /* 0x000f22000c1e1500 */
[----:B------:R-:W-:-:S02]  /*d4f0*/  PRMT R60, RZ, 0x7610, R60 ;  /* 0x00007610ff3c7816 */ /* 0x000fc4000000003c */
[----:B------:R-:W-:Y:S01]  /*d500*/  PRMT R27, RZ, 0x7610, R27 ;  /* 0x00007610ff1b7816 */ /* 0x000fe2000000001b */
[----:B------:R-:W4:Y:S01]  /*d510*/  LDL.64 R118, [R1+0x1a0] ;  /* 0x0001a00001767983 */ /* 0x000f220000100a00 */
[----:B------:R-:W-:Y:S02]  /*d520*/  PRMT R59, RZ, 0x7610, R59 ;  /* 0x00007610ff3b7816 */ /* 0x000fe4000000003b */
[----:B------:R-:W-:Y:S01]  /*d530*/  PRMT R26, RZ, 0x7610, R26 ;  /* 0x00007610ff1a7816 */ /* 0x000fe2000000001a */
[----:B------:R-:W4:Y:S01]  /*d540*/  @P4 LDG.E.U16 R60, desc[UR8][R74.64] ;  /* 0x000000084a3c4981 */ /* 0x000f22000c1e1500 */
[----:B------:R-:W-:Y:S02]  /*d550*/  PRMT R24, RZ, 0x7610, R24 ;  /* 0x00007610ff187816 */ /* 0x000fe40000000018 */
[----:B------:R-:W-:Y:S01]  /*d560*/  PRMT R23, RZ, 0x7610, R23 ;  /* 0x00007610ff177816 */ /* 0x000fe20000000017 */
[----:B------:R-:W4:Y:S01]  /*d570*/  @P4 LDG.E.U16 R27, desc[UR8][R84.64] ;  /* 0x00000008541b4981 */ /* 0x000f22000c1e1500 */
[----:B------:R-:W-:-:S02]  /*d580*/  PRMT R22, RZ, 0x7610, R22 ;  /* 0x00007610ff167816 */ /* 0x000fc40000000016 */
[----:B------:R-:W-:Y:S01]  /*d590*/  PRMT R20, RZ, 0x7610, R20 ;  /* 0x00007610ff147816 */ /* 0x000fe20000000014 */
[----:B------:R-:W4:Y:S01]  /*d5a0*/  @P4 LDG.E.U16 R26, desc[UR8][R56.64] ;  /* 0x00000008381a4981 */ /* 0x000f22000c1e1500 */
        /* <DEDUP_REMOVED lines=15> */
[----:B------:R-:W-:-:S03]  /*d6a0*/  PRMT R58, RZ, 0x7610, R58 ;  /* 0x00007610ff3a7816 */ /* 0x000fc6000000003a */
[----:B------:R-:W4:Y:S04]  /*d6b0*/  @P4 LDG.E.U16 R15, desc[UR8][R106.64] ;  /* 0x000000086a0f4981 */ /* 0x000f28000c1e1500 */
[----:B------:R0:W4:Y:S04]  /*d6c0*/  @P4 LDG.E.U16 R11, desc[UR8][R78.64] ;  /* 0x000000084e0b4981 */ /* 0x000128000c1e1500 */
[----:B------:R-:W4:Y:S04]  /*d6d0*/  @P4 LDG.E.U16 R10, desc[UR8][R110.64] ;  /* 0x000000086e0a4981 */ /* 0x000f28000c1e1500 */
[----:B------:R-:W4:Y:S04]  /*d6e0*/  @P4 LDG.E.U16 R9, desc[UR8][R114.64] ;  /* 0x0000000872094981 */ /* 0x000f28000c1e1500 */
[----:B------:R-:W4:Y:S04]  /*d6f0*/  @P4 LDG.E.U16 R8, desc[UR8][R124.64] ;  /* 0x000000087c084981 */ /* 0x000f28000c1e1500 */
[----:B------:R-:W4:Y:S04]  /*d700*/  @P4 LDG.E.U16 R7, desc[UR8][R100.64] ;  /* 0x0000000864074981 */ /* 0x000f28000c1e1500 */
[----:B------:R-:W4:Y:S04]  /*d710*/  @P4 LDG.E.U16 R59, desc[UR8][R80.64] ;  /* 0x00000008503b4981 */ /* 0x000f28000c1e1500 */
        /* <DEDUP_REMOVED lines=15> */
[----:B------:R-:W4:Y:S04]  /*d810*/  @P4 LDG.E.U16 R21, desc[UR8][R90.64] ;  /* 0x000000085a154981 */ /* 0x000f28000c1e1500 */
[----:B------:R-:W4:Y:S04]  /*d820*/  @P4 LDG.E.U16 R19, desc[UR8][R96.64] ;  /* 0x0000000860134981 */ /* 0x000f28000c1e1500 */
[----:B------:R-:W4:Y:S04]  /*d830*/  @P4 LDG.E.U16 R18, desc[UR8][R98.64] ;  /* 0x0000000862124981 */ /* 0x000f28000c1e1500 */
[----:B------:R-:W4:Y:S04]  /*d840*/  @P4 LDG.E.U16 R58, desc[UR8][R116.64] ;  /* 0x00000008743a4981 */ /* 0x000f28000c1e1500 */
[----:B---3--:R-:W-:Y:S04]  /*d850*/  STL [R1+0x7b4], R82 ;  /* 0x0007b45201007387 */ /* 0x008fe80000100800 */
[----:B--2---:R1:W-:Y:S04]  /*d860*/  STL [R1+0x7b8], R83 ;  /* 0x0007b85301007387 */ /* 0x0043e80000100800 */
[----:B------:R-:W2:Y:S04]  /*d870*/  LDL.64 R90, [R1+0x100] ;  /* 0x00010000015a7983 */ /* 0x000ea80000100a00 */
[----:B------:R-:W3:Y:S04]  /*d880*/  LDL.64 R96, [R1+0xe0] ;  /* 0x0000e00001607983 */ /* 0x000ee80000100a00 */
[----:B-1----:R-:W2:Y:S04]  /*d890*/  LDL.64 R82, [R1+0x120] ;  /* 0x0001200001527983 */ /* 0x002ea80000100a00 */
[----:B------:R-:W2:Y:S04]  /*d8a0*/  LDL.64 R98, [R1+0xc0] ;  /* 0x0000c00001627983 */ /* 0x000ea80000100a00 */
[----:B------:R-:W2:Y:S04]  /*d8b0*/  LDL.64 R122, [R1+0xa0] ;  /* 0x0000a000017a7983 */ /* 0x000ea80000100a00 */
[----:B------:R-:W2:Y:S04]  /*d8c0*/  LDL.LU.64 R72, [R1+0xa70] ;  /* 0x000a700001487983 */ /* 0x000ea80000300a00 */
[----:B------:R-:W3:Y:S04]  /*d8d0*/  LDL.64 R108, [R1+0x80] ;  /* 0x00008000016c7983 */ /* 0x000ee80000100a00 */
[----:B----4-:R-:W-:Y:S04]  /*d8e0*/  STL [R1+0x7ac], R66 ;  /* 0x0007ac4201007387 */ /* 0x010fe80000100800 */
[----:B------:R1:W-:Y:S04]  /*d8f0*/  STL [R1+0x7b0], R67 ;  /* 0x0007b04301007387 */ /* 0x0003e80000100800 */
[----:B-1----:R-:W4:Y:S04]  /*d900*/  LDL.64 R66, [R1+0x60] ;  /* 0x0000600001427983 */ /* 0x002f280000100a00 */
[----:B------:R-:W3:Y:S01]  /*d910*/  LDL.LU R116, [R1+0xa68] ;  /* 0x000a680001747983 */ /* 0x000ee20000300800 */
[----:B------:R-:W-:-:S06]  /*d920*/  PRMT R2, RZ, 0x7610, R2 ;  /* 0x00007610ff027816 */ /* 0x000fcc0000000002 */
[----:B------:R-:W4:Y:S01]  /*d930*/  @P4 LDG.E.U16 R2, desc[UR8][R56.64] ;  /* 0x0000000838024981 */ /* 0x000f22000c1e1500 */
[----:B------:R-:W-:Y:S02]  /*d940*/  PRMT R55, RZ, 0x7610, R55 ;  /* 0x00007610ff377816 */ /* 0x000fe40000000037 */
[----:B------:R-:W-:-:S04]  /*d950*/  PRMT R54, RZ, 0x7610, R54 ;  /* 0x00007610ff367816 */ /* 0x000fc80000000036 */
[----:B------:R-:W4:Y:S04]  /*d960*/  @P4 LDG.E.U16 R55, desc[UR8][R102.64] ;  /* 0x0000000866374981 */ /* 0x000f28000c1e1500 */
[----:B------:R-:W4:Y:S04]  /*d970*/  @P4 LDG.E.U16 R54, desc[UR8][R100.64] ;  /* 0x0000000864364981 */ /* 0x000f28000c1e1500 */
[----:B--2---:R-:W2:Y:S04]  /*d980*/  @P4 LDG.E.U16 R73, desc[UR8][R78.64] ;  /* 0x000000084e494981 */ /* 0x004ea8000c1e1500 */
[----:B---3--:R-:W3:Y:S04]  /*d990*/  @P4 LDG.E.U16 R116, desc[UR8][R124.64] ;  /* 0x000000087c744981 */ /* 0x008ee8000c1e1500 */
[----:B---3--:R1:W-:Y:S04]  /*d9a0*/  STL [R1+0x7a8], R116 ;  /* 0x0007a87401007387 */ /* 0x0083e80000100800 */
[----:B------:R-:W3:Y:S04]  /*d9b0*/  LDL.64 R124, [R1+0x20] ;  /* 0x00002000017c7983 */ /* 0x000ee80000100a00 */
[----:B-1----:R-:W2:Y:S04]  /*d9c0*/  LDL.64 R116, [R1+0x40] ;  /* 0x0000400001747983 */ /* 0x002ea80000100a00 */
[----:B------:R-:W2:Y:S04]  /*d9d0*/  LDL.LU.64 R56, [R1+0xa60] ;  /* 0x000a600001387983 */ /* 0x000ea80000300a00 */
[----:B----4-:R1:W-:Y:S04]  /*d9e0*/  STL [R1+0x7a4], R2 ;  /* 0x0007a40201007387 */ /* 0x0103e80000100800 */
[----:B-1----:R-:W4:Y:S04]  /*d9f0*/  LDL.LU R2, [R1+0xa58] ;  /* 0x000a580001027983 */ /* 0x002f280000300800 */
[----:B--2---:R1:W2:Y:S04]  /*da00*/  @P4 LDG.E.U16 R57, desc[UR8][R74.64] ;  /* 0x000000084a394981 */ /* 0x0042a8000c1e1500 */
[----:B------:R-:W2:Y:S04]  /*da10*/  @P4 LDG.E.U16 R56, desc[UR8][R76.64] ;  /* 0x000000084c384981 */ /* 0x000ea8000c1e1500 */
[----:B------:R-:W2:Y:S04]  /*da20*/  LDL.LU.64 R74, [R1+0xa50] ;  /* 0x000a5000014a7983 */ /* 0x000ea80000300a00 */
[----:B--2---:R-:W2:Y:S04]  /*da30*/  @P4 LDG.E.U16 R74, desc[UR8][R84.64] ;  /* 0x00000008544a4981 */ /* 0x004ea8000c1e1500 */
[----:B------:R-:W2:Y:S04]  /*da40*/  @P4 LDG.E.U16 R75, desc[UR8][R92.64] ;  /* 0x000000085c4b4981 */ /* 0x000ea8000c1e1500 */
[----:B------:R-:W2:Y:S04]  /*da50*/  LDL.LU.64 R84, [R1+0xa48] ;  /* 0x000a480001547983 */ /* 0x000ea80000300a00 */
[----:B--2---:R-:W2:Y:S04]  /*da60*/  @P4 LDG.E.U16 R84, desc[UR8][R68.64] ;  /* 0x0000000844544981 */ /* 0x004ea8000c1e1500 */
[----:B------:R-:W3:Y:S04]  /*da70*/  @P4 LDG.E.U16 R85, desc[UR8][R70.64] ;  /* 0x0000000846554981 */ /* 0x000ee8000c1e1500 */
[----:B------:R0:W-:Y:S04]  /*da80*/  STL [R1+0x7a0], R74 ;  /* 0x0007a04a01007387 */ /* 0x0001e80000100800 */
[----:B0-----:R-:W3:Y:S04]  /*da90*/  LDL.LU R74, [R1+0xa40] ;  /* 0x000a4000014a7983 */ /* 0x001ee80000300800 */
[----:B------:R-:W3:Y:S04]  /*daa0*/  LDL.LU.64 R68, [R1+0xa38] ;  /* 0x000a380001447983 */ /* 0x000ee80000300a00 */
[----:B--2---:R0:W-:Y:S04]  /*dab0*/  STL [R1+0x79c], R84 ;  /* 0x00079c5401007387 */ /* 0x0041e80000100800 */
[----:B0-----:R-:W2:Y:S04]  /*dac0*/  LDL.LU R84, [R1+0xa30] ;  /* 0x000a300001547983 */ /* 0x001ea80000300800 */
[----:B------:R-:W2:Y:S04]  /*dad0*/  LDL.LU.64 R76, [R1+0xa28] ;  /* 0x000a2800014c7983 */ /* 0x000ea80000300a00 */
[----:B------:R-:W2:Y:S04]  /*dae0*/  LDL.LU.64 R70, [R1+0xa20] ;  /* 0x000a200001467983 */ /* 0x000ea80000300a00 */
[----:B---3--:R0:W-:Y:S04]  /*daf0*/  STL [R1+0x798], R85 ;  /* 0x0007985501007387 */ /* 0x0081e80000100800 */
[----:B0-----:R-:W3:Y:S04]  /*db00*/  LDL.LU R85, [R1+0xa18] ;  /* 0x000a180001557983 */ /* 0x001ee80000300800 */
[----:B------:R-:W2:Y:S04]  /*db10*/  LDL.LU.64 R92, [R1+0xa10] ;  /* 0x000a1000015c7983 */ /* 0x000ea80000300a00 */
[----:B------:R0:W-:Y:S04]  /*db20*/  STL [R1+0x794], R75 ;  /* 0x0007944b01007387 */ /* 0x0001e80000100800 */
[----:B0-----:R-:W1:Y:S04]  /*db30*/  LDL.LU R75, [R1+0xa08] ;  /* 0x000a0800014b7983 */ /* 0x001e680000300800 */
[----:B------:R-:W2:Y:S04]  /*db40*/  LDL.LU.64 R102, [R1+0xa00] ;  /* 0x000a000001667983 */ /* 0x000ea80000300a00 */
[----:B------:R-:W2:Y:S04]  /*db50*/  LDL.LU.64 R78, [R1+0x9f8] ;  /* 0x0009f800014e7983 */ /* 0x000ea80000300a00 */
[----:B------:R-:W2:Y:S01]  /*db60*/  LDL.64 R100, [R1+0x1f0] ;  /* 0x0001f00001647983 */ /* 0x000ea20000100a00 */
[----:B------:R-:W-:-:S02]  /*db70*/  PRMT R53, RZ, 0x7610, R53 ;  /* 0x00007610ff357816 */ /* 0x000fc40000000035 */
[----:B------:R-:W-:Y:S02]  /*db80*/  PRMT R52, RZ, 0x7610, R52 ;  /* 0x00007610ff347816 */ /* 0x000fe40000000034 */
[----:B------:R-:W-:Y:S02]  /*db90*/  PRMT R51, RZ, 0x7610, R51 ;  /* 0x00007610ff337816 */ /* 0x000fe40000000033 */
[----:B------:R-:W-:Y:S01]  /*dba0*/  PRMT R50, RZ, 0x7610, R50 ;  /* 0x00007610ff327816 */ /* 0x000fe20000000032 */
[----:B------:R-:W3:Y:S01]  /*dbb0*/  @P4 LDG.E.U16 R53, desc[UR8][R110.64] ;  /* 0x000000086e354981 */ /* 0x000ee2000c1e1500 */
[----:B------:R-:W-:-:S03]  /*dbc0*/  PRMT R49, RZ, 0x7610, R49 ;  /* 0x00007610ff317816 */ /* 0x000fc60000000031 */
[----:B------:R-:W3:Y:S04]  /*dbd0*/  @P4 LDG.E.U16 R52, desc[UR8][R118.64] ;  /* 0x0000000876344981 */ /* 0x000ee8000c1e1500 */
[----:B------:R-:W3:Y:S04]  /*dbe0*/  @P4 LDG.E.U16 R51, desc[UR8][R106.64] ;  /* 0x000000086a334981 */ /* 0x000ee8000c1e1500 */
[----:B------:R-:W3:Y:S04]  /*dbf0*/  LDL.LU.64 R110, [R1+0x9f0] ;  /* 0x0009f000016e7983 */ /* 0x000ee80000300a00 */
[----:B------:R-:W3:Y:S04]  /*dc00*/  LDL.LU.64 R118, [R1+0x9e8] ;  /* 0x0009e80001767983 */ /* 0x000ee80000300a00 */
[----:B------:R-:W3:Y:S04]  /*dc10*/  @P4 LDG.E.U16 R50, desc[UR8][R114.64] ;  /* 0x0000000872324981 */ /* 0x000ee8000c1e1500 */
[----:B------:R-:W3:Y:S04]  /*dc20*/  LDL.64 R106, [R1+0x1d0] ;  /* 0x0001d000016a7983 */ /* 0x000ee80000100a00 */
[----:B------:R-:W3:Y:S04]  /*dc30*/  @P4 LDG.E.U16 R49, desc[UR8][R80.64] ;  /* 0x0000000850314981 */ /* 0x000ee8000c1e1500 */
[----:B------:R-:W3:Y:S04]  /*dc40*/  LDL.64 R114, [R1+0x1d8] ;  /* 0x0001d80001727983 */ /* 0x000ee80000100a00 */
[----:B------:R-:W3:Y:S04]  /*dc50*/  LDL.LU.64 R80, [R1+0x9e0] ;  /* 0x0009e00001507983 */ /* 0x000ee80000300a00 */
[----:B--2---:R-:W2:Y:S01]  /*dc60*/  @P4 LDG.E.U16 R72, desc[UR8][R100.64] ;  /* 0x0000000864484981 */ /* 0x004ea2000c1e1500 */
[----:B------:R-:W-:-:S02]  /*dc70*/  PRMT R48, RZ, 0x7610, R48 ;  /* 0x00007610ff307816 */ /* 0x000fc40000000030 */
[----:B------:R-:W-:Y:S02]  /*dc80*/  PRMT R47, RZ, 0x7610, R47 ;  /* 0x00007610ff2f7816 */ /* 0x000fe4000000002f */
        /* <DEDUP_REMOVED lines=12> */
[----:B------:R-:W-:-:S03]  /*dd50*/  PRMT R89, RZ, 0x7610, R89 ;  /* 0x00007610ff597816 */ /* 0x000fc60000000059 */
        /* <DEDUP_REMOVED lines=13> */
[----:B---3--:R-:W3:Y:S04]  /*de30*/  @P4 LDG.E.U16 R39, desc[UR8][R80.64] ;  /* 0x0000000850274981 */ /* 0x008ee8000c1e1500 */
[----:B------:R-:W-:Y:S04]  /*de40*/  STL [R1+0x790], R73 ;  /* 0x0007904901007387 */ /* 0x000fe80000100800 */
[----:B------:R-:W3:Y:S04]  /*de50*/  LDL.64 R116, [R1+0x138] ;  /* 0x0001380001747983 */ /* 0x000ee80000100a00 */
[----:B------:R-:W3:Y:S04]  /*de60*/  LDL.64 R80, [R1+0x118] ;  /* 0x0001180001507983 */ /* 0x000ee80000100a00 */
[----:B------:R-:W3:Y:S04]  /*de70*/  LDL.64 R100, [R1+0xf8] ;  /* 0x0000f80001647983 */ /* 0x000ee80000100a00 */
[----:B------:R0:W3:Y:S04]  /*de80*/  @P4 LDG.E.U16 R89, desc[UR8][R114.64] ;  /* 0x0000000872594981 */ /* 0x0000e8000c1e1500 */
[----:B--2---:R2:W-:Y:S04]  /*de90*/  STL [R1+0x78c], R72 ;  /* 0x00078c4801007387 */ /* 0x0045e80000100800 */
[----:B--2---:R-:W2:Y:S04]  /*dea0*/  LDL.64 R72, [R1+0xd8] ;  /* 0x0000d80001487983 */ /* 0x004ea80000100a00 */
[----:B------:R-:W0:Y:S01]  /*deb0*/  LDL.LU.64 R114, [R1+0x9d8] ;  /* 0x0009d80001727983 */ /* 0x000e220000300a00 */
[----:B------:R-:W-:-:S02]  /*dec0*/  PRMT R88, RZ, 0x7610, R88 ;  /* 0x00007610ff587816 */ /* 0x000fc40000000058 */
[----:B------:R-:W-:-:S04]  /*ded0*/  PRMT R79, RZ, 0x7610, R79 ;  /* 0x00007610ff4f7816 */ /* 0x000fc8000000004f */
[----:B------:R-:W2:Y:S01]  /*dee0*/  @P4 LDG.E.U16 R88, desc[UR8][R106.64] ;  /* 0x000000086a584981 */ /* 0x000ea2000c1e1500 */
[----:B-1----:R-:W-:-:S03]  /*def0*/  PRMT R75, RZ, 0x7610, R75 ;  /* 0x00007610ff4b7816 */ /* 0x002fc6000000004b */
[----:B----4-:R-:W4:Y:S04]  /*df00*/  @P4 LDG.E.U16 R79, desc[UR8][R90.64] ;  /* 0x000000085a4f4981 */ /* 0x010f28000c1e1500 */
[----:B------:R-:W4:Y:S01]  /*df10*/  @P4 LDG.E.U16 R75, desc[UR8][R66.64] ;  /* 0x00000008424b4981 */ /* 0x000f22000c1e1500 */
[----:B0-----:R-:W-:Y:S02]  /*df20*/  PRMT R114, RZ, 0x7610, R114 ;  /* 0x00007610ff727816 */ /* 0x001fe40000000072 */
[----:B------:R-:W-:-:S04]  /*df30*/  PRMT R115, RZ, 0x7610, R115 ;  /* 0x00007610ff737816 */ /* 0x000fc80000000073 */
[----:B------:R-:W4:Y:S04]  /*df40*/  @P4 LDG.E.U16 R114, desc[UR8][R122.64] ;  /* 0x000000087a724981 */ /* 0x000f28000c1e1500 */
[----:B------:R-:W4:Y:S04]  /*df50*/  @P4 LDG.E.U16 R115, desc[UR8][R82.64] ;  /* 0x0000000852734981 */ /* 0x000f28000c1e1500 */
[----:B--2---:R-:W-:Y:S04]  /*df60*/  STL [R1+0x784], R88 ;  /* 0x0007845801007387 */ /* 0x004fe80000100800 */
[----:B---3--:R0:W-:Y:S04]  /*df70*/  STL [R1+0x788], R89 ;  /* 0x0007885901007387 */ /* 0x0081e80000100800 */
[----:B------:R-:W2:Y:S04]  /*df80*/  LDL.64 R106, [R1+0x98] ;  /* 0x00009800016a7983 */ /* 0x000ea80000100a00 */
[----:B0-----:R-:W3:Y:S04]  /*df90*/  LDL.64 R88, [R1+0xb8] ;  /* 0x0000b80001587983 */ /* 0x001ee80000100a00 */
[----:B------:R-:W2:Y:S04]  /*dfa0*/  LDL.LU.64 R82, [R1+0x9d0] ;  /* 0x0009d00001527983 */ /* 0x000ea80000300a00 */
[----:B----4-:R-:W-:Y:S04]  /*dfb0*/  STL [R1+0x77c], R114 ;  /* 0x00077c7201007387 */ /* 0x010fe80000100800 */
[----:B------:R0:W-:Y:S04]  /*dfc0*/  STL [R1+0x780], R115 ;  /* 0x0007807301007387 */ /* 0x0001e80000100800 */
[----:B------:R-:W4:Y:S04]  /*dfd0*/  LDL.64 R122, [R1+0x58] ;  /* 0x00005800017a7983 */ /* 0x000f280000100a00 */
[----:B0-----:R-:W2:Y:S04]  /*dfe0*/  LDL.64 R114, [R1+0x78] ;  /* 0x0000780001727983 */ /* 0x001ea80000100a00 */
[----:B------:R-:W2:Y:S04]  /*dff0*/  LDL.LU.64 R90, [R1+0x9c8] ;  /* 0x0009c800015a7983 */ /* 0x000ea80000300a00 */
[----:B------:R0:W-:Y:S04]  /*e000*/  STL [R1+0x778], R79 ;  /* 0x0007784f01007387 */ /* 0x0001e80000100800 */
[----:B0-----:R-:W2:Y:S04]  /*e010*/  LDL.LU R79, [R1+0x9c0] ;  /* 0x0009c000014f7983 */ /* 0x001ea80000300800 */
[----:B------:R-:W3:Y:S04]  /*e020*/  LDL.LU.64 R66, [R1+0x9b8] ;  /* 0x0009b80001427983 */ /* 0x000ee80000300a00 */
[----:B------:R0:W-:Y:S04]  /*e030*/  STL [R1+0x774], R75 ;  /* 0x0007744b01007387 */ /* 0x0001e80000100800 */
[----:B0-----:R-:W4:Y:S01]  /*e040*/  LDL.LU R75, [R1+0x9b0] ;  /* 0x0009b000014b7983 */ /* 0x001f220000300800 */
[----:B--2---:R-:W-:-:S02]  /*e050*/  PRMT R79, RZ, 0x7610, R79 ;  /* 0x00007610ff4f7816 */ /* 0x004fc4000000004f */
[----:B---3--:R-:W-:Y:S02]  /*e060*/  PRMT R66, RZ, 0x7610, R66 ;  /* 0x00007610ff427816 */ /* 0x008fe40000000042 */
[----:B------:R-:W-:Y:S02]  /*e070*/  PRMT R67, RZ, 0x7610, R67 ;  /* 0x00007610ff437816 */ /* 0x000fe40000000043 */
[----:B------:R-:W2:Y:S04]  /*e080*/  @P4 LDG.E.U16 R79, desc[UR8][R108.64] ;  /* 0x000000086c4f4981 */ /* 0x000ea8000c1e1500 */
[----:B------:R-:W3:Y:S04]  /*e090*/  @P4 LDG.E.U16 R66, desc[UR8][R98.64] ;  /* 0x0000000862424981 */ /* 0x000ee8000c1e1500 */
[----:B------:R-:W2:Y:S01]  /*e0a0*/  @P4 LDG.E.U16 R67, desc[UR8][R96.64] ;  /* 0x0000000860434981 */ /* 0x000ea2000c1e1500 */
[----:B----4-:R-:W-:-:S06]  /*e0b0*/  PRMT R75, RZ, 0x7610, R75 ;  /* 0x00007610ff4b7816 */ /* 0x010fcc000000004b */
[----:B------:R-:W4:Y:S04]  /*e0c0*/  @P4 LDG.E.U16 R75, desc[UR8][R124.64] ;  /* 0x000000087c4b4981 */ /* 0x000f28000c1e1500 */
[----:B------:R-:W4:Y:S04]  /*e0d0*/  LDL.LU.64 R96, [R1+0x9a8] ;  /* 0x0009a80001607983 */ /* 0x000f280000300a00 */
[----:B------:R-:W4:Y:S04]  /*e0e0*/  LDL.LU.64 R98, [R1+0x9a0] ;  /* 0x0009a00001627983 */ /* 0x000f280000300a00 */
[----:B---3--:R-:W-:Y:S04]  /*e0f0*/  STL [R1+0x76c], R66 ;  /* 0x00076c4201007387 */ /* 0x008fe80000100800 */
[----:B--2---:R0:W-:Y:S04]  /*e100*/  STL [R1+0x770], R67 ;  /* 0x0007704301007387 */ /* 0x0041e80000100800 */
[----:B0-----:R-:W2:Y:S04]  /*e110*/  LDL.64 R66, [R1+0x38] ;  /* 0x0000380001427983 */ /* 0x001ea80000100a00 */
[----:B------:R-:W3:Y:S04]  /*e120*/  LDL.LU.64 R108, [R1+0x998] ;  /* 0x00099800016c7983 */ /* 0x000ee80000300a00 */
[----:B------:R0:W-:Y:S04]  /*e130*/  STL [R1+0x768], R79 ;  /* 0x0007684f01007387 */ /* 0x0001e80000100800 */
[----:B0-----:R-:W2:Y:S04]  /*e140*/  LDL.LU R79, [R1+0x990] ;  /* 0x00099000014f7983 */ /* 0x001ea80000300800 */
[----:B------:R-:W2:Y:S04]  /*e150*/  LDL.LU.64 R124, [R1+0x988] ;  /* 0x00098800017c7983 */ /* 0x000ea80000300a00 */
[----:B----4-:R0:W-:Y:S04]  /*e160*/  STL [R1+0x764], R75 ;  /* 0x0007644b01007387 */ /* 0x0101e80000100800 */
[----:B0-----:R-:W4:Y:S01]  /*e170*/  LDL.LU R75, [R1+0x980] ;  /* 0x00098000014b7983 */ /* 0x001f220000300800 */
[----:B--2---:R-:W-:-:S06]  /*e180*/  PRMT R125, RZ, 0x7610, R125 ;  /* 0x00007610ff7d7816 */ /* 0x004fcc000000007d */
[----:B------:R-:W2:Y:S01]  /*e190*/  @P4 LDG.E.U16 R125, desc[UR8][R116.64] ;  /* 0x00000008747d4981 */ /* 0x000ea2000c1e1500 */
[----:B----4-:R-:W-:Y:S02]  /*e1a0*/  PRMT R75, RZ, 0x7610, R75 ;  /* 0x00007610ff4b7816 */ /* 0x010fe4000000004b */
[----:B------:R-:W-:Y:S01]  /*e1b0*/  PRMT R71, RZ, 0x7610, R71 ;  /* 0x00007610ff477816 */ /* 0x000fe20000000047 */
[----:B------:R-:W4:Y:S04]  /*e1c0*/  LDL.LU.64 R116, [R1+0x978] ;  /* 0x0009780001747983 */ /* 0x000f280000300a00 */
[----:B------:R-:W3:Y:S04]  /*e1d0*/  @P4 LDG.E.U16 R75, desc[UR8][R80.64] ;  /* 0x00000008504b4981 */ /* 0x000ee8000c1e1500 */
[----:B------:R0:W4:Y:S04]  /*e1e0*/  @P4 LDG.E.U16 R71, desc[UR8][R100.64] ;  /* 0x0000000864474981 */ /* 0x000128000c1e1500 */
[----:B--2---:R1:W-:Y:S04]  /*e1f0*/  STL [R1+0x760], R125 ;  /* 0x0007607d01007387 */ /* 0x0043e80000100800 */
[----:B-1----:R-:W2:Y:S04]  /*e200*/  LDL.LU R125, [R1+0x970] ;  /* 0x00097000017d7983 */ /* 0x002ea80000300800 */
[----:B------:R-:W2:Y:S04]  /*e210*/  LDL.LU.64 R80, [R1+0x968] ;  /* 0x0009680001507983 */ /* 0x000ea80000300a00 */
[----:B---3--:R1:W-:Y:S04]  /*e220*/  STL [R1+0x758], R75 ;  /* 0x0007584b01007387 */ /* 0x0083e80000100800 */
[----:B-1----:R-:W3:Y:S04]  /*e230*/  LDL.LU R75, [R1+0x960] ;  /* 0x00096000014b7983 */ /* 0x002ee80000300800 */
[----:B------:R-:W0:Y:S01]  /*e240*/  LDL.LU.64 R100, [R1+0x958] ;  /* 0x0009580001647983 */ /* 0x000e220000300a00 */
[----:B------:R-:W-:-:S02]  /*e250*/  PRMT R68, RZ, 0x7610, R68 ;  /* 0x00007610ff447816 */ /* 0x000fc40000000044 */
[----:B------:R-:W-:Y:S02]  /*e260*/  PRMT R69, RZ, 0x7610, R69 ;  /* 0x00007610ff457816 */ /* 0x000fe40000000045 */
[----:B------:R-:W-:Y:S02]  /*e270*/  PRMT R70, RZ, 0x7610, R70 ;  /* 0x00007610ff467816 */ /* 0x000fe40000000046 */
[----:B------:R-:W-:Y:S01]  /*e280*/  PRMT R96, RZ, 0x7610, R96 ;  /* 0x00007610ff607816 */ /* 0x000fe20000000060 */
[----:B------:R-:W2:Y:S01]  /*e290*/  @P4 LDG.E.U16 R68, desc[UR8][R106.64] ;  /* 0x000000086a444981 */ /* 0x000ea2000c1e1500 */
[----:B------:R-:W-:-:S03]  /*e2a0*/  PRMT R97, RZ, 0x7610, R97 ;  /* 0x00007610ff617816 */ /* 0x000fc60000000061 */
[----:B------:R-:W3:Y:S04]  /*e2b0*/  @P4 LDG.E.U16 R69, desc[UR8][R88.64] ;  /* 0x0000000858454981 */ /* 0x000ee8000c1e1500 */
[----:B------:R-:W4:Y:S04]  /*e2c0*/  @P4 LDG.E.U16 R70, desc[UR8][R72.64] ;  /* 0x0000000848464981 */ /* 0x000f28000c1e1500 */
[----:B------:R-:W4:Y:S04]  /*e2d0*/  @P4 LDG.E.U16 R96, desc[UR8][R122.64] ;  /* 0x000000087a604981 */ /* 0x000f28000c1e1500 */
[----:B------:R-:W4:Y:S01]  /*e2e0*/  @P4 LDG.E.U16 R97, desc[UR8][R114.64] ;  /* 0x0000000872614981 */ /* 0x000f22000c1e1500 */
[----:B0-----:R-:W-:-:S06]  /*e2f0*/  PRMT R101, RZ, 0x7610, R101 ;  /* 0x00007610ff657816 */ /* 0x001fcc0000000065 */
[----:B------:R-:W4:Y:S04]  /*e300*/  @P4 LDG.E.U16 R101, desc[UR8][R66.64] ;  /* 0x0000000842654981 */ /* 0x000f28000c1e1500 */
[----:B--2---:R-:W-:Y:S04]  /*e310*/  STL [R1+0x728], R68 ;  /* 0x0007284401007387 */ /* 0x004fe80000100800 */
[----:B---3--:R0:W-:Y:S04]  /*e320*/  STL [R1+0x740], R69 ;  /* 0x0007404501007387 */ /* 0x0081e80000100800 */
[----:B------:R-:W2:Y:S04]  /*e330*/  LDL.64 R72, [R1+0x110] ;  /* 0x0001100001487983 */ /* 0x000ea80000100a00 */
[----:B0-----:R-:W3:Y:S04]  /*e340*/  LDL.64 R68, [R1+0x130] ;  /* 0x0001300001447983 */ /* 0x001ee80000100a00 */
[----:B----4-:R-:W-:Y:S04]  /*e350*/  STL [R1+0x748], R70 ;  /* 0x0007484601007387 */ /* 0x010fe80000100800 */
[----:B------:R0:W-:Y:S04]  /*e360*/  STL [R1+0x750], R71 ;  /* 0x0007504701007387 */ /* 0x0001e80000100800 */
[----:B------:R-:W4:Y:S04]  /*e370*/  LDL.64 R88, [R1+0xd0] ;  /* 0x0000d00001587983 */ /* 0x000f280000100a00 */
[----:B0-----:R-:W2:Y:S04]  /*e380*/  LDL.64 R70, [R1+0xf0] ;  /* 0x0000f00001467983 */ /* 0x001ea80000100a00 */
[----:B------:R-:W-:Y:S04]  /*e390*/  STL [R1+0x718], R96 ;  /* 0x0007186001007387 */ /* 0x000fe80000100800 */
[----:B------:R0:W-:Y:S04]  /*e3a0*/  STL [R1+0x720], R97 ;  /* 0x0007206101007387 */ /* 0x0001e80000100800 */
[----:B------:R-:W2:Y:S04]  /*e3b0*/  LDL.64 R106, [R1+0x90] ;  /* 0x00009000016a7983 */ /* 0x000ea80000100a00 */
[----:B------:R-:W2:Y:S04]  /*e3c0*/  LDL.64 R114, [R1+0x70] ;  /* 0x0000700001727983 */ /* 0x000ea80000100a00 */
[----:B0-----:R-:W2:Y:S04]  /*e3d0*/  LDL.64 R96, [R1+0xb0] ;  /* 0x0000b00001607983 */ /* 0x001ea80000100a00 */
[----:B------:R-:W2:Y:S04]  /*e3e0*/  LDL.64 R122, [R1+0x50] ;  /* 0x00005000017a7983 */ /* 0x000ea80000100a00 */
[----:B------:R-:W2:Y:S04]  /*e3f0*/  LDL.LU.64 R66, [R1+0x950] ;  /* 0x0009500001427983 */ /* 0x000ea80000300a00 */
[----:B------:R0:W-:Y:S04]  /*e400*/  STL [R1+0x710], R101 ;  /* 0x0007106501007387 */ /* 0x0001e80000100800 */
[----:B0-----:R-:W2:Y:S01]  /*e410*/  LDL.LU R101, [R1+0x948] ;  /* 0x0009480001657983 */ /* 0x001ea20000300800 */
[----:B------:R-:W-:-:S02]  /*e420*/  PRMT R80, RZ, 0x7610, R80 ;  /* 0x00007610ff507816 */ /* 0x000fc40000000050 */
[----:B------:R-:W-:Y:S02]  /*e430*/  PRMT R81, RZ, 0x7610, R81 ;  /* 0x00007610ff517816 */ /* 0x000fe40000000051 */
[----:B------:R-:W-:Y:S02]  /*e440*/  PRMT R75, RZ, 0x7610, R75 ;  /* 0x00007610ff4b7816 */ /* 0x000fe4000000004b */
[----:B------:R-:W3:Y:S04]  /*e450*/  @P4 LDG.E.U16 R80, desc[UR8][R124.64] ;  /* 0x000000087c504981 */ /* 0x000ee8000c1e1500 */
[----:B------:R-:W3:Y:S04]  /*e460*/  @P4 LDG.E.U16 R75, desc[UR8][R116.64] ;  /* 0x00000008744b4981 */ /* 0x000ee8000c1e1500 */
[----:B--2---:R-:W2:Y:S04]  /*e470*/  @P4 LDG.E.U16 R81, desc[UR8][R100.64] ;  /* 0x0000000864514981 */ /* 0x004ea8000c1e1500 */
[----:B------:R-:W4:Y:S04]  /*e480*/  LDL.LU.64 R100, [R1+0x940] ;  /* 0x0009400001647983 */ /* 0x000f280000300a00 */
[----:B---3--:R-:W-:Y:S04]  /*e490*/  STL [R1+0x700], R80 ;  /* 0x0007005001007387 */ /* 0x008fe80000100800 */
[----:B--2---:R0:W-:Y:S04]  /*e4a0*/  STL [R1+0x708], R81 ;  /* 0x0007085101007387 */ /* 0x0041e80000100800 */
[----:B0-----:R-:W2:Y:S04]  /*e4b0*/  LDL.64 R80, [R1+0x30] ;  /* 0x0000300001507983 */ /* 0x001ea80000100a00 */
[----:B------:R0:W-:Y:S04]  /*e4c0*/  STL [R1+0x6f8], R75 ;  /* 0x0006f84b01007387 */ /* 0x0001e80000100800 */
[----:B0-----:R-:W3:Y:S01]  /*e4d0*/  LDL.LU R75, [R1+0x93c] ;  /* 0x00093c00014b7983 */ /* 0x001ee20000300800 */
[----:B------:R-:W-:-:S02]  /*e4e0*/  PRMT R66, RZ, 0x7610, R66 ;  /* 0x00007610ff427816 */ /* 0x000fc40000000042 */
[----:B----4-:R-:W-:-:S04]  /*e4f0*/  PRMT R101, RZ, 0x7610, R101 ;  /* 0x00007610ff657816 */ /* 0x010fc80000000065 */
[----:B------:R-:W4:Y:S04]  /*e500*/  @P4 LDG.E.U16 R66, desc[UR8][R68.64] ;  /* 0x0000000844424981 */ /* 0x000f28000c1e1500 */
[----:B------:R-:W2:Y:S01]  /*e510*/  @P4 LDG.E.U16 R101, desc[UR8][R72.64] ;  /* 0x0000000848654981 */ /* 0x000ea2000c1e1500 */
[----:B---3--:R-:W-:-:S06]  /*e520*/  PRMT R75, RZ, 0x7610, R75 ;  /* 0x00007610ff4b7816 */ /* 0x008fcc000000004b */
[----:B------:R-:W3:Y:S04]  /*e530*/  @P4 LDG.E.U16 R75, desc[UR8][R108.64] ;  /* 0x000000086c4b4981 */ /* 0x000ee8000c1e1500 */
[----:B---3--:R0:W-:Y:S04]  /*e540*/  STL [R1+0x6f0], R75 ;  /* 0x0006f04b01007387 */ /* 0x0081e80000100800 */
[----:B0-----:R-:W3:Y:S04]  /*e550*/  LDL.LU R75, [R1+0x938] ;  /* 0x00093800014b7983 */ /* 0x001ee80000300800 */
[----:B------:R-:W3:Y:S04]  /*e560*/  LDL.LU.64 R68, [R1+0x930] ;  /* 0x0009300001447983 */ /* 0x000ee80000300a00 */
[----:B----4-:R0:W-:Y:S04]  /*e570*/  STL [R1+0x75c], R66 ;  /* 0x00075c4201007387 */ /* 0x0101e80000100800 */
[----:B0-----:R-:W4:Y:S04]  /*e580*/  LDL.LU R66, [R1+0x928] ;  /* 0x0009280001427983 */ /* 0x001f280000300800 */
[----:B------:R-:W4:Y:S04]  /*e590*/  LDL.LU.64 R72, [R1+0x920] ;  /* 0x0009200001487983 */ /* 0x000f280000300a00 */
[----:B--2---:R0:W-:Y:S04]  /*e5a0*/  STL [R1+0x754], R101 ;  /* 0x0007546501007387 */ /* 0x0041e80000100800 */
[----:B0-----:R-:W2:Y:S01]  /*e5b0*/  LDL.LU R101, [R1+0x918] ;  /* 0x0009180001657983 */ /* 0x001ea20000300800 */
[----:B---3--:R-:W-:-:S06]  /*e5c0*/  PRMT R75, RZ, 0x7610, R75 ;  /* 0x00007610ff4b7816 */ /* 0x008fcc000000004b */
[----:B------:R-:W3:Y:S01]  /*e5d0*/  @P4 LDG.E.U16 R75, desc[UR8][R70.64] ;  /* 0x00000008464b4981 */ /* 0x000ee2000c1e1500 */
[----:B------:R-:W-:-:S06]  /*e5e0*/  PRMT R77, RZ, 0x7610, R77 ;  /* 0x00007610ff4d7816 */ /* 0x000fcc000000004d */
[----:B------:R-:W3:Y:S04]  /*e5f0*/  @P4 LDG.E.U16 R77, desc[UR8][R88.64] ;  /* 0x00000008584d4981 */ /* 0x000ee8000c1e1500 */
[----:B------:R-:W3:Y:S01]  /*e600*/  LDL.LU.64 R70, [R1+0x910] ;  /* 0x0009100001467983 */ /* 0x000ee20000300a00 */
[----:B----4-:R-:W-:Y:S02]  /*e610*/  PRMT R66, RZ, 0x7610, R66 ;  /* 0x00007610ff427816 */ /* 0x010fe40000000042 */
[----:B------:R-:W-:-:S04]  /*e620*/  PRMT R73, RZ, 0x7610, R73 ;  /* 0x00007610ff497816 */ /* 0x000fc80000000049 */
[----:B------:R-:W4:Y:S04]  /*e630*/  @P4 LDG.E.U16 R66, desc[UR8][R106.64] ;  /* 0x000000086a424981 */ /* 0x000f28000c1e1500 */
[----:B------:R-:W4:Y:S01]  /*e640*/  @P4 LDG.E.U16 R73, desc[UR8][R96.64] ;  /* 0x0000000860494981 */ /* 0x000f22000c1e1500 */
[----:B--2---:R-:W-:-:S06]  /*e650*/  PRMT R101, RZ, 0x7610, R101 ;  /* 0x00007610ff657816 */ /* 0x004fcc0000000065 */
[----:B------:R-:W2:Y:S04]  /*e660*/  @P4 LDG.E.U16 R101, desc[UR8][R114.64] ;  /* 0x0000000872654981 */ /* 0x000ea8000c1e1500 */
[----:B---3--:R0:W-:Y:S04]  /*e670*/  STL [R1+0x74c], R75 ;  /* 0x00074c4b01007387 */ /* 0x0081e80000100800 */
[----:B0-----:R-:W3:Y:S04]  /*e680*/  LDL.LU R75, [R1+0x908] ;  /* 0x00090800014b7983 */ /* 0x001ee80000300800 */
[----:B------:R-:W3:Y:S04]  /*e690*/  LDL.LU.64 R88, [R1+0x900] ;  /* 0x0009000001587983 */ /* 0x000ee80000300a00 */
[----:B------:R0:W-:Y:S04]  /*e6a0*/  STL [R1+0x744], R77 ;  /* 0x0007444d01007387 */ /* 0x0001e80000100800 */
[----:B0-----:R-:W3:Y:S04]  /*e6b0*/  LDL R77, [R1+0x72c] ;  /* 0x00072c00014d7983 */ /* 0x001ee80000100800 */
[----:B------:R-:W3:Y:S04]  /*e6c0*/  LDL.LU.64 R96, [R1+0x8f8] ;  /* 0x0008f80001607983 */ /* 0x000ee80000300a00 */
[----:B----4-:R0:W-:Y:S04]  /*e6d0*/  STL [R1+0x73c], R73 ;  /* 0x00073c4901007387 */ /* 0x0101e80000100800 */
[----:B0-----:R-:W4:Y:S04]  /*e6e0*/  LDL.LU R73, [R1+0x8f0] ;  /* 0x0008f00001497983 */ /* 0x001f280000300800 */
[----:B------:R-:W4:Y:S04]  /*e6f0*/  LDL.LU.64 R106, [R1+0x8e8] ;  /* 0x0008e800016a7983 */ /* 0x000f280000300a00 */
[----:B------:R0:W-:Y:S04]  /*e700*/  STL [R1+0x724], R66 ;  /* 0x0007244201007387 */ /* 0x0001e80000100800 */
[----:B0-----:R-:W4:Y:S04]  /*e710*/  LDL.LU R66, [R1+0x8e0] ;  /* 0x0008e00001427983 */ /* 0x001f280000300800 */
[----:B------:R-:W4:Y:S04]  /*e720*/  LDL.LU.64 R114, [R1+0x8d8] ;  /* 0x0008d80001727983 */ /* 0x000f280000300a00 */
[----:B--2---:R0:W-:Y:S04]  /*e730*/  STL [R1+0x71c], R101 ;  /* 0x00071c6501007387 */ /* 0x0041e80000100800 */
[----:B0-----:R-:W2:Y:S01]  /*e740*/  LDL.LU R101, [R1+0x8d0] ;  /* 0x0008d00001657983 */ /* 0x001ea20000300800 */
[----:B---3--:R-:W-:-:S06]  /*e750*/  PRMT R75, RZ, 0x7610, R75 ;  /* 0x00007610ff4b7816 */ /* 0x008fcc000000004b */
[----:B------:R-:W3:Y:S04]  /*e760*/  @P4 LDG.E.U16 R75, desc[UR8][R122.64] ;  /* 0x000000087a4b4981 */ /* 0x000ee8000c1e1500 */
[----:B------:R-:W3:Y:S01]  /*e770*/  LDL.LU.64 R122, [R1+0x8c8] ;  /* 0x0008c800017a7983 */ /* 0x000ee20000300a00 */
[----:B------:R-:W-:Y:S02]  /*e780*/  PRMT R71, RZ, 0x7610, R71 ;  /* 0x00007610ff477816 */ /* 0x000fe40000000047 */
[----:B------:R-:W-:Y:S01]  /*e790*/  PRMT R74, RZ, 0x7610, R74 ;  /* 0x00007610ff4a7816 */ /* 0x000fe2000000004a */
[----:B------:R-:W0:Y:S04]  /*e7a0*/  LDS R77, [R77] ;  /* 0x000000004d4d7984 */ /* 0x000e280000000800 */
[----:B----4-:R-:W4:Y:S01]  /*e7b0*/  @P4 LDG.E.U16 R71, desc[UR8][R114.64] ;  /* 0x0000000872474981 */ /* 0x010f22000c1e1500 */
[----:B--2---:R-:W-:-:S06]  /*e7c0*/  PRMT R101, RZ, 0x7610, R101 ;  /* 0x00007610ff657816 */ /* 0x004fcc0000000065 */
[----:B------:R-:W2:Y:S04]  /*e7d0*/  @P4 LDG.E.U16 R101, desc[UR8][R80.64] ;  /* 0x0000000850654981 */ /* 0x000ea8000c1e1500 */
[----:B---3--:R1:W-:Y:S04]  /*e7e0*/  STL [R1+0x714], R75 ;  /* 0x0007144b01007387 */ /* 0x0083e80000100800 */
[----:B-1----:R-:W3:Y:S04]  /*e7f0*/  LDL.LU R75, [R1+0x8c0] ;  /* 0x0008c000014b7983 */ /* 0x002ee80000300800 */
[----:B------:R-:W2:Y:S04]  /*e800*/  LDL.LU.64 R80, [R1+0x8b8] ;  /* 0x0008b80001507983 */ /* 0x000ea80000300a00 */
[----:B------:R-:W4:Y:S01]  /*e810*/  @P4 LDG.E.U16 R74, desc[UR8][R122.64] ;  /* 0x000000087a4a4981 */ /* 0x000f22000c1e1500 */
[----:B---3--:R-:W-:-:S06]  /*e820*/  PRMT R75, RZ, 0x7610, R75 ;  /* 0x00007610ff4b7816 */ /* 0x008fcc000000004b */
[----:B--2---:R-:W2:Y:S04]  /*e830*/  @P4 LDG.E.U16 R75, desc[UR8][R80.64] ;  /* 0x00000008504b4981 */ /* 0x004ea8000c1e1500 */
[----:B------:R1:W-:Y:S04]  /*e840*/  STL [R1+0x70c], R101 ;  /* 0x00070c6501007387 */ /* 0x0003e80000100800 */
[----:B-1----:R-:W3:Y:S04]  /*e850*/  LDL.LU R101, [R1+0x8b0] ;  /* 0x0008b00001657983 */ /* 0x002ee80000300800 */
[----:B------:R-:W3:Y:S01]  /*e860*/  LDL.LU.64 R80, [R1+0x8a8] ;  /* 0x0008a80001507983 */ /* 0x000ee20000300a00 */
[----:B------:R-:W-:-:S02]  /*e870*/  PRMT R6, RZ, 0x7610, R6 ;  /* 0x00007610ff067816 */ /* 0x000fc40000000006 */
[----:B------:R-:W-:Y:S02]  /*e880*/  PRMT R38, RZ, 0x7610, R38 ;  /* 0x00007610ff267816 */ /* 0x000fe40000000026 */
[----:B------:R-:W-:Y:S02]  /*e890*/  PRMT R5, RZ, 0x7610, R5 ;  /* 0x00007610ff057816 */ /* 0x000fe40000000005 */
[----:B------:R-:W-:Y:S01]  /*e8a0*/  PRMT R37, RZ, 0x7610, R37 ;  /* 0x00007610ff257816 */ /* 0x000fe20000000025 */
[----:B------:R-:W3:Y:S01]  /*e8b0*/  @P4 LDG.E.U16 R6, desc[UR8][R120.64] ;  /* 0x0000000878064981 */ /* 0x000ee2000c1e1500 */
[----:B------:R-:W-:Y:S02]  /*e8c0*/  PRMT R4, RZ, 0x7610, R4 ;  /* 0x00007610ff047816 */ /* 0x000fe40000000004 */
[----:B------:R-:W-:Y:S01]  /*e8d0*/  PRMT R36, RZ, 0x7610, R36 ;  /* 0x00007610ff247816 */ /* 0x000fe20000000024 */
[----:B------:R-:W3:Y:S01]  /*e8e0*/  @P4 LDG.E.U16 R5, desc[UR8][R112.64] ;  /* 0x0000000870054981 */ /* 0x000ee2000c1e1500 */
[----:B------:R-:W-:-:S02]  /*e8f0*/  PRMT R3, RZ, 0x7610, R3 ;  /* 0x00007610ff037816 */ /* 0x000fc40000000003 */
[----:B------:R-:W-:Y:S01]  /*e900*/  PRMT R35, RZ, 0x7610, R35 ;  /* 0x00007610ff237816 */ /* 0x000fe20000000023 */
[----:B------:R-:W3:Y:S01]  /*e910*/  @P4 LDG.E.U16 R4, desc[UR8][R104.64] ;  /* 0x0000000868044981 */ /* 0x000ee2000c1e1500 */
        /* <DEDUP_REMOVED lines=11> */
[----:B------:R-:W3:Y:S04]  /*e9d0*/  @P4 LDG.E.U16 R37, desc[UR8][R110.64] ;  /* 0x000000086e254981 */ /* 0x000ee8000c1e1500 */
[----:B------:R-:W3:Y:S04]  /*e9e0*/  @P4 LDG.E.U16 R36, desc[UR8][R102.64] ;  /* 0x0000000866244981 */ /* 0x000ee8000c1e1500 */
[----:B------:R-:W3:Y:S04]  /*e9f0*/  @P4 LDG.E.U16 R35, desc[UR8][R92.64] ;  /* 0x000000085c234981 */ /* 0x000ee8000c1e1500 */
[----:B------:R-:W3:Y:S04]  /*ea00*/  @P4 LDG.E.U16 R34, desc[UR8][R84.64] ;  /* 0x0000000854224981 */ /* 0x000ee8000c1e1500 */
[----:B------:R1:W5:Y:S04]  /*ea10*/  @P4 LDG.E.U16 R100, desc[UR8][R98.64] ;  /* 0x0000000862644981 */ /* 0x000368000c1e1500 */
[----:B------:R1:W5:Y:S04]  /*ea20*/  @P4 LDG.E.U16 R78, desc[UR8][R90.64] ;  /* 0x000000085a4e4981 */ /* 0x000368000c1e1500 */
[----:B------:R1:W5:Y:S04]  /*ea30*/  @P4 LDG.E.U16 R67, desc[UR8][R82.64] ;  /* 0x0000000852434981 */ /* 0x000368000c1e1500 */
[----:B------:R1:W5:Y:S04]  /*ea40*/  @P4 LDG.E.U16 R79, desc[UR8][R96.64] ;  /* 0x00000008604f4981 */ /* 0x000368000c1e1500 */
[----:B------:R1:W5:Y:S04]  /*ea50*/  @P4 LDG.E.U16 R73, desc[UR8][R88.64] ;  /* 0x0000000858494981 */ /* 0x000368000c1e1500 */
[----:B--2---:R2:W-:Y:S04]  /*ea60*/  STL [R1+0x704], R75 ;  /* 0x0007044b01007387 */ /* 0x0045e80000100800 */
[----:B--2---:R-:W2:Y:S04]  /*ea70*/  LDL.LU R75, [R1+0x8a0] ;  /* 0x0008a000014b7983 */ /* 0x004ea80000300800 */
[----:B----4-:R4:W-:Y:S01]  /*ea80*/  STL [R1+0x6f4], R71 ;  /* 0x0006f44701007387 */ /* 0x0109e20000100800 */
[----:B---3--:R-:W-:-:S03]  /*ea90*/  PRMT R101, RZ, 0x7610, R101 ;  /* 0x00007610ff657816 */ /* 0x008fc60000000065 */
[----:B------:R1:W5:Y:S01]  /*eaa0*/  @P4 LDG.E.U16 R66, desc[UR8][R80.64] ;  /* 0x0000000850424981 */ /* 0x000362000c1e1500 */
[----:B----4-:R-:W3:Y:S03]  /*eab0*/  S2R R71, SR_TID.X ;  /* 0x0000000000477919 */ /* 0x010ee60000002100 */
[----:B------:R4:W-:Y:S04]  /*eac0*/  STL [R1+0x6fc], R74 ;  /* 0x0006fc4a01007387 */ /* 0x0009e80000100800 */
[----:B------:R1:W5:Y:S01]  /*ead0*/  @P4 LDG.E.U16 R101, desc[UR8][R106.64] ;  /* 0x000000086a654981 */ /* 0x000362000c1e1500 */
[----:B---3--:R-:W-:-:S04]  /*eae0*/  LOP3.LUT R71, R71, 0x3f, RZ, 0xc0, !PT ;  /* 0x0000003f47477812 */ /* 0x008fc800078ec0ff */
[----:B----4-:R-:W-:Y:S02]  /*eaf0*/  SHF.L.U32 R74, R71, 0x1, RZ ;  /* 0x00000001474a7819 */ /* 0x010fe400000006ff */
[----:B------:R-:W3:Y:S01]  /*eb00*/  S2R R71, SR_TID.X ;  /* 0x0000000000477919 */ /* 0x000ee20000002100 */
[----:B------:R-:W-:Y:S01]  /*eb10*/  UIADD3 UR75, UPT, UPT, UR5, 0x100, URZ ;  /* 0x00000100054b7890 */ /* 0x000fe2000fffe0ff */
[----:B------:R-:W-:Y:S01]  /*eb20*/  LOP3.LUT R70, R70, R74, RZ, 0x3c, !PT ;  /* 0x0000004a46467212 */ /* 0x000fe200078e3cff */
[----:B---3--:R-:W-:-:S05]  /*eb30*/  IMAD.SHL.U32 R74, R71, 0x200, RZ ;  /* 0x00000200474a7824 */ /* 0x008fca00078e00ff */
[----:B------:R-:W-:Y:S01]  /*eb40*/  LOP3.LUT R70, R70, 0x8000, R74, 0xf8, !PT ;  /* 0x0000800046467812 */ /* 0x000fe200078ef84a */
[----:B------:R-:W-:Y:S06]  /*eb50*/  BAR.SYNC.DEFER_BLOCKING 0x0 ;  /* 0x0000000000007b1d */ /* 0x000fec0000010000 */
[----:B------:R-:W3:Y:S04]  /*eb60*/  LDL.LU R74, [R1+0x89c] ;  /* 0x00089c00014a7983 */ /* 0x000ee80000300800 */
[----:B------:R-:W-:Y:S04]  /*eb70*/  STS.U16 [R70+UR4], R33 ;  /* 0x0000002146007988 */ /* 0x000fe80008000404 */
        /* <DEDUP_REMOVED lines=23> */
[----:B------:R-:W-:Y:S01]  /*ecf0*/  STS.U16 [R70+UR4+0x6000], R9 ;  /* 0x0060000946007988 */ /* 0x000fe20008000404 */
[----:B--2---:R-:W-:-:S05]  /*ed00*/  VIADD R71, R75, UR75 ;  /* 0x0000004b4b477c36 */ /* 0x004fca0008000000 */
[----:B------:R-:W-:Y:S02]  /*ed10*/  R2UR UR11, R71 ;  /* 0x00000000470b72ca */ /* 0x000fe400000e0000 */
[----:B------:R1:W5:Y:S04]  /*ed20*/  LDL.LU R71, [R1+0x898] ;  /* 0x0008980001477983 */ /* 0x0003680000300800 */
[----:B0-----:R0:W-:Y:S04]  /*ed30*/  STL [R1+0x7f0], R77 ;  /* 0x0007f04d01007387 */ /* 0x0011e80000100800 */
[----:B0-----:R-:W2:Y:S04]  /*ed40*/  LDL.LU R77, [R1+0x894] ;  /* 0x00089400014d7983 */ /* 0x001ea80000300800 */
[----:B------:R-:W2:Y:S04]  /*ed50*/  LDL.LU R33, [R1+0x804] ;  /* 0x0008040001217983 */ /* 0x000ea80000300800 */
[----:B------:R-:W4:Y:S04]  /*ed60*/  LDL.LU R32, [R1+0x810] ;  /* 0x0008100001207983 */ /* 0x000f280000300800 */
[----:B------:R-:W4:Y:S04]  /*ed70*/  LDL.LU R31, [R1+0x80c] ;  /* 0x00080c00011f7983 */ /* 0x000f280000300800 */
[----:B------:R-:W2:Y:S04]  /*ed80*/  LDL.LU R30, [R1+0x818] ;  /* 0x00081800011e7983 */ /* 0x000ea80000300800 */
        /* <DEDUP_REMOVED lines=13> */
[----:B------:R-:W4:Y:S04]  /*ee60*/  LDL.LU R16, [R1+0x850] ;  /* 0x0008500001107983 */ /* 0x000f280000300800 */
[----:B------:R-:W4:Y:S04]  /*ee70*/  LDL.LU R15, [R1+0x84c] ;  /* 0x00084c00010f7983 */ /* 0x000f280000300800 */
[----:B------:R-:W4:Y:S04]  /*ee80*/  LDL.LU R14, [R1+0x858] ;  /* 0x00085800010e7983 */ /* 0x000f280000300800 */
[----:B------:R-:W4:Y:S04]  /*ee90*/  LDL.LU R13, [R1+0x854] ;  /* 0x00085400010d7983 */ /* 0x000f280000300800 */
[----:B------:R-:W4:Y:S04]  /*eea0*/  LDL.LU R12, [R1+0x860] ;  /* 0x00086000010c7983 */ /* 0x000f280000300800 */
[----:B------:R-:W4:Y:S04]  /*eeb0*/  LDL.LU R11, [R1+0x85c] ;  /* 0x00085c00010b7983 */ /* 0x000f280000300800 */
[----:B------:R-:W4:Y:S04]  /*eec0*/  LDL.LU R10, [R1+0x868] ;  /* 0x00086800010a7983 */ /* 0x000f280000300800 */
[----:B------:R-:W4:Y:S04]  /*eed0*/  LDL.LU R9, [R1+0x864] ;  /* 0x0008640001097983 */ /* 0x000f280000300800 */
[----:B------:R0:W-:Y:S04]  /*eee0*/  STS.U16 [R70+UR4+0x6400], R8 ;  /* 0x0064000846007988 */ /* 0x0001e80008000404 */
[----:B------:R-:W-:Y:S01]  /*eef0*/  STS.U16 [R70+UR4+0x6800], R7 ;  /* 0x0068000746007988 */ /* 0x000fe20008000404 */
[----:B0-----:R-:W-:-:S03]  /*ef00*/  LOP3.LUT R8, R70, 0x20, RZ, 0x3c, !PT ;  /* 0x0000002046087812 */ /* 0x001fc600078e3cff */
        /* <DEDUP_REMOVED lines=31> */
[----:B------:R-:W-:-:S03]  /*f100*/  ULEA UR10, UR10, UR11, 0x3 ;  /* 0x0000000b0a0a7291 */ /* 0x000fc6000f8e18ff */
[----:B------:R-:W-:Y:S04]  /*f110*/  STS.U16 [R8+UR4+0x6900], R39 ;  /* 0x0069002708007988 */ /* 0x000fe80008000404 */
[----:B------:R-:W-:Y:S04]  /*f120*/  STS.U16 [R8+UR4+0x6d00], R38 ;  /* 0x006d002608007988 */ /* 0x000fe80008000404 */
[----:B------:R-:W-:Y:S04]  /*f130*/  STS.U16 [R8+UR4+0x7100], R37 ;  /* 0x0071002508007988 */ /* 0x000fe80008000404 */
[----:B------:R-:W-:Y:S04]  /*f140*/  STS.U16 [R8+UR4+0x7500], R36 ;  /* 0x0075002408007988 */ /* 0x000fe80008000404 */
[----:B------:R-:W-:Y:S04]  /*f150*/  STS.U16 [R8+UR4+0x7900], R35 ;  /* 0x0079002308007988 */ /* 0x000fe80008000404 */
[----:B------:R2:W-:Y:S01]  /*f160*/  STS.U16 [R8+UR4+0x7d00], R34 ;  /* 0x007d002208007988 */ /* 0x0005e20008000404 */
[----:B0-----:R-:W-:Y:S01]  /*f170*/  IMAD.U32 R0, RZ, RZ, UR10 ;  /* 0x0000000aff007e24 */ /* 0x001fe2000f8e00ff */
[----:B--2---:R-:W-:-:S02]  /*f180*/  F2FP.F16.F32.PACK_AB R8, R17, R18 ;  /* 0x000000121108723e */ /* 0x004fc400000000ff */
[----:B---3--:R-:W-:Y:S02]  /*f190*/  F2FP.F16.F32.PACK_AB R17, R76, R74 ;  /* 0x0000004a4c11723e */ /* 0x008fe400000000ff */
[----:B------:R-:W-:Y:S02]  /*f1a0*/  F2FP.F16.F32.PACK_AB R18, R72, R69 ;  /* 0x000000454812723e */ /* 0x000fe400000000ff */
[----:B----4-:R-:W-:Y:S02]  /*f1b0*/  F2FP.F16.F32.PACK_AB R7, R15, R16 ;  /* 0x000000100f07723e */ /* 0x010fe400000000ff */
[----:B------:R-:W-:Y:S02]  /*f1c0*/  F2FP.F16.F32.PACK_AB R16, R33, R77 ;  /* 0x0000004d2110723e */ /* 0x000fe400000000ff */
[----:B------:R1:W5:Y:S04]  /*f1d0*/  LDL.LU R77, [R1+0x890] ;  /* 0x00089000014d7983 */ /* 0x0003680000300800 */
[----:B------:R1:W5:Y:S04]  /*f1e0*/  LDL.LU R76, [R1+0x88c] ;  /* 0x00088c00014c7983 */ /* 0x0003680000300800 */
[----:B------:R1:W5:Y:S04]  /*f1f0*/  LDL.LU R74, [R1+0x888] ;  /* 0x00088800014a7983 */ /* 0x0003680000300800 */
[----:B------:R1:W5:Y:S04]  /*f200*/  LDL.LU R72, [R1+0x884] ;  /* 0x0008840001487983 */ /* 0x0003680000300800 */
[----:B------:R1:W5:Y:S01]  /*f210*/  LDL.LU R69, [R1+0x880] ;  /* 0x0008800001457983 */ /* 0x0003620000300800 */
[----:B------:R-:W-:-:S02]  /*f220*/  F2FP.F16.F32.PACK_AB R4, R9, R10 ;  /* 0x0000000a0904723e */ /* 0x000fc400000000ff */
[----:B------:R-:W-:Y:S02]  /*f230*/  F2FP.F16.F32.PACK_AB R9, R19, R20 ;  /* 0x000000141309723e */ /* 0x000fe400000000ff */
[----:B------:R-:W-:Y:S02]  /*f240*/  F2FP.F16.F32.PACK_AB R19, R68, R2 ;  /* 0x000000024413723e */ /* 0x000fe400000000ff */
[----:B------:R1:W5:Y:S04]  /*f250*/  LDL.LU R68, [R1+0x87c] ;  /* 0x00087c0001447983 */ /* 0x0003680000300800 */
[----:B------:R1:W5:Y:S04]  /*f260*/  LDL.LU R2, [R1+0x878] ;  /* 0x0008780001027983 */ /* 0x0003680000300800 */
[----:B------:R1:W-:Y:S01]  /*f270*/  STL [R1+0x734], R0 ;  /* 0x0007340001007387 */ /* 0x0003e20000100800 */
[----:B------:R-:W-:-:S02]  /*f280*/  F2FP.F16.F32.PACK_AB R6, R13, R14 ;  /* 0x0000000e0d06723e */ /* 0x000fc400000000ff */
[----:B------:R-:W-:Y:S02]  /*f290*/  F2FP.F16.F32.PACK_AB R5, R11, R12 ;  /* 0x0000000c0b05723e */ /* 0x000fe400000000ff */
[----:B------:R-:W-:Y:S02]  /*f2a0*/  F2FP.F16.F32.PACK_AB R14, R29, R30 ;  /* 0x0000001e1d0e723e */ /* 0x000fe400000000ff */
[----:B------:R-:W-:Y:S02]  /*f2b0*/  F2FP.F16.F32.PACK_AB R10, R21, R22 ;  /* 0x00000016150a723e */ /* 0x000fe400000000ff */
[----:B------:R-:W-:Y:S02]  /*f2c0*/  F2FP.F16.F32.PACK_AB R11, R23, R24 ;  /* 0x00000018170b723e */ /* 0x000fe400000000ff */
[----:B------:R-:W-:Y:S02]  /*f2d0*/  F2FP.F16.F32.PACK_AB R12, R25, R26 ;  /* 0x0000001a190c723e */ /* 0x000fe400000000ff */
[----:B------:R-:W-:-:S02]  /*f2e0*/  F2FP.F16.F32.PACK_AB R13, R27, R28 ;  /* 0x0000001c1b0d723e */ /* 0x000fc400000000ff */
[----:B------:R-:W-:Y:S02]  /*f2f0*/  F2FP.F16.F32.PACK_AB R15, R31, R32 ;  /* 0x000000201f0f723e */ /* 0x000fe400000000ff */
[----:B------:R-:W-:Y:S01]  /*f300*/  LOP3.LUT R30, R70, 0x40, RZ, 0x3c, !PT ;  /* 0x00000040461e7812 */ /* 0x000fe200078e3cff */
[----:B-1----:R-:W-:Y:S06]  /*f310*/  @!P4 BRA `(.L_x_9) ;  /* 0x00000000000cc947 */ /* 0x002fec0003800000 */
[----:B------:R-:W-:-:S13]  /*f320*/  R2UR UR10, R0 ;  /* 0x00000000000a72ca */ /* 0x000fda00000e0000 */
[----:B------:R0:W-:Y:S01]  /*f330*/  STTM.16dp32bit_t0_t15.x16 tmem[UR10], R4 ;  /* 0x00000004000079ed */ /* 0x0001e20008a0000a */
[----:B------:R0:W-:Y:S02]  /*f340*/  STTM.16dp32bit_t16_t31.x16 tmem[UR10+0x10], R4 ;  /* 0x00001004000079ed */ /* 0x0001e40008a2000a */
.L_x_9:
[----:B------:R-:W2:Y:S04]  /*f350*/  LDL.LU R31, [R1+0x7e0] ;  /* 0x0007e000011f7983 */ /* 0x000ea80000300800 */
[----:B------:R-:W3:Y:S04]  /*f360*/  LDL.LU R29, [R1+0x7d8] ;  /* 0x0007d800011d7983 */ /* 0x000ee80000300800 */
        /* <DEDUP_REMOVED lines=9> */
[----:B0-----:R-:W4:Y:S04]  /*f400*/  LDL.LU R19, [R1+0x788] ;  /* 0x0007880001137983 */ /* 0x001f280000300800 */
        /* <DEDUP_REMOVED lines=17> */
[----:B--2---:R-:W-:Y:S04]  /*f520*/  STS.U16 [R30+UR4+0x200], R31 ;  /* 0x0002001f1e007988 */ /* 0x004fe80008000404 */
[----:B---3--:R-:W-:Y:S04]  /*f530*/  STS.U16 [R30+UR4+0x600], R29 ;  /* 0x0006001d1e007988 */ /* 0x008fe80008000404 */
[----:B----4-:R-:W-:Y:S04]  /*f540*/  STS.U16 [R30+UR4+0xa00], R28 ;  /* 0x000a001c1e007988 */ /* 0x010fe80008000404 */
        /* <DEDUP_REMOVED lines=24> */
[----:B0-----:R-:W2:Y:S04]  /*f6d0*/  LDL.LU R4, [R1+0x7dc] ;  /* 0x0007dc0001047983 */ /* 0x001ea80000300800 */
[----:B------:R-:W3:Y:S04]  /*f6e0*/  LDL.LU R29, [R1+0x7d4] ;  /* 0x0007d400011d7983 */ /* 0x000ee80000300800 */
[----:B------:R-:W4:Y:S04]  /*f6f0*/  LDL.LU R28, [R1+0x7cc] ;  /* 0x0007cc00011c7983 */ /* 0x000f280000300800 */
        /* <DEDUP_REMOVED lines=15> */
[----:B------:R-:W4:Y:S04]  /*f7f0*/  LDL.LU R13, [R1+0x754] ;  /* 0x00075400010d7983 */ /* 0x000f280000300800 */
[----:B------:R1:W-:Y:S01]  /*f800*/  STS.U16 [R30+UR4+0x7200], R0 ;  /* 0x007200001e007988 */ /* 0x0003e20008000404 */
[----:B0-----:R-:W-:-:S03]  /*f810*/  LOP3.LUT R3, R70, 0x60, RZ, 0x3c, !PT ;  /* 0x0000006046037812 */ /* 0x001fc600078e3cff */
[----:B------:R-:W4:Y:S04]  /*f820*/  LDL.LU R12, [R1+0x74c] ;  /* 0x00074c00010c7983 */ /* 0x000f280000300800 */
[----:B-1----:R-:W4:Y:S04]  /*f830*/  LDL.LU R0, [R1+0x744] ;  /* 0x0007440001007983 */ /* 0x002f280000300800 */
[----:B------:R-:W4:Y:S04]  /*f840*/  LDL.LU R11, [R1+0x73c] ;  /* 0x00073c00010b7983 */ /* 0x000f280000300800 */
[----:B------:R-:W4:Y:S04]  /*f850*/  LDL.LU R10, [R1+0x724] ;  /* 0x00072400010a7983 */ /* 0x000f280000300800 */
[----:B------:R-:W4:Y:S04]  /*f860*/  LDL.LU R9, [R1+0x71c] ;  /* 0x00071c0001097983 */ /* 0x000f280000300800 */
[----:B-----5:R0:W-:Y:S04]  /*f870*/  STS.U16 [R30+UR4+0x7600], R100 ;  /* 0x007600641e007988 */ /* 0x0201e80008000404 */
[----:B------:R-:W4:Y:S04]  /*f880*/  LDL.LU R8, [R1+0x714] ;  /* 0x0007140001087983 */ /* 0x000f280000300800 */
[----:B------:R-:W-:Y:S01]  /*f890*/  STS.U16 [R30+UR4+0x7a00], R78 ;  /* 0x007a004e1e007988 */ /* 0x000fe20008000404 */
[----:B0-----:R-:W0:Y:S03]  /*f8a0*/  LDC R100, c[0x0][0x3f0] ;  /* 0x0000fc00ff647b82 */ /* 0x001e260000000800 */
[----:B------:R-:W4:Y:S04]  /*f8b0*/  LDL.LU R7, [R1+0x70c] ;  /* 0x00070c0001077983 */ /* 0x000f280000300800 */
[----:B------:R-:W-:Y:S04]  /*f8c0*/  STS.U16 [R30+UR4+0x7e00], R67 ;  /* 0x007e00431e007988 */ /* 0x000fe80008000404 */
[----:B------:R-:W4:Y:S04]  /*f8d0*/  LDL.LU R6, [R1+0x704] ;  /* 0x0007040001067983 */ /* 0x000f280000300800 */
[----:B------:R-:W4:Y:S04]  /*f8e0*/  LDL.LU R5, [R1+0x6fc] ;  /* 0x0006fc0001057983 */ /* 0x000f280000300800 */
[----:B--2---:R1:W-:Y:S04]  /*f8f0*/  STS.U16 [R3+UR4+0x300], R4 ;  /* 0x0003000403007988 */ /* 0x0043e80008000404 */
[----:B-1----:R-:W2:Y:S04]  /*f900*/  LDL.LU R4, [R1+0x6f4] ;  /* 0x0006f40001047983 */ /* 0x002ea80000300800 */
        /* <DEDUP_REMOVED lines=30> */
[----:B-1----:R-:W-:-:S04]  /*faf0*/  FADD R0, -R71, -INF ;  /* 0xff80000047007421 */ /* 0x002fc80000000100 */
[----:B------:R-:W-:-:S04]  /*fb00*/  FMUL R0, R0, 1.4426950216293334961 ;  /* 0x3fb8aa3b00007820 */ /* 0x000fc80000400000 */
[----:B------:R1:W3:Y:S01]  /*fb10*/  MUFU.EX2 R78, R0 ;  /* 0x00000000004e7308 */ /* 0x0002e20000000800 */
[----:B--2---:R2:W-:Y:S01]  /*fb20*/  STS.U16 [R3+UR4+0x6f00], R4 ;  /* 0x006f000403007988 */ /* 0x0045e20008000404 */
[----:B------:R-:W4:Y:S02]  /*fb30*/  FENCE.VIEW.ASYNC.T ;  /* 0x00000000000073c6 */ /* 0x000f240000000200 */
[----:B----4-:R-:W-:Y:S06]  /*fb40*/  BAR.SYNC.DEFER_BLOCKING 0x0 ;  /* 0x0000000000007b1d */ /* 0x010fec0000010000 */
[----:B--2---:R-:W2:Y:S01]  /*fb50*/  LDTM.16dp32bit_t0_t15.x64 R4, tmem[UR7] ;  /* 0x00000007000479ee */ /* 0x004ea20008b00000 */
[----:B------:R-:W4:Y:S01]  /*fb60*/  LDTM.16dp32bit_t16_t31.x64 R4, tmem[UR7+0x40] ;  /* 0x00004007000479ee */ /* 0x000f220008b20000 */
[----:B------:R-:W-:Y:S01]  /*fb70*/  NOP ;  /* 0x0000000000007918 */ /* 0x000fe20000000000 */
[----:B01-3--:R-:W-:Y:S05]  /*fb80*/  @!P4 BRA `(.L_x_10) ;  /* 0x000000040014c947 */ /* 0x00bfea0003800000 */
[----:B------:R-:W-:-:S04]  /*fb90*/  FADD R0, -R71, -INF ;  /* 0xff80000047007421 */ /* 0x000fc80000000100 */
[----:B------:R-:W-:-:S06]  /*fba0*/  FMUL R0, R0, 1.4426950216293334961 ;  /* 0x3fb8aa3b00007820 */ /* 0x000fcc0000400000 */
[----:B------:R-:W0:Y:S02]  /*fbb0*/  MUFU.EX2 R0, R0 ;  /* 0x0000000000007308 */ /* 0x000e240000000800 */
[C---:B0-2-4-:R-:W-:Y:S01]  /*fbc0*/  FMUL R4, R0.reuse, R4 ;  /* 0x0000000400047220 */ /* 0x055fe20000400000 */
[C---:B------:R-:W-:Y:S01]  /*fbd0*/  FMUL R5, R0.reuse, R5 ;  /* 0x0000000500057220 */ /* 0x040fe20000400000 */
        /* <DEDUP_REMOVED lines=61> */
[----:B------:R-:W-:-:S04]  /*ffb0*/  FMUL R67, R0, R67 ;  /* 0x0000004300437220 */ /* 0x000fc80000400000 */
[----:B------:R0:W-:Y:S01]  /*ffc0*/  STTM.16dp32bit_t0_t15.x64 tmem[UR7], R4 ;  /* 0x00000004000079ed */ /* 0x0001e20008b00007 */
[----:B------:R0:W-:Y:S02]  /*ffd0*/  STTM.16dp32bit_t16_t31.x64 tmem[UR7+0x40], R4 ;  /* 0x00004004000079ed */ /* 0x0001e40008b20007 */
.L_x_10:
[----:B----4-:R-:W1:Y:S02]  /*ffe0*/  FENCE.VIEW.ASYNC.T ;  /* 0x00000000000073c6 */ /* 0x010e640000000200 */
[----:B-1----:R-:W-:Y:S01]  /*fff0*/  BAR.SYNC.DEFER_BLOCKING 0x0 ;  /* 0x0000000000007b1d */ /* 0x002fe20000010000 */
[----:B0-2---:R-:W-:-:S05]  /*10000*/  VIADD R8, R100, 0xffffff80 ;  /* 0xffffff8064087836 */ /* 0x005fca0000000000 */
[----:B------:R0:W-:Y:S06]  /*10010*/  MEMBAR.ALL.CTA ;  /* 0x0000000000007992 */ /* 0x0001ec0000008000 */
[----:B0-----:R-:W0:Y:S02]  /*10020*/  FENCE.VIEW.ASYNC.S ;  /* 0x00000000000073c6 */ /* 0x001e240000000000 */
[----:B0-----:R-:W-:Y:S06]  /*10030*/  BAR.SYNC.DEFER_BLOCKING 0x0 ;  /* 0x0000000000007b1d */ /* 0x001fec0000010000 */
[----:B------:R-:W-:Y:S05]  /*10040*/  @!P5 BRA `(.L_x_11) ;  /* 0x000000040028d947 */ /* 0x000fea0003800000 */
[----:B------:R-:W-:Y:S01]  /*10050*/  IMAD.U32 R3, RZ, RZ, UR4 ;  /* 0x00000004ff037e24 */ /* 0x000fe2000f8e00ff */
[----:B------:R-:W-:Y:S01]  /*10060*/  UIADD3 UR11, UPT, UPT, UR5, 0x110, URZ ;  /* 0x00000110050b7890 */ /* 0x000fe2000fffe0ff */
[----:B------:R-:W-:Y:S01]  /*10070*/  IMAD.MOV.U32 R0, RZ, RZ, RZ ;  /* 0x000000ffff007224 */ /* 0x000fe200078e00ff */
[----:B------:R-:W-:Y:S01]  /*10080*/  UIADD3 UR12, UPT, UPT, UR5, 0x118, URZ ;  /* 0x00000118050c7890 */ /* 0x000fe2000fffe0ff */
[----:B------:R-:W-:Y:S01]  /*10090*/  IMAD.MOV.U32 R75, RZ, RZ, RZ ;  /* 0x000000ffff4b7224 */ /* 0x000fe200078e00ff */
[----:B------:R-:W-:Y:S01]  /*100a0*/  SHF.R.U32.HI R3, RZ, 0x4, R3 ;  /* 0x00000004ff037819 */ /* 0x000fe20000011603 */
[----:B------:R-:W-:Y:S02]  /*100b0*/  UIADD3 UR13, UPT, UPT, UR5, 0x120, URZ ;  /* 0x00000120050d7890 */ /* 0x000fe4000fffe0ff */
[----:B------:R-:W-:Y:S01]  /*100c0*/  UIADD3 UR14, UPT, UPT, UR5, 0x128, URZ ;  /* 0x00000128050e7890 */ /* 0x000fe2000fffe0ff */
[----:B------:R-:W-:Y:S01]  /*100d0*/  SGXT.U32 R3, R3, 0xe ;  /* 0x0000000e0303781a */ /* 0x000fe20000000000 */
[----:B------:R-:W-:Y:S01]  /*100e0*/  UIADD3 UR15, UPT, UPT, UR5, 0x130, URZ ;  /* 0x00000130050f7890 */ /* 0x000fe2000fffe0ff */
[----:B------:R-:W-:-:S02]  /*100f0*/  UMOV UR18, 0x0 ;  /* 0x0000000000127882 */ /* 0x000fc40000000000 */
[C---:B------:R-:W-:Y:S01]  /*10100*/  R2UR UR10, R3.reuse ;  /* 0x00000000030a72ca */ /* 0x040fe200000e0000 */
[----:B------:R-:W-:Y:S01]  /*10110*/  UMOV UR19, 0x4400010 ;  /* 0x0440001000137882 */ /* 0x000fe20000000000 */
[----:B------:R-:W-:Y:S01]  /*10120*/  IADD3 R3, P5, PT, R3, 0x2, RZ ;  /* 0x0000000203037810 */ /* 0x000fe20007fbe0ff */
[----:B------:R-:W-:Y:S01]  /*10130*/  UIADD3 UR16, UPT, UPT, UR5, 0x138, URZ ;  /* 0x0000013805107890 */ /* 0x000fe2000fffe0ff */
[----:B------:R-:W-:Y:S02]  /*10140*/  UMOV UR24, 0x0 ;  /* 0x0000000000187882 */ /* 0x000fe40000000000 */
[----:B------:R-:W-:Y:S01]  /*10150*/  IADD3.X R0, PT, PT, R0, 0x40004040, RZ, P5, !PT ;  /* 0x4000404000007810 */ /* 0x000fe20002ffe4ff */
[----:B------:R-:W-:Y:S01]  /*10160*/  UMOV UR25, 0x4400010 ;  /* 0x0440001000197882 */ /* 0x000fe20000000000 */
[C---:B------:R-:W-:Y:S01]  /*10170*/  IADD3 R4, P5, PT, R3.reuse, 0x2, RZ ;  /* 0x0000000203047810 */ /* 0x040fe20007fbe0ff */
[----:B------:R-:W-:Y:S01]  /*10180*/  UMOV UR28, 0x0 ;  /* 0x00000000001c7882 */ /* 0x000fe20000000000 */
[C---:B------:R-:W-:Y:S01]  /*10190*/  R2UR UR22, R3.reuse ;  /* 0x00000000031672ca */ /* 0x040fe200000e0000 */
[----:B------:R-:W-:Y:S01]  /*101a0*/  UMOV UR29, 0x4400010 ;  /* 0x04400010001d7882 */ /* 0x000fe20000000000 */
[----:B------:R-:W-:Y:S01]  /*101b0*/  R2UR UR26, R4 ;  /* 0x00000000041a72ca */ /* 0x000fe200000e0000 */
[--C-:B------:R-:W-:Y:S01]  /*101c0*/  IMAD.X R5, RZ, RZ, R0.reuse, P5 ;  /* 0x000000ffff057224 */ /* 0x100fe200028e0600 */
[----:B------:R-:W-:Y:S01]  /*101d0*/  IADD3 R4, P5, PT, R3, 0x4, RZ ;  /* 0x0000000403047810 */ /* 0x000fe20007fbe0ff */
[----:B------:R-:W-:Y:S01]  /*101e0*/  UMOV UR32, 0x0 ;  /* 0x0000000000207882 */ /* 0x000fe20000000000 */
[----:B------:R-:W-:Y:S01]  /*101f0*/  R2UR UR23, R0 ;  /* 0x00000000001772ca */ /* 0x000fe200000e0000 */
[----:B------:R-:W-:Y:S01]  /*10200*/  UMOV UR33, 0x4400010 ;  /* 0x0440001000217882 */ /* 0x000fe20000000000 */
[----:B------:R-:W-:Y:S01]  /*10210*/  R2UR UR27, R5 ;  /* 0x00000000051b72ca */ /* 0x000fe200000e0000 */
[--C-:B------:R-:W-:Y:S01]  /*10220*/  IMAD.X R5, RZ, RZ, R0.reuse, P5 ;  /* 0x000000ffff057224 */ /* 0x100fe200028e0600 */
[----:B------:R-:W-:Y:S01]  /*10230*/  R2UR UR30, R4 ;  /* 0x00000000041e72ca */ /* 0x000fe200000e0000 */
[----:B------:R-:W-:Y:S01]  /*10240*/  UMOV UR36, 0x0 ;  /* 0x0000000000247882 */ /* 0x000fe20000000000 */
[----:B------:R-:W-:Y:S01]  /*10250*/  IADD3 R4, P5, PT, R3, 0x7fe, RZ ;  /* 0x000007fe03047810 */ /* 0x000fe20007fbe0ff */
[----:B------:R-:W-:Y:S01]  /*10260*/  UMOV UR37, 0x4400010 ;  /* 0x0440001000257882 */ /* 0x000fe20000000000 */
[----:B------:R-:W-:Y:S01]  /*10270*/  R2UR UR31, R5 ;  /* 0x00000000051f72ca */ /* 0x000fe200000e0000 */
[----:B------:R-:W-:Y:S01]  /*10280*/  UMOV UR40, 0x0 ;  /* 0x0000000000287882 */ /* 0x000fe20000000000 */
[----:B------:R-:W-:Y:S01]  /*10290*/  R2UR UR34, R4 ;  /* 0x00000000042272ca */ /* 0x000fe200000e0000 */
[--C-:B------:R-:W-:Y:S01]  /*102a0*/  IMAD.X R5, RZ, RZ, R0.reuse, P5 ;  /* 0x000000ffff057224 */ /* 0x100fe200028e0600 */
[----:B------:R-:W-:Y:S01]  /*102b0*/  IADD3 R4, P5, PT, R3, 0x800, RZ ;  /* 0x0000080003047810 */ /* 0x000fe20007fbe0ff */
[----:B------:R-:W-:Y:S01]  /*102c0*/  UMOV UR41, 0x4400010 ;  /* 0x0440001000297882 */ /* 0x000fe20000000000 */
[----:B------:R-:W-:Y:S01]  /*102d0*/  UMOV UR44, 0x0 ;  /* 0x00000000002c7882 */ /* 0x000fe20000000000 */
[----:B------:R-:W-:Y:S01]  /*102e0*/  UMOV UR45, 0x4400010 ;  /* 0x04400010002d7882 */ /* 0x000fe20000000000 */
[----:B------:R-:W-:Y:S01]  /*102f0*/  R2UR UR35, R5 ;  /* 0x00000000052372ca */ /* 0x000fe200000e0000 */
[----:B------:R-:W-:Y:S01]  /*10300*/  IMAD.X R5, RZ, RZ, R0, P5 ;  /* 0x000000ffff057224 */ /* 0x000fe200028e0600 */
[----:B------:R-:W-:Y:S01]  /*10310*/  R2UR UR38, R4 ;  /* 0x00000000042672ca */ /* 0x000fe200000e0000 */
[----:B------:R-:W-:Y:S01]  /*10320*/  UMOV UR48, 0x0 ;  /* 0x0000000000307882 */ /* 0x000fe20000000000 */
[----:B------:R-:W-:Y:S01]  /*10330*/  IADD3 R4, P5, PT, R3, 0x802, RZ ;  /* 0x0000080203047810 */ /* 0x000fe20007fbe0ff */
[----:B------:R-:W-:Y:S01]  /*10340*/  UMOV UR49, 0x4400010 ;  /* 0x0440001000317882 */ /* 0x000fe20000000000 */
[----:B------:R-:W-:-:S02]  /*10350*/  R2UR UR39, R5 ;  /* 0x00000000052772ca */ /* 0x000fc400000e0000 */
[----:B------:R-:W-:Y:S01]  /*10360*/  R2UR UR42, R4 ;  /* 0x00000000042a72ca */ /* 0x000fe200000e0000 */
[--C-:B------:R-:W-:Y:S01]  /*10370*/  IMAD.X R7, RZ, RZ, R0.reuse, P5 ;  /* 0x000000ffff077224 */ /* 0x100fe200028e0600 */
[----:B------:R-:W-:Y:S01]  /*10380*/  IADD3 R3, P5, PT, R3, 0x804, RZ ;  /* 0x0000080403037810 */ /* 0x000fe20007fbe0ff */
[----:B------:R-:W-:Y:S01]  /*10390*/  IMAD.U32 R4, RZ, RZ, UR10 ;  /* 0x0000000aff047e24 */ /* 0x000fe2000f8e00ff */
[----:B------:R-:W-:Y:S02]  /*103a0*/  UIADD3 UR10, UPT, UPT, UR5, 0x108, URZ ;  /* 0x00000108050a7890 */ /* 0x000fe4000fffe0ff */
[----:B------:R-:W-:Y:S01]  /*103b0*/  R2UR UR43, R7 ;  /* 0x00000000072b72ca */ /* 0x000fe200000e0000 */
[----:B------:R-:W-:Y:S01]  /*103c0*/  IMAD.X R6, RZ, RZ, R0, P5 ;  /* 0x000000ffff067224 */ /* 0x000fe200028e0600 */
[----:B------:R-:W-:Y:S02]  /*103d0*/  ELECT P5, URZ, PT ;  /* 0x0000000000ff782f */ /* 0x000fe400038a0000 */
[----:B------:R-:W-:-:S02]  /*103e0*/  R2UR UR46, R3 ;  /* 0x00000000032e72ca */ /* 0x000fc400000e0000 */
[----:B------:R-:W-:-:S09]  /*103f0*/  R2UR UR47, R6 ;  /* 0x00000000062f72ca */ /* 0x000fd200000e0000 */
[----:B------:R-:W-:Y:S02]  /*10400*/  @P5 MOV R5, 0x40004040 ;  /* 0x4000404000055802 */ /* 0x000fe40000000f00 */
[----:B------:R-:W-:Y:S02]  /*10410*/  @P5 R2UR UR20, R4 ;  /* 0x00000000041452ca */ /* 0x000fe400000e0000 */
[----:B------:R-:W-:Y:S02]  /*10420*/  @P5 R2UR UR21, R5 ;  /* 0x00000000051552ca */ /* 0x000fe400000e0000 */
[----:B------:R-:W-:-:S04]  /*10430*/  @P5 MOV R0, R74 ;  /* 0x0000004a00005202 */ /* 0x000fc80000000f00 */
[----:B------:R-:W-:-:S07]  /*10440*/  @P5 R2UR UR17, R0 ;  /* 0x00000000001152ca */ /* 0x000fce00000e0000 */
[----:B------:R0:W-:Y:S01]  /*10450*/  UTCHMMA tmem[UR75], gdesc[UR20], tmem[UR5], tmem[UR18], idesc[UR19], UPT ;  /* 0x00ff12144b0079ea */ /* 0x0001e2000b800005 */
[----:B------:R0:W-:Y:S01]  /*10460*/  UTCHMMA tmem[UR10], gdesc[UR22], tmem[UR5], tmem[UR24], idesc[UR25], UPT ;  /* 0x00ff18160a0079ea */ /* 0x0001e2000b800005 */
[----:B------:R0:W-:Y:S01]  /*10470*/  UTCHMMA tmem[UR11], gdesc[UR26], tmem[UR5], tmem[UR28], idesc[UR29], UPT ;  /* 0x00ff1c1a0b0079ea */ /* 0x0001e2000b800005 */
[----:B------:R0:W-:Y:S01]  /*10480*/  UTCHMMA tmem[UR12], gdesc[UR30], tmem[UR5], tmem[UR32], idesc[UR33], UPT ;  /* 0x00ff201e0c0079ea */ /* 0x0001e2000b800005 */
[----:B------:R0:W-:Y:S01]  /*10490*/  UTCHMMA tmem[UR13], gdesc[UR34], tmem[UR5], tmem[UR36], idesc[UR37], UPT ;  /* 0x00ff24220d0079ea */ /* 0x0001e2000b800005 */
[----:B------:R0:W-:Y:S01]  /*104a0*/  UTCHMMA tmem[UR14], gdesc[UR38], tmem[UR5], tmem[UR40], idesc[UR41], UPT ;  /* 0x00ff28260e0079ea */ /* 0x0001e2000b800005 */
[----:B------:R0:W-:Y:S01]  /*104b0*/  UTCHMMA tmem[UR15], gdesc[UR42], tmem[UR5], tmem[UR44], idesc[UR45], UPT ;  /* 0x00ff2c2a0f0079ea */ /* 0x0001e2000b800005 */
[----:B------:R0:W-:Y:S01]  /*104c0*/  UTCHMMA tmem[UR16], gdesc[UR46], tmem[UR5], tmem[UR48], idesc[UR49], UPT ;  /* 0x00ff302e100079ea */ /* 0x0001e2000b800005 */
[----:B------:R0:W-:Y:S01]  /*104d0*/  UTCBAR [UR17], URZ ;  /* 0x000000ff110073e9 */ /* 0x0001e200080000ff */
[----:B------:R-:W-:Y:S01]  /*104e0*/  NOP ;  /* 0x0000000000007918 */ /* 0x000fe20000000000 */
.L_x_11:
[----:B------:R-:W2:Y:S01]  /*104f0*/  LDL.LU R0, [R1+0x7f0] ;  /* 0x0007f00001007983 */ /* 0x000ea20000300800 */
[----:B------:R-:W-:Y:S01]  /*10500*/  ISETP.GE.AND P5, PT, R8, 0x1, PT ;  /* 0x000000010800780c */ /* 0x000fe20003fa6270 */
[----:B------:R-:W-:Y:S01]  /*10510*/  IMAD.MOV.U32 R6, RZ, RZ, RZ ;  /* 0x000000ffff067224 */ /* 0x000fe200078e00ff */
[----:B------:R-:W-:Y:S01]  /*10520*/  FSEL R71, R71, -INF , P4 ;  /* 0xff80000047477808 */ /* 0x000fe20002000000 */
[----:B--2---:R-:W-:-:S05]  /*10530*/  FADD R78, R78, R0 ;  /* 0x000000004e4e7221 */ /* 0x004fca0000000000 */
[----:B------:R-:W-:-:S05]  /*10540*/  FSEL R78, R78, 1, P4 ;  /* 0x3f8000004e4e7808 */ /* 0x000fca0002000000 */
[----:B------:R-:W-:Y:S05]  /*10550*/  @!P5 BRA `(.L_x_12) ;  /* 0x000000680074d947 */ /* 0x000fea0003800000 */
[----:B------:R-:W2:Y:S01]  /*10560*/  LDL R4, [R1+0x874] ;  /* 0x0008740001047983 */ /* 0x000ea20000100800 */
[----:B------:R-:W-:Y:S01]  /*10570*/  SHF.R.U32.HI R76, RZ, 0x4, R76 ;  /* 0x00000004ff4c7819 */ /* 0x000fe2000001164c */
[----:B------:R-:W-:Y:S01]  /*10580*/  IMAD.MOV.U32 R3, RZ, RZ, RZ ;  /* 0x000000ffff037224 */ /* 0x000fe200078e00ff */
[----:B------:R-:W-:Y:S01]  /*10590*/  LOP3.LUT R2, R2, 0xfffff7ff, RZ, 0xc0, !PT ;  /* 0xfffff7ff02027812 */ /* 0x000fe200078ec0ff */
[----:B------:R-:W-:Y:S01]  /*105a0*/  IMAD.MOV.U32 R9, RZ, RZ, RZ ;  /* 0x000000ffff097224 */ /* 0x000fe200078e00ff */
[----:B------:R-:W-:Y:S01]  /*105b0*/  SGXT.U32 R0, R76, 0xe ;  /* 0x0000000e4c00781a */ /* 0x000fe20000000000 */
[----:B------:R-:W1:Y:S01]  /*105c0*/  S2R R10, SR_TID.X ;  /* 0x00000000000a7919 */ /* 0x000e620000002100 */
[----:B------:R-:W-:Y:S01]  /*105d0*/  @P3 LOP3.LUT R2, R2, 0x800, RZ, 0xfc, !PT ;  /* 0x0000080002023812 */ /* 0x000fe200078efcff */
[----:B------:R-:W-:Y:S01]  /*105e0*/  HFMA2 R79, -RZ, RZ, 0, 0 ;  /* 0x00000000ff4f7431 */ /* 0x000fe200000001ff */
[----:B------:R-:W-:Y:S01]  /*105f0*/  R2UR UR6, R74 ;  /* 0x000000004a0672ca */ /* 0x000fe200000e0000 */
[----:B------:R3:W-:Y:S01]  /*10600*/  STL [R1+0x728], R0 ;  /* 0x0007280001007387 */ /* 0x0007e20000100800 */
[----:B------:R-:W-:Y:S01]  /*10610*/  LOP3.LUT R2, R2, 0xfffffbff, RZ, 0xc0, !PT ;  /* 0xfffffbff02027812 */ /* 0x000fe200078ec0ff */
[----:B------:R-:W-:-:S02]  /*10620*/  IMAD.MOV.U32 R73, RZ, RZ, 0x1 ;  /* 0x00000001ff497424 */ /* 0x000fc400078e00ff */
[----:B------:R-:W-:Y:S01]  /*10630*/  IMAD.MOV.U32 R46, RZ, RZ, RZ ;  /* 0x000000ffff2e7224 */ /* 0x000fe200078e00ff */
[----:B------:R-:W-:Y:S01]  /*10640*/  @P2 LOP3.LUT R2, R2, 0x400, RZ, 0xfc, !PT ;  /* 0x0000040002022812 */ /* 0x000fe200078efcff */
[----:B------:R-:W-:-:S03]  /*10650*/  IMAD.MOV.U32 R74, RZ, RZ, RZ ;  /* 0x000000ffff4a7224 */ /* 0x000fc600078e00ff */
[----:B------:R-:W-:Y:S02]  /*10660*/  LOP3.LUT R2, R2, 0xfffffdff, RZ, 0xc0, !PT ;  /* 0xfffffdff02027812 */ /* 0x000fe400078ec0ff */
[----:B---3--:R-:W-:Y:S02]  /*10670*/  IADD3 R0, P4, PT, R0, 0x2, RZ ;  /* 0x0000000200007810 */ /* 0x008fe40007f9e0ff */
[----:B------:R-:W-:Y:S02]  /*10680*/  @P1 LOP3.LUT R2, R2, 0x200, RZ, 0xfc, !PT ;  /* 0x0000020002021812 */ /* 0x000fe400078efcff */
[----:B0-----:R-:W-:Y:S02]  /*10690*/  R2UR UR10, R0 ;  /* 0x00000000000a72ca */ /* 0x001fe400000e0000 */
[----:B------:R-:W-:Y:S02]  /*106a0*/  IADD3.X R3, PT, PT, R3, 0x40004040, RZ, P4, !PT ;  /* 0x4000404003037810 */ /* 0x000fe400027fe4ff */
[----:B------:R-:W-:-:S02]  /*106b0*/  LOP3.LUT R2, R2, 0xfffffeff, RZ, 0xc0, !PT ;  /* 0xfffffeff02027812 */ /* 0x000fc400078ec0ff */
[----:B------:R-:W-:Y:S02]  /*106c0*/  R2UR UR11, R3 ;  /* 0x00000000030b72ca */ /* 0x000fe400000e0000 */
[----:B------:R-:W-:-:S04]  /*106d0*/  @P0 LOP3.LUT R2, R2, 0x100, RZ, 0xfc, !PT ;  /* 0x0000010002020812 */ /* 0x000fc800078efcff */
[----:B------:R-:W-:Y:S02]  /*106e0*/  LOP3.LUT R2, R2, 0xffffffbf, RZ, 0xc0, !PT ;  /* 0xffffffbf02027812 */ /* 0x000fe400078ec0ff */
[----:B-1----:R-:W-:-:S05]  /*106f0*/  SHF.R.U32.HI R10, RZ, 0x5, R10 ;  /* 0x00000005ff0a7819 */ /* 0x002fca000001160a */
[----:B------:R-:W-:Y:S02]  /*10700*/  UIADD3.64 UR76, UPT, UPT, UR10, 0x2, URZ ;  /* 0x000000020a4c7897 */ /* 0x000fe4000fffe0ff */
[----:B------:R-:W-:Y:S02]  /*10710*/  UIADD3.64 UR44, UPT, UPT, UR10, 0x4, URZ ;  /* 0x000000040a2c7897 */ /* 0x000fe4000fffe0ff */
[----:B------:R-:W-:Y:S02]  /*10720*/  UIADD3.64 UR46, UPT, UPT, UR10, 0x3fe, URZ ;  /* 0x000003fe0a2e7897 */ /* 0x000fe4000fffe0ff */
[----:B------:R-:W-:Y:S02]  /*10730*/  UIADD3.64 UR48, UPT, UPT, UR10, 0x400, URZ ;  /* 0x000004000a307897 */ /* 0x000fe4000fffe0ff */
[----:B------:R-:W-:Y:S02]  /*10740*/  UIADD3.64 UR50, UPT, UPT, UR10, 0x402, URZ ;  /* 0x000004020a327897 */ /* 0x000fe4000fffe0ff */
[----:B------:R-:W-:-:S02]  /*10750*/  UIADD3.64 UR52, UPT, UPT, UR10, 0x404, URZ ;  /* 0x000004040a347897 */ /* 0x000fc4000fffe0ff */
[----:B------:R-:W-:Y:S02]  /*10760*/  UIADD3.64 UR54, UPT, UPT, UR10, 0x7fe, URZ ;  /* 0x000007fe0a367897 */ /* 0x000fe4000fffe0ff */
[----:B------:R-:W-:Y:S02]  /*10770*/  UIADD3.64 UR56, UPT, UPT, UR10, 0x800, URZ ;  /* 0x000008000a387897 */ /* 0x000fe4000fffe0ff */
[----:B------:R-:W-:Y:S02]  /*10780*/  UIADD3.64 UR58, UPT, UPT, UR10, 0x802, URZ ;  /* 0x000008020a3a7897 */ /* 0x000fe4000fffe0ff */
[----:B------:R-:W-:Y:S02]  /*10790*/  UIADD3.64 UR60, UPT, UPT, UR10, 0x804, URZ ;  /* 0x000008040a3c7897 */ /* 0x000fe4000fffe0ff */
[----:B------:R-:W-:Y:S02]  /*107a0*/  UIADD3.64 UR62, UPT, UPT, UR10, 0xbfe, URZ ;  /* 0x00000bfe0a3e7897 */ /* 0x000fe4000fffe0ff */
[----:B------:R-:W-:-:S02]  /*107b0*/  UIADD3.64 UR64, UPT, UPT, UR10, 0xc00, URZ ;  /* 0x00000c000a407897 */ /* 0x000fc4000fffe0ff */
[----:B------:R-:W-:Y:S02]  /*107c0*/  UIADD3.64 UR66, UPT, UPT, UR10, 0xc02, URZ ;  /* 0x00000c020a427897 */ /* 0x000fe4000fffe0ff */
[----:B------:R-:W-:Y:S01]  /*107d0*/  UIADD3.64 UR68, UPT, UPT, UR10, 0xc04, URZ ;  /* 0x00000c040a447897 */ /* 0x000fe2000fffe0ff */
[C---:B--2---:R-:W-:Y:S02]  /*107e0*/  VIADD R0, R4.reuse, 0x20000 ;  /* 0x0002000004007836 */ /* 0x044fe40000000000 */
[----:B------:R-:W-:-:S03]  /*107f0*/  VIADD R3, R4, 0x30000 ;  /* 0x0003000004037836 */ /* 0x000fc60000000000 */
[----:B------:R-:W-:-:S04]  /*10800*/  SHF.R.U32.HI R0, RZ, 0x4, R0 ;  /* 0x00000004ff007819 */ /* 0x000fc80000011600 */
[----:B------:R-:W-:Y:S02]  /*10810*/  SGXT.U32 R4, R0, 0xe ;  /* 0x0000000e0004781a */ /* 0x000fe40000000000 */
[----:B------:R-:W-:Y:S02]  /*10820*/  SHF.R.U32.HI R0, RZ, 0x4, R3 ;  /* 0x00000004ff007819 */ /* 0x000fe40000011603 */
[----:B------:R-:W-:Y:S01]  /*10830*/  IADD3 R3, P4, PT, R4, 0x2, RZ ;  /* 0x0000000204037810 */ /* 0x000fe20007f9e0ff */
[----:B------:R-:W-:Y:S01]  /*10840*/  STL [R1+0x724], R4 ;  /* 0x0007240401007387 */ /* 0x000fe20000100800 */
[----:B------:R-:W-:Y:S02]  /*10850*/  SGXT.U32 R0, R0, 0xe ;  /* 0x0000000e0000781a */ /* 0x000fe40000000000 */
[----:B------:R-:W-:Y:S01]  /*10860*/  R2UR UR12, R3 ;  /* 0x00000000030c72ca */ /* 0x000fe200000e0000 */
[----:B------:R-:W-:Y:S01]  /*10870*/  IMAD.MOV.U32 R3, RZ, RZ, RZ ;  /* 0x000000ffff037224 */ /* 0x000fe200078e00ff */
[----:B------:R-:W-:Y:S01]  /*10880*/  IADD3.X R9, PT, PT, R9, 0x40004040, RZ, P4, !PT ;  /* 0x4000404009097810 */ /* 0x000fe200027fe4ff */
[----:B------:R0:W-:Y:S03]  /*10890*/  STL [R1+0x720], R0 ;  /* 0x0007200001007387 */ /* 0x0001e60000100800 */
[----:B------:R-:W-:-:S02]  /*108a0*/  R2UR UR13, R9 ;  /* 0x00000000090d72ca */ /* 0x000fc400000e0000 */
[----:B0-----:R-:W-:-:S04]  /*108b0*/  IADD3 R0, P5, PT, R0, 0x80, RZ ;  /* 0x0000008000007810 */ /* 0x001fc80007fbe0ff */
[----:B------:R-:W-:Y:S02]  /*108c0*/  IADD3.X R3, PT, PT, R3, 0x40004040, RZ, P5, !PT ;  /* 0x4000404003037810 */ /* 0x000fe40002ffe4ff */
[----:B------:R-:W-:-:S05]  /*108d0*/  IADD3 R4, P5, PT, R0, 0x80, RZ ;  /* 0x0000008000047810 */ /* 0x000fca0007fbe0ff */
[----:B------:R-:W-:Y:S01]  /*108e0*/  UIADD3.64 UR70, UPT, UPT, UR12, 0x2, URZ ;  /* 0x000000020c467897 */ /* 0x000fe2000fffe0ff */
[----:B------:R-:W-:Y:S01]  /*108f0*/  R2UR UR40, R0 ;  /* 0x00000000002872ca */ /* 0x000fe200000e0000 */
[----:B------:R-:W-:Y:S01]  /*10900*/  UIADD3.64 UR72, UPT, UPT, UR12, 0x7fe, URZ ;  /* 0x000007fe0c487897 */ /* 0x000fe2000fffe0ff */
[----:B------:R-:W-:Y:S01]  /*10910*/  R2UR UR14, R4 ;  /* 0x00000000040e72ca */ /* 0x000fe200000e0000 */
[--C-:B------:R-:W-:Y:S01]  /*10920*/  IMAD.X R8, RZ, RZ, R3.reuse, P5 ;  /* 0x000000ffff087224 */ /* 0x100fe200028e0603 */
[----:B------:R-:W-:Y:S02]  /*10930*/  IADD3 R4, P5, PT, R0, 0x100, RZ ;  /* 0x0000010000047810 */ /* 0x000fe40007fbe0ff */
[----:B------:R-:W-:Y:S02]  /*10940*/  R2UR UR41, R3 ;  /* 0x00000000032972ca */ /* 0x000fe400000e0000 */
[----:B------:R-:W-:Y:S01]  /*10950*/  R2UR UR16, R4 ;  /* 0x00000000041072ca */ /* 0x000fe200000e0000 */
[----:B------:R-:W-:Y:S01]  /*10960*/  IMAD.X R5, RZ, RZ, R3, P5 ;  /* 0x000000ffff057224 */ /* 0x000fe200028e0603 */
[----:B------:R-:W-:-:S02]  /*10970*/  IADD3 R4, P5, PT, R0, 0x180, RZ ;  /* 0x0000018000047810 */ /* 0x000fc40007fbe0ff */
[----:B------:R-:W-:Y:S02]  /*10980*/  R2UR UR15, R8 ;  /* 0x00000000080f72ca */ /* 0x000fe400000e0000 */
        /* <DEDUP_REMOVED lines=8> */
[----:B------:R-:W-:Y:S02]  /*10a10*/  R2UR UR22, R4 ;  /* 0x00000000041672ca */ /* 0x000fe400000e0000 */
[----:B------:R-:W-:Y:S02]  /*10a20*/  IADD3 R4, P1, PT, R0, 0x300, RZ ;  /* 0x0000030000047810 */ /* 0x000fe40007f3e0ff */
[----:B------:R-:W-:Y:S02]  /*10a30*/  R2UR UR21, R6 ;  /* 0x00000000061572ca */ /* 0x000fe400000e0000 */
[----:B------:R-:W-:-:S03]  /*10a40*/  R2UR UR24, R4 ;  /* 0x00000000041872ca */ /* 0x000fc600000e0000 */
[----:B------:R-:W-:Y:S02]  /*10a50*/  @P0 LOP3.LUT R2, R2, 0x40, RZ, 0xfc, !PT ;  /* 0x0000004002020812 */ /* 0x000fe400078efcff */
[----:B------:R-:W-:Y:S02]  /*10a60*/  IADD3 R4, P0, PT, R0, 0x380, RZ ;  /* 0x0000038000047810 */ /* 0x000fe40007f1e0ff */
[----:B------:R-:W-:Y:S02]  /*10a70*/  LOP3.LUT R2, R2, 0xffffffdf, RZ, 0xc0, !PT ;  /* 0xffffffdf02027812 */ /* 0x000fe400078ec0ff */
[----:B------:R-:W-:Y:S02]  /*10a80*/  R2UR UR26, R4 ;  /* 0x00000000041a72ca */ /* 0x000fe400000e0000 */
[----:B------:R-:W-:Y:S02]  /*10a90*/  @P1 LOP3.LUT R2, R2, 0x20, RZ, 0xfc, !PT ;  /* 0x0000002002021812 */ /* 0x000fe400078efcff */
[----:B------:R-:W-:-:S02]  /*10aa0*/  IADD3 R4, P3, PT, R0, 0x400, RZ ;  /* 0x0000040000047810 */ /* 0x000fc40007f7e0ff */
[----:B------:R-:W-:Y:S02]  /*10ab0*/  LOP3.LUT R2, R2, 0xffffffef, RZ, 0xc0, !PT ;  /* 0xffffffef02027812 */ /* 0x000fe400078ec0ff */
[----:B------:R-:W-:Y:S02]  /*10ac0*/  R2UR UR28, R4 ;  /* 0x00000000041c72ca */ /* 0x000fe400000e0000 */
[----:B------:R-:W-:Y:S02]  /*10ad0*/  @P0 LOP3.LUT R2, R2, 0x10, RZ, 0xfc, !PT ;  /* 0x0000001002020812 */ /* 0x000fe400078efcff */
[----:B------:R-:W-:Y:S02]  /*10ae0*/  IADD3 R4, P2, PT, R0, 0x480, RZ ;  /* 0x0000048000047810 */ /* 0x000fe40007f5e0ff */
[----:B------:R-:W-:Y:S02]  /*10af0*/  LOP3.LUT R2, R2, 0xffffefff, RZ, 0xc0, !PT ;  /* 0xffffefff02027812 */ /* 0x000fe400078ec0ff */
[----:B------:R-:W-:Y:S01]  /*10b00*/  R2UR UR30, R4 ;  /* 0x00000000041e72ca */ /* 0x000fe200000e0000 */
[----:B------:R-:W-:Y:S01]  /*10b10*/  IMAD.X R7, RZ, RZ, R3, P2 ;  /* 0x000000ffff077224 */ /* 0x000fe200010e0603 */
[----:B------:R-:W-:-:S02]  /*10b20*/  @P3 LOP3.LUT R2, R2, 0x1000, RZ, 0xfc, !PT ;  /* 0x0000100002023812 */ /* 0x000fc400078efcff */
[----:B------:R-:W-:Y:S02]  /*10b30*/  IADD3 R4, P1, PT, R0, 0x500, RZ ;  /* 0x0000050000047810 */ /* 0x000fe40007f3e0ff */
[C---:B------:R-:W-:Y:S02]  /*10b40*/  LOP3.LUT P3, RZ, R2.reuse, 0x10, RZ, 0xc0, !PT ;  /* 0x0000001002ff7812 */ /* 0x040fe4000786c0ff */
[----:B------:R-:W-:Y:S01]  /*10b50*/  LOP3.LUT R2, R2, 0xffffdfff, RZ, 0xc0, !PT ;  /* 0xffffdfff02027812 */ /* 0x000fe200078ec0ff */
[----:B------:R-:W-:Y:S01]  /*10b60*/  IMAD.X R6, RZ, RZ, R3, P1 ;  /* 0x000000ffff067224 */ /* 0x000fe200008e0603 */
[----:B------:R-:W-:Y:S02]  /*10b70*/  R2UR UR32, R4 ;  /* 0x00000000042072ca */ /* 0x000fe400000e0000 */
[----:B------:R-:W-:Y:S02]  /*10b80*/  IADD3 R4, P0, PT, R0, 0x580, RZ ;  /* 0x0000058000047810 */ /* 0x000fe40007f1e0ff */
[----:B------:R-:W-:Y:S01]  /*10b90*/  R2UR UR31, R7 ;  /* 0x00000000071f72ca */ /* 0x000fe200000e0000 */
[----:B------:R-:W-:Y:S01]  /*10ba0*/  IMAD.U32 R7, RZ, RZ, UR71 ;  /* 0x00000047ff077e24 */ /* 0x000fe2000f8e00ff */
[----:B------:R-:W-:-:S02]  /*10bb0*/  R2UR UR34, R4 ;  /* 0x00000000042272ca */ /* 0x000fc400000e0000 */
[----:B------:R-:W-:Y:S02]  /*10bc0*/  IADD3 R4, P5, PT, R0, 0x600, RZ ;  /* 0x0000060000047810 */ /* 0x000fe40007fbe0ff */
[----:B------:R-:W-:Y:S02]  /*10bd0*/  @P3 LOP3.LUT R2, R2, 0x2000, RZ, 0xfc, !PT ;  /* 0x0000200002023812 */ /* 0x000fe400078efcff */
[----:B------:R-:W-:Y:S02]  /*10be0*/  R2UR UR36, R4 ;  /* 0x00000000042472ca */ /* 0x000fe400000e0000 */
[C---:B------:R-:W-:Y:S02]  /*10bf0*/  LOP3.LUT P3, RZ, R2.reuse, 0x20, RZ, 0xc0, !PT ;  /* 0x0000002002ff7812 */ /* 0x040fe4000786c0ff */
[----:B------:R-:W-:Y:S02]  /*10c00*/  LOP3.LUT R2, R2, 0xffffbfff, RZ, 0xc0, !PT ;  /* 0xffffbfff02027812 */ /* 0x000fe400078ec0ff */
[----:B------:R-:W-:-:S02]  /*10c10*/  IADD3 R4, P4, PT, R0, 0x680, RZ ;  /* 0x0000068000047810 */ /* 0x000fc40007f9e0ff */
[----:B------:R-:W-:Y:S02]  /*10c20*/  IADD3 R0, P6, PT, R0, 0x700, RZ ;  /* 0x0000070000007810 */ /* 0x000fe40007fde0ff */
[----:B------:R-:W-:Y:S02]  /*10c30*/  R2UR UR38, R4 ;  /* 0x00000000042672ca */ /* 0x000fe400000e0000 */
[----:B------:R-:W-:Y:S02]  /*10c40*/  R2UR UR42, R0 ;  /* 0x00000000002a72ca */ /* 0x000fe400000e0000 */
[----:B------:R-:W-:Y:S01]  /*10c50*/  R2UR UR33, R6 ;  /* 0x00000000062172ca */ /* 0x000fe200000e0000 */
[----:B------:R-:W-:Y:S01]  /*10c60*/  IMAD.U32 R6, RZ, RZ, UR70 ;  /* 0x00000046ff067e24 */ /* 0x000fe2000f8e00ff */
[----:B------:R-:W-:Y:S01]  /*10c70*/  @P3 LOP3.LUT R2, R2, 0x4000, RZ, 0xfc, !PT ;  /* 0x0000400002023812 */ /* 0x000fe200078efcff */
[----:B------:R-:W-:-:S03]  /*10c80*/  UIADD3.64 UR70, UPT, UPT, UR12, 0x4, URZ ;  /* 0x000000040c467897 */ /* 0x000fc6000fffe0ff */
[C---:B------:R-:W-:Y:S01]  /*10c90*/  LOP3.LUT P3, RZ, R2.reuse, 0x40, RZ, 0xc0, !PT ;  /* 0x0000004002ff7812 */ /* 0x040fe2000786c0ff */
[----:B------:R0:W-:Y:S01]  /*10ca0*/  STL.64 [R1+0x718], R6 ;  /* 0x0007180601007387 */ /* 0x0001e20000100a00 */
[C---:B------:R-:W-:Y:S02]  /*10cb0*/  LOP3.LUT P2, RZ, R2.reuse, 0x400, RZ, 0xc0, !PT ;  /* 0x0000040002ff7812 */ /* 0x040fe4000784c0ff */
[C---:B------:R-:W-:Y:S01]  /*10cc0*/  LOP3.LUT P1, RZ, R2.reuse, 0x200, RZ, 0xc0, !PT ;  /* 0x0000020002ff7812 */ /* 0x040fe2000782c0ff */
[----:B------:R-:W-:Y:S01]  /*10cd0*/  IMAD.X R4, RZ, RZ, R3, P3 ;  /* 0x000000ffff047224 */ /* 0x000fe200018e0603 */
[----:B------:R-:W-:-:S04]  /*10ce0*/  LOP3.LUT P3, RZ, R2, 0x4000, RZ, 0xc0, !PT ;  /* 0x0000400002ff7812 */ /* 0x000fc8000786c0ff */
[----:B------:R-:W-:Y:S01]  /*10cf0*/  R2UR UR23, R4 ;  /* 0x00000000041772ca */ /* 0x000fe200000e0000 */
[--C-:B------:R-:W-:Y:S01]  /*10d00*/  IMAD.X R0, RZ, RZ, R3.reuse, P3 ;  /* 0x000000ffff007224 */ /* 0x100fe200018e0603 */
[C---:B------:R-:W-:Y:S01]  /*10d10*/  LOP3.LUT P3, RZ, R2.reuse, 0x2000, RZ, 0xc0, !PT ;  /* 0x0000200002ff7812 */ /* 0x040fe2000786c0ff */
[----:B------:R-:W-:Y:S01]  /*10d20*/  IMAD.X R4, RZ, RZ, R3, P0 ;  /* 0x000000ffff047224 */ /* 0x000fe200000e0603 */
[C---:B------:R-:W-:Y:S01]  /*10d30*/  LOP3.LUT P0, RZ, R2.reuse, 0x100, RZ, 0xc0, !PT ;  /* 0x0000010002ff7812 */ /* 0x040fe2000780c0ff */
[----:B0-----:R-:W-:Y:S01]  /*10d40*/  IMAD.U32 R6, RZ, RZ, UR72 ;  /* 0x00000048ff067e24 */ /* 0x001fe2000f8e00ff */
[----:B------:R-:W-:Y:S01]  /*10d50*/  IADD3.X R5, PT, PT, R3, RZ, RZ, P3, !PT ;  /* 0x000000ff03057210 */ /* 0x000fe20001ffe4ff */
[----:B------:R-:W-:Y:S01]  /*10d60*/  IMAD.U32 R7, RZ, RZ, UR73 ;  /* 0x00000049ff077e24 */ /* 0x000fe2000f8e00ff */
[----:B------:R-:W-:Y:S01]  /*10d70*/  LOP3.LUT P3, RZ, R2, 0x1000, RZ, 0xc0, !PT ;  /* 0x0000100002ff7812 */ /* 0x000fe2000786c0ff */
[----:B------:R-:W-:Y:S01]  /*10d80*/  UIADD3.64 UR72, UPT, UPT, UR12, 0x802, URZ ;  /* 0x000008020c487897 */ /* 0x000fe2000fffe0ff */
[----:B------:R-:W-:-:S02]  /*10d90*/  R2UR UR27, R5 ;  /* 0x00000000051b72ca */ /* 0x000fc400000e0000 */
[----:B------:R-:W0:Y:S01]  /*10da0*/  LDC R5, c[0x0][0x3c4] ;  /* 0x0000f100ff057b82 */ /* 0x000e220000000800 */
[--C-:B------:R-:W-:Y:S01]  /*10db0*/  IMAD.X R8, RZ, RZ, R3.reuse, P3 ;  /* 0x000000ffff087224 */ /* 0x100fe200018e0603 */
[----:B------:R-:W-:Y:S01]  /*10dc0*/  LOP3.LUT P3, RZ, R2, 0x800, RZ, 0xc0, !PT ;  /* 0x0000080002ff7812 */ /* 0x000fe2000786c0ff */
[--C-:B------:R-:W-:Y:S01]  /*10dd0*/  IMAD.X R2, RZ, RZ, R3.reuse, P5 ;  /* 0x000000ffff027224 */ /* 0x100fe200028e0603 */
[----:B------:R-:W-:Y:S01]  /*10de0*/  R2UR UR25, R0 ;  /* 0x00000000001972ca */ /* 0x000fe200000e0000 */
[--C-:B------:R-:W-:Y:S01]  /*10df0*/  IMAD.X R0, RZ, RZ, R3.reuse, P4 ;  /* 0x000000ffff007224 */ /* 0x100fe200020e0603 */
[----:B------:R-:W-:Y:S01]  /*10e00*/  R2UR UR35, R4 ;  /* 0x00000000042372ca */ /* 0x000fe200000e0000 */
[----:B------:R-:W-:Y:S01]  /*10e10*/  IMAD.U32 R4, RZ, RZ, UR70 ;  /* 0x00000046ff047e24 */ /* 0x000fe2000f8e00ff */
[----:B------:R-:W-:Y:S02]  /*10e20*/  R2UR UR37, R2 ;  /* 0x00000000022572ca */ /* 0x000fe400000e0000 */
[----:B------:R-:W1:Y:S01]  /*10e30*/  LDC R2, c[0x0][0x3d4] ;  /* 0x0000f500ff027b82 */ /* 0x000e620000000800 */
[----:B------:R-:W-:Y:S01]  /*10e40*/  R2UR UR39, R0 ;  /* 0x00000000002772ca */ /* 0x000fe200000e0000 */
[----:B------:R-:W-:Y:S01]  /*10e50*/  IMAD.X R0, RZ, RZ, R3, P6 ;  /* 0x000000ffff007224 */ /* 0x000fe200030e0603 */
[----:B------:R-:W-:Y:S01]  /*10e60*/  R2UR UR29, R8 ;  /* 0x00000000081d72ca */ /* 0x000fe200000e0000 */
[----:B------:R-:W-:Y:S01]  /*10e70*/  IMAD.MOV.U32 R3, RZ, RZ, R71 ;  /* 0x000000ffff037224 */ /* 0x000fe200078e0047 */
[----:B------:R-:W-:-:S02]  /*10e80*/  ISETP.NE.U32.AND P5, PT, R10, RZ, PT ;  /* 0x000000ff0a00720c */ /* 0x000fc40003fa5070 */
[----:B------:R-:W-:Y:S01]  /*10e90*/  R2UR UR43, R0 ;  /* 0x00000000002b72ca */ /* 0x000fe200000e0000 */
[----:B-1----:R-:W-:Y:S02]  /*10ea0*/  IMAD.SHL.U32 R0, R2, 0x80, RZ ;  /* 0x0000008002007824 */ /* 0x002fe400078e00ff */
[----:B0-----:R-:W-:Y:S02]  /*10eb0*/  IMAD.SHL.U32 R2, R5, 0x80, RZ ;  /* 0x0000008005027824 */ /* 0x001fe400078e00ff */
[----:B------:R-:W-:Y:S01]  /*10ec0*/  IMAD.U32 R5, RZ, RZ, UR71 ;  /* 0x00000047ff057e24 */ /* 0x000fe2000f8e00ff */
[----:B------:R-:W-:-:S04]  /*10ed0*/  UIADD3.64 UR70, UPT, UPT, UR12, 0x800, URZ ;  /* 0x000008000c467897 */ /* 0x000fc8000fffe0ff */
[----:B------:R0:W-:Y:S04]  /*10ee0*/  STL.64 [R1+0x710], R4 ;  /* 0x0007100401007387 */ /* 0x0001e80000100a00 */
[----:B------:R1:W-:Y:S01]  /*10ef0*/  STL.64 [R1+0x708], R6 ;  /* 0x0007080601007387 */ /* 0x0003e20000100a00 */
[----:B0-----:R-:W-:Y:S02]  /*10f00*/  IMAD.U32 R4, RZ, RZ, UR70 ;  /* 0x00000046ff047e24 */ /* 0x001fe4000f8e00ff */
[----:B------:R-:W-:Y:S01]  /*10f10*/  IMAD.U32 R5, RZ, RZ, UR71 ;  /* 0x00000047ff057e24 */ /* 0x000fe2000f8e00ff */
[----:B------:R-:W-:-:S04]  /*10f20*/  UIADD3.64 UR70, UPT, UPT, UR12, 0x804, URZ ;  /* 0x000008040c467897 */ /* 0x000fc8000fffe0ff */
[----:B------:R0:W-:Y:S02]  /*10f30*/  STL.64 [R1+0x700], R4 ;  /* 0x0007000401007387 */ /* 0x0001e40000100a00 */
[----:B-1----:R-:W-:Y:S02]  /*10f40*/  IMAD.U32 R6, RZ, RZ, UR70 ;  /* 0x00000046ff067e24 */ /* 0x002fe4000f8e00ff */
[----:B------:R-:W-:Y:S02]  /*10f50*/  IMAD.U32 R7, RZ, RZ, UR71 ;  /* 0x00000047ff077e24 */ /* 0x000fe4000f8e00ff */
[----:B0-----:R-:W-:Y:S02]  /*10f60*/  IMAD.U32 R4, RZ, RZ, UR72 ;  /* 0x00000048ff047e24 */ /* 0x001fe4000f8e00ff */
[----:B------:R-:W-:-:S05]  /*10f70*/  IMAD.U32 R5, RZ, RZ, UR73 ;  /* 0x00000049ff057e24 */ /* 0x000fca000f8e00ff */
[----:B------:R0:W-:Y:S04]  /*10f80*/  STL.64 [R1+0x6f8], R4 ;  /* 0x0006f80401007387 */ /* 0x0001e80000100a00 */
[----:B------:R0:W-:Y:S02]  /*10f90*/  STL.64 [R1+0x6f0], R6 ;  /* 0x0006f00601007387 */ /* 0x0001e40000100a00 */
.L_x_17:
[----:B------:R-:W2:Y:S01]  /*10fa0*/  LDL.64 R12, [R1+0x5e0] ;  /* 0x0005e000010c7983 */ /* 0x000ea20000100a00 */
[----:B------:R-:W1:Y:S03]  /*10fb0*/  LDC R101, c[0x0][0x3c4] ;  /* 0x0000f100ff657b82 */ /* 0x000e660000000800 */
[----:B0-----:R-:W3:Y:S04]  /*10fc0*/  LDL.64 R4, [R1+0x5a0] ;  /* 0x0005a00001047983 */ /* 0x001ee80000100a00 */
[----:B------:R-:W4:Y:S04]  /*10fd0*/  LDL.64 R22, [R1+0x560] ;  /* 0x0005600001167983 */ /* 0x000f280000100a00 */
[----:B------:R-:W5:Y:S04]  /*10fe0*/  LDL.64 R32, [R1+0x4c8] ;  /* 0x0004c80001207983 */ /* 0x000f680000100a00 */
        /* <DEDUP_REMOVED lines=22> */
[----:B------:R-:W5:Y:S01]  /*11150*/  LDL.64 R62, [R1+0x588] ;  /* 0x00058800013e7983 */ /* 0x000f620000100a00 */
[----:B--2---:R-:W-:-:S03]  /*11160*/  IMAD.WIDE R26, R2, 0x2, R12 ;  /* 0x00000002021a7825 */ /* 0x004fc600078e020c */
[----:B------:R-:W2:Y:S01]  /*11170*/  LDL.64 R12, [R1+0x650] ;  /* 0x00065000010c7983 */ /* 0x000ea20000100a00 */
[C---:B---3--:R-:W-:Y:S01]  /*11180*/  IMAD.WIDE R4, R2.reuse, 0x2, R4 ;  /* 0x0000000202047825 */ /* 0x048fe200078e0204 */
[----:B-1----:R-:W-:Y:S02]  /*11190*/  LEA R36, P4, R101, R68, 0x4 ;  /* 0x0000004465247211 */ /* 0x002fe400078820ff */
[----:B------:R-:W3:Y:S01]  /*111a0*/  LDG.E.U16 R26, desc[UR8][R26.64] ;  /* 0x000000081a1a7981 */ /* 0x000ee2000c1e1500 */
[----:B----4-:R-:W-:-:S03]  /*111b0*/  IMAD.WIDE R24, R2, 0x2, R22 ;  /* 0x0000000202187825 */ /* 0x010fc600078e0216 */
[----:B------:R0:W4:Y:S04]  /*111c0*/  LDG.E.U16 R23, desc[UR8][R4.64] ;  /* 0x0000000804177981 */ /* 0x000128000c1e1500 */
[----:B------:R-:W3:Y:S01]  /*111d0*/  LDG.E.U16 R24, desc[UR8][R24.64] ;  /* 0x0000000818187981 */ /* 0x000ee2000c1e1500 */
[----:B-----5:R-:W-:-:S04]  /*111e0*/  IMAD.WIDE R10, R2, 0x2, R10 ;  /* 0x00000002020a7825 */ /* 0x020fc800078e020a */
[----:B0-----:R-:W-:-:S04]  /*111f0*/  IMAD.WIDE R4, R2, 0x2, R32 ;  /* 0x0000000202047825 */ /* 0x001fc800078e0220 */
[C---:B------:R-:W-:Y:S01]  /*11200*/  IMAD.WIDE R8, R2.reuse, 0x2, R8 ;  /* 0x0000000202087825 */ /* 0x040fe200078e0208 */
[----:B------:R0:W5:Y:S03]  /*11210*/  LDG.E.U16 R25, desc[UR8][R10.64] ;  /* 0x000000080a197981 */ /* 0x000166000c1e1500 */
[C---:B------:R-:W-:Y:S01]  /*11220*/  IMAD.WIDE R6, R2.reuse, 0x2, R6 ;  /* 0x0000000202067825 */ /* 0x040fe200078e0206 */
[----:B------:R1:W3:Y:S03]  /*11230*/  LDG.E.U16 R4, desc[UR8][R4.64] ;  /* 0x0000000804047981 */ /* 0x0002e6000c1e1500 */
[C---:B------:R-:W-:Y:S02]  /*11240*/  IMAD.WIDE R18, R2.reuse, 0x2, R18 ;  /* 0x0000000202127825 */ /* 0x040fe400078e0212 */
[----:B------:R1:W3:Y:S02]  /*11250*/  LDG.E.U16 R6, desc[UR8][R6.64] ;  /* 0x0000000806067981 */ /* 0x0002e4000c1e1500 */
[----:B0-----:R-:W-:-:S02]  /*11260*/  IMAD.WIDE R10, R2, 0x2, R20 ;  /* 0x00000002020a7825 */ /* 0x001fc400078e0214 */
[----:B------:R0:W3:Y:S02]  /*11270*/  LDG.E.U16 R21, desc[UR8][R8.64] ;  /* 0x0000000808157981 */ /* 0x0000e4000c1e1500 */
[C---:B-1----:R-:W-:Y:S02]  /*11280*/  IMAD.SHL.U32 R5, R101.reuse, 0x8, RZ ;  /* 0x0000000865057824 */ /* 0x042fe400078e00ff */
[----:B------:R-:W3:Y:S01]  /*11290*/  LDG.E.U16 R18, desc[UR8][R18.64] ;  /* 0x0000000812127981 */ /* 0x000ee2000c1e1500 */
[----:B------:R-:W-:Y:S02]  /*112a0*/  SHF.L.U32 R7, R101, 0x4, RZ ;  /* 0x0000000465077819 */ /* 0x000fe400000006ff */
[-C--:B------:R-:W-:Y:S01]  /*112b0*/  LEA.HI.X.SX32 R37, R5, R69.reuse, 0x1, P4 ;  /* 0x0000004505257211 */ /* 0x080fe200020f0eff */
[C---:B------:R-:W-:Y:S01]  /*112c0*/  IMAD.WIDE R14, R2.reuse, 0x2, R14 ;  /* 0x00000002020e7825 */ /* 0x040fe200078e020e */
[-C--:B------:R-:W-:Y:S01]  /*112d0*/  LEA R34, P4, R101, R68.reuse, 0x5 ;  /* 0x0000004465227211 */ /* 0x080fe200078828ff */
[----:B------:R1:W3:Y:S02]  /*112e0*/  LDG.E.U16 R22, desc[UR8][R10.64] ;  /* 0x000000080a167981 */ /* 0x0002e4000c1e1500 */
[----:B0-----:R-:W-:Y:S01]  /*112f0*/  IMAD.WIDE R8, R2, 0x2, R30 ;  /* 0x0000000202087825 */ /* 0x001fe200078e021e */
[----:B------:R-:W-:Y:S01]  /*11300*/  LEA.HI.X.SX32 R35, R7, R69, 0x1, P4 ;  /* 0x0000004507237211 */ /* 0x000fe200020f0eff */
[----:B------:R-:W3:Y:S01]  /*11310*/  LDG.E.U16 R14, desc[UR8][R14.64] ;  /* 0x000000080e0e7981 */ /* 0x000ee2000c1e1500 */
[----:B------:R-:W-:-:S03]  /*11320*/  LEA R32, P4, R101, R68, 0x6 ;  /* 0x0000004465207211 */ /* 0x000fc600078830ff */
[----:B------:R-:W3:Y:S01]  /*11330*/  LDG.E.U16 R19, desc[UR8][R8.64] ;  /* 0x0000000808137981 */ /* 0x000ee2000c1e1500 */
[----:B-1----:R-:W-:-:S04]  /*11340*/  IMAD.WIDE R10, R2, 0x2, R28 ;  /* 0x00000002020a7825 */ /* 0x002fc800078e021c */
[C---:B------:R-:W-:Y:S01]  /*11350*/  IMAD.SHL.U32 R7, R101.reuse, 0x40, RZ ;  /* 0x0000004065077824 */ /* 0x040fe200078e00ff */
[----:B------:R-:W3:Y:S01]  /*11360*/  LDG.E.U16 R15, desc[UR8][R10.64] ;  /* 0x000000080a0f7981 */ /* 0x000ee2000c1e1500 */
[----:B------:R-:W-:Y:S02]  /*11370*/  IMAD R30, R101, 0x82, RZ ;  /* 0x00000082651e7824 */ /* 0x000fe400078e02ff */
[----:B------:R-:W-:-:S04]  /*11380*/  IMAD.WIDE R36, R2, 0x2, R36 ;  /* 0x0000000202247825 */ /* 0x000fc800078e0224 */
[----:B------:R-:W-:-:S04]  /*11390*/  IMAD.WIDE R16, R2, 0x2, R16 ;  /* 0x0000000202107825 */ /* 0x000fc800078e0210 */
[----:B------:R-:W-:Y:S02]  /*113a0*/  IMAD.MOV.U32 R28, RZ, RZ, R68 ;  /* 0x000000ffff1c7224 */ /* 0x000fe400078e0044 */
[----:B------:R-:W-:Y:S01]  /*113b0*/  IMAD.MOV.U32 R29, RZ, RZ, R69 ;  /* 0x000000ffff1d7224 */ /* 0x000fe200078e0045 */
[----:B------:R0:W3:Y:S01]  /*113c0*/  LDG.E.U16 R16, desc[UR8][R16.64] ;  /* 0x0000000810107981 */ /* 0x0000e2000c1e1500 */
[----:B------:R-:W-:-:S04]  /*113d0*/  IMAD.WIDE R28, R2, 0x2, R28 ;  /* 0x00000002021c7825 */ /* 0x000fc800078e021c */
[C---:B------:R-:W-:Y:S02]  /*113e0*/  IMAD.WIDE R34, R2.reuse, 0x2, R34 ;  /* 0x0000000202227825 */ /* 0x040fe400078e0222 */
[----:B------:R-:W3:Y:S02]  /*113f0*/  LDG.E.U16 R28, desc[UR8][R28.64] ;  /* 0x000000081c1c7981 */ /* 0x000ee4000c1e1500 */
[C---:B0-----:R-:W-:Y:S02]  /*11400*/  IMAD R17, R101.reuse, 0x42, RZ ;  /* 0x0000004265117824 */ /* 0x041fe400078e02ff */
[----:B------:R0:W3:Y:S02]  /*11410*/  LDG.E.U16 R20, desc[UR8][R34.64] ;  /* 0x0000000822147981 */ /* 0x0000e4000c1e1500 */
[----:B0-----:R-:W-:Y:S02]  /*11420*/  IMAD R34, R101, 0x86, RZ ;  /* 0x0000008665227824 */ /* 0x001fe400078e02ff */
[----:B--2---:R-:W-:-:S04]  /*11430*/  IMAD.WIDE R8, R2, 0x2, R12 ;  /* 0x0000000202087825 */ /* 0x004fc800078e020c */
[C---:B------:R-:W-:Y:S01]  /*11440*/  IMAD.SHL.U32 R12, R101.reuse, 0x20, RZ ;  /* 0x00000020650c7824 */ /* 0x040fe200078e00ff */
[----:B------:R0:W2:Y:S04]  /*11450*/  LDG.E.U16 R5, desc[UR8][R8.64] ;  /* 0x0000000808057981 */ /* 0x0000a8000c1e1500 */
[-C--:B------:R-:W-:Y:S02]  /*11460*/  LEA.HI.X.SX32 R33, R12, R69.reuse, 0x1, P4 ;  /* 0x000000450c217211 */ /* 0x080fe400020f0eff */
[-C--:B------:R-:W-:Y:S01]  /*11470*/  LEA R10, P4, R101, R68.reuse, 0x7 ;  /* 0x00000044650a7211 */ /* 0x080fe200078838ff */
[----:B------:R-:W-:Y:S02]  /*11480*/  IMAD.WIDE R12, R2, 0x2, R38 ;  /* 0x00000002020c7825 */ /* 0x000fe400078e0226 */
[----:B------:R-:W2:Y:S01]  /*11490*/  LDL.64 R38, [R1+0x558] ;  /* 0x0005580001267983 */ /* 0x000ea20000100a00 */
[-C--:B------:R-:W-:Y:S01]  /*114a0*/  LEA.HI.X.SX32 R11, R7, R69.reuse, 0x1, P4 ;  /* 0x00000045070b7211 */ /* 0x080fe200020f0eff */
[C---:B0-----:R-:W-:Y:S01]  /*114b0*/  IMAD R8, R101.reuse, 0x41, RZ ;  /* 0x0000004165087824 */ /* 0x041fe200078e02ff */
[-C--:B------:R-:W-:Y:S01]  /*114c0*/  IADD3 R30, P4, PT, R30, R68.reuse, RZ ;  /* 0x000000441e1e7210 */ /* 0x080fe20007f9e0ff */
[----:B------:R0:W3:Y:S03]  /*114d0*/  LDG.E.U16 R12, desc[UR8][R12.64] ;  /* 0x000000080c0c7981 */ /* 0x0000e6000c1e1500 */
[----:B------:R-:W-:Y:S01]  /*114e0*/  LEA.HI.X.SX32 R31, R8, R69, 0x1, P4 ;  /* 0x00000045081f7211 */ /* 0x000fe200020f0eff */
[----:B------:R1:W3:Y:S01]  /*114f0*/  LDG.E.U16 R7, desc[UR8][R36.64] ;  /* 0x0000000824077981 */ /* 0x0002e2000c1e1500 */
[----:B------:R-:W-:Y:S01]  /*11500*/  LEA R8, P4, R101, R68, 0x2 ;  /* 0x0000004465087211 */ /* 0x000fe200078810ff */
[----:B------:R-:W-:-:S04]  /*11510*/  IMAD.WIDE R10, R2, 0x2, R10 ;  /* 0x00000002020a7825 */ /* 0x000fc800078e020a */
[C---:B0-----:R-:W-:Y:S01]  /*11520*/  IMAD.SHL.U32 R13, R101.reuse, 0x2, RZ ;  /* 0x00000002650d7824 */ /* 0x041fe200078e00ff */
[----:B------:R0:W3:Y:S01]  /*11530*/  LDG.E.U16 R27, desc[UR8][R10.64] ;  /* 0x000000080a1b7981 */ /* 0x0000e2000c1e1500 */
[----:B-1----:R-:W-:-:S03]  /*11540*/  IMAD R36, R101, 0x84, RZ ;  /* 0x0000008465247824 */ /* 0x002fc600078e02ff */
[----:B------:R-:W-:Y:S01]  /*11550*/  LEA.HI.X.SX32 R9, R13, R69, 0x1, P4 ;  /* 0x000000450d097211 */ /* 0x000fe200020f0eff */
[----:B------:R-:W-:Y:S01]  /*11560*/  IMAD.WIDE R32, R2, 0x2, R32 ;  /* 0x0000000202207825 */ /* 0x000fe200078e0220 */
[----:B------:R-:W-:-:S03]  /*11570*/  IADD3 R36, P4, PT, R36, R68, RZ ;  /* 0x0000004424247210 */ /* 0x000fc60007f9e0ff */
[C---:B0-----:R-:W-:Y:S01]  /*11580*/  IMAD.WIDE R10, R2.reuse, 0x2, R52 ;  /* 0x00000002020a7825 */ /* 0x041fe200078e0234 */
[----:B------:R0:W3:Y:S01]  /*11590*/  LDG.E.U16 R29, desc[UR8][R32.64] ;  /* 0x00000008201d7981 */ /* 0x0000e2000c1e1500 */
[----:B------:R-:W-:Y:S02]  /*115a0*/  LEA.HI.X.SX32 R37, R17, R69, 0x1, P4 ;  /* 0x0000004511257211 */ /* 0x000fe400020f0eff */
[----:B------:R-:W-:Y:S01]  /*115b0*/  IMAD.WIDE R8, R2, 0x2, R8 ;  /* 0x0000000202087825 */ /* 0x000fe200078e0208 */
[----:B------:R-:W3:Y:S04]  /*115c0*/  LDL.64 R52, [R1+0x400] ;  /* 0x0004000001347983 */ /* 0x000ee80000100a00 */
[----:B------:R1:W4:Y:S01]  /*115d0*/  LDG.E.U16 R35, desc[UR8][R8.64] ;  /* 0x0000000808237981 */ /* 0x000322000c1e1500 */
[----:B0-----:R-:W-:-:S03]  /*115e0*/  IADD3 R32, P4, PT, R13, R68, RZ ;  /* 0x000000440d207210 */ /* 0x001fc60007f9e0ff */
[----:B------:R0:W4:Y:S01]  /*115f0*/  LDG.E.U16 R13, desc[UR8][R10.64] ;  /* 0x000000080a0d7981 */ /* 0x000122000c1e1500 */
[----:B------:R-:W-:Y:S01]  /*11600*/  LEA.HI.X.SX32 R33, R101, R69, 0x1, P4 ;  /* 0x0000004565217211 */ /* 0x000fe200020f0eff */
[----:B------:R-:W-:Y:S01]  /*11610*/  IMAD.WIDE R36, R2, 0x2, R36 ;  /* 0x0000000202247825 */ /* 0x000fe200078e0224 */
[----:B-1----:R-:W-:-:S03]  /*11620*/  IADD3 R8, P4, PT, R34, R68, RZ ;  /* 0x0000004422087210 */ /* 0x002fc60007f9e0ff */
[----:B------:R-:W-:Y:S02]  /*11630*/  IMAD R9, R101, 0x43, RZ ;  /* 0x0000004365097824 */ /* 0x000fe400078e02ff */
[C---:B0-----:R-:W-:Y:S01]  /*11640*/  IMAD.WIDE R10, R2.reuse, 0x2, R44 ;  /* 0x00000002020a7825 */ /* 0x041fe200078e022c */
[----:B------:R-:W4:Y:S04]  /*11650*/  LDG.E.U16 R36, desc[UR8][R36.64] ;  /* 0x0000000824247981 */ /* 0x000f28000c1e1500 */
[----:B------:R-:W4:Y:S01]  /*11660*/  LDL.64 R44, [R1+0x3c0] ;  /* 0x0003c000012c7983 */ /* 0x000f220000100a00 */
[C---:B------:R-:W-:Y:S01]  /*11670*/  IMAD.WIDE R32, R2.reuse, 0x2, R32 ;  /* 0x0000000202207825 */ /* 0x040fe200078e0220 */
[----:B------:R-:W-:Y:S02]  /*11680*/  LEA.HI.X.SX32 R9, R9, R69, 0x1, P4 ;  /* 0x0000004509097211 */ /* 0x000fe400020f0eff */
[----:B------:R-:W5:Y:S01]  /*11690*/  LDG.E.U16 R10, desc[UR8][R10.64] ;  /* 0x000000080a0a7981 */ /* 0x000f62000c1e1500 */
[----:B------:R-:W-:-:S03]  /*116a0*/  IMAD.WIDE R8, R2, 0x2, R8 ;  /* 0x0000000202087825 */ /* 0x000fc600078e0208 */
[----:B------:R0:W5:Y:S04]  /*116b0*/  LDG.E.U16 R37, desc[UR8][R32.64] ;  /* 0x0000000820257981 */ /* 0x000168000c1e1500 */
[----:B------:R1:W5:Y:S01]  /*116c0*/  LDG.E.U16 R17, desc[UR8][R8.64] ;  /* 0x0000000808117981 */ /* 0x000362000c1e1500 */
[----:B0-----:R-:W-:-:S03]  /*116d0*/  IMAD.WIDE R32, R2, 0x2, R48 ;  /* 0x0000000202207825 */ /* 0x001fc600078e0230 */
[----:B------:R-:W5:Y:S01]  /*116e0*/  LDL.64 R48, [R1+0x6c0] ;  /* 0x0006c00001307983 */ /* 0x000f620000100a00 */
[----:B-1----:R-:W-:-:S03]  /*116f0*/  IMAD.WIDE R8, R2, 0x2, R42 ;  /* 0x0000000202087825 */ /* 0x002fc600078e022a */
[----:B------:R-:W5:Y:S04]  /*11700*/  LDG.E.U16 R47, desc[UR8][R32.64] ;  /* 0x00000008202f7981 */ /* 0x000f68000c1e1500 */
[----:B------:R0:W5:Y:S02]  /*11710*/  LDG.E.U16 R43, desc[UR8][R8.64] ;  /* 0x00000008082b7981 */ /* 0x000164000c1e1500 */
[C---:B0-----:R-:W-:Y:S02]  /*11720*/  IMAD.WIDE R8, R2.reuse, 0x2, R50 ;  /* 0x0000000202087825 */ /* 0x041fe400078e0232 */
[----:B------:R-:W5:Y:S04]  /*11730*/  LDL.64 R50, [R1+0x648] ;  /* 0x0006480001327983 */ /* 0x000f680000100a00 */
[----:B------:R0:W5:Y:S02]  /*11740*/  LDG.E.U16 R42, desc[UR8][R8.64] ;  /* 0x00000008082a7981 */ /* 0x000164000c1e1500 */
[----:B0-----:R-:W-:-:S05]  /*11750*/  IMAD.WIDE R8, R2, 0x2, R40 ;  /* 0x0000000202087825 */ /* 0x001fca00078e0228 */
[----:B------:R3:W5:Y:S01]  /*11760*/  LDG.E.U16 R41, desc[UR8][R8.64] ;  /* 0x0000000808297981 */ /* 0x000762000c1e1500 */
[----:B--2---:R-:W-:-:S05]  /*11770*/  IMAD.WIDE R38, R2, 0x2, R38 ;  /* 0x0000000202267825 */ /* 0x004fca00078e0226 */
[----:B------:R-:W2:Y:S01]  /*11780*/  LDG.E.U16 R11, desc[UR8][R38.64] ;  /* 0x00000008260b7981 */ /* 0x000ea2000c1e1500 */
[----:B---3--:R-:W-:-:S03]  /*11790*/  IMAD.WIDE R8, R2, 0x2, R52 ;  /* 0x0000000202087825 */ /* 0x008fc600078e0234 */
[----:B------:R-:W3:Y:S04]  /*117a0*/  LDL.64 R52, [R1+0x610] ;  /* 0x0006100001347983 */ /* 0x000ee80000100a00 */
[----:B------:R4:W2:Y:S02]  /*117b0*/  LDG.E.U16 R40, desc[UR8][R8.64] ;  /* 0x0000000808287981 */ /* 0x0008a4000c1e1500 */
[C---:B----4-:R-:W-:Y:S02]  /*117c0*/  IMAD.WIDE R8, R2.reuse, 0x2, R44 ;  /* 0x0000000202087825 */ /* 0x050fe400078e022c */
[----:B------:R-:W4:Y:S04]  /*117d0*/  LDL.64 R44, [R1+0x5d0] ;  /* 0x0005d000012c7983 */ /* 0x000f280000100a00 */
[----:B------:R0:W2:Y:S02]  /*117e0*/  LDG.E.U16 R39, desc[UR8][R8.64] ;  /* 0x0000000808277981 */ /* 0x0000a4000c1e1500 */
[----:B0-----:R-:W-:-:S02]  /*117f0*/  IMAD.WIDE R8, R2, 0x2, R54 ;  /* 0x0000000202087825 */ /* 0x001fc400078e0236 */
[----:B------:R-:W2:Y:S04]  /*11800*/  LDL.64 R54, [R1+0x590] ;  /* 0x0005900001367983 */ /* 0x000ea80000100a00 */
[----:B------:R5:W2:Y:S02]  /*11810*/  LDG.E.U16 R38, desc[UR8][R8.64] ;  /* 0x0000000808267981 */ /* 0x000aa4000c1e1500 */
[C---:B-----5:R-:W-:Y:S02]  /*11820*/  IMAD.WIDE R8, R2.reuse, 0x2, R48 ;  /* 0x0000000202087825 */ /* 0x060fe400078e0230 */
[----:B------:R-:W5:Y:S04]  /*11830*/  LDL.64 R48, [R1+0x550] ;  /* 0x0005500001307983 */ /* 0x000f680000100a00 */
[----:B------:R0:W5:Y:S02]  /*11840*/  LDG.E.U16 R34, desc[UR8][R8.64] ;  /* 0x0000000808227981 */ /* 0x000164000c1e1500 */
[----:B0-----:R-:W-:-:S02]  /*11850*/  IMAD.WIDE R8, R2, 0x2, R56 ;  /* 0x0000000202087825 */ /* 0x001fc400078e0238 */
[----:B------:R-:W5:Y:S04]  /*11860*/  LDL.64 R56, [R1+0x4f8] ;  /* 0x0004f80001387983 */ /* 0x000f680000100a00 */
[----:B------:R0:W5:Y:S02]  /*11870*/  LDG.E.U16 R33, desc[UR8][R8.64] ;  /* 0x0000000808217981 */ /* 0x000164000c1e1500 */
[C---:B0-----:R-:W-:Y:S02]  /*11880*/  IMAD.WIDE R8, R2.reuse, 0x2, R50 ;  /* 0x0000000202087825 */ /* 0x041fe400078e0232 */
[----:B------:R-:W5:Y:S04]  /*11890*/  LDL.64 R50, [R1+0x4b8] ;  /* 0x0004b80001327983 */ /* 0x000f680000100a00 */
[----:B------:R3:W5:Y:S01]  /*118a0*/  LDG.E.U16 R32, desc[UR8][R8.64] ;  /* 0x0000000808207981 */ /* 0x000762000c1e1500 */
[----:B------:R-:W-:-:S06]  /*118b0*/  IMAD.WIDE R30, R2, 0x2, R30 ;  /* 0x00000002021e7825 */ /* 0x000fcc00078e021e */
[----:B------:R-:W5:Y:S01]  /*118c0*/  LDG.E.U16 R30, desc[UR8][R30.64] ;  /* 0x000000081e1e7981 */ /* 0x000f62000c1e1500 */
[----:B---3--:R-:W-:-:S03]  /*118d0*/  IMAD.WIDE R8, R2, 0x2, R52 ;  /* 0x0000000202087825 */ /* 0x008fc600078e0234 */
[----:B------:R-:W3:Y:S04]  /*118e0*/  LDL.64 R52, [R1+0x438] ;  /* 0x0004380001347983 */ /* 0x000ee80000100a00 */
[----:B------:R-:W3:Y:S01]  /*118f0*/  LDG.E.U16 R8, desc[UR8][R8.64] ;  /* 0x0000000808087981 */ /* 0x000ee2000c1e1500 */
[----:B----4-:R-:W-:-:S05]  /*11900*/  IMAD.WIDE R44, R2, 0x2, R44 ;  /* 0x00000002022c7825 */ /* 0x010fca00078e022c */
[----:B------:R2:W4:Y:S02]  /*11910*/  LDG.E.U16 R31, desc[UR8][R44.64] ;  /* 0x000000082c1f7981 */ /* 0x000524000c1e1500 */
[C---:B--2---:R-:W-:Y:S02]  /*11920*/  IMAD.WIDE R44, R2.reuse, 0x2, R54 ;  /* 0x00000002022c7825 */ /* 0x044fe400078e0236 */
[----:B------:R-:W2:Y:S04]  /*11930*/  LDL.64 R54, [R1+0x3b8] ;  /* 0x0003b80001367983 */ /* 0x000ea80000100a00 */
[----:B------:R5:W4:Y:S02]  /*11940*/  LDG.E.U16 R9, desc[UR8][R44.64] ;  /* 0x000000082c097981 */ /* 0x000b24000c1e1500 */
[----:B-----5:R-:W-:-:S05]  /*11950*/  IMAD.WIDE R44, R2, 0x2, R48 ;  /* 0x00000002022c7825 */ /* 0x020fca00078e0230 */
[----:B------:R0:W5:Y:S02]  /*11960*/  LDG.E.U16 R48, desc[UR8][R44.64] ;  /* 0x000000082c307981 */ /* 0x000164000c1e1500 */
[C---:B0-----:R-:W-:Y:S02]  /*11970*/  IMAD.WIDE R44, R2.reuse, 0x2, R56 ;  /* 0x00000002022c7825 */ /* 0x041fe400078e0238 */
[----:B------:R-:W4:Y:S04]  /*11980*/  LDL.64 R56, [R1+0x6e8] ;  /* 0x0006e80001387983 */ /* 0x000f280000100a00 */
[----:B------:R0:W5:Y:S02]  /*11990*/  LDG.E.U16 R49, desc[UR8][R44.64] ;  /* 0x000000082c317981 */ /* 0x000164000c1e1500 */
[----:B0-----:R-:W-:-:S05]  /*119a0*/  IMAD.WIDE R44, R2, 0x2, R50 ;  /* 0x00000002022c7825 */ /* 0x001fca00078e0232 */
[----:B------:R0:W5:Y:S02]  /*119b0*/  LDG.E.U16 R50, desc[UR8][R44.64] ;  /* 0x000000082c327981 */ /* 0x000164000c1e1500 */
[C---:B0-----:R-:W-:Y:S02]  /*119c0*/  IMAD.WIDE R44, R2.reuse, 0x2, R58 ;  /* 0x00000002022c7825 */ /* 0x041fe400078e023a */
[----:B------:R-:W5:Y:S04]  /*119d0*/  LDL.64 R58, [R1+0x680] ;  /* 0x00068000013a7983 */ /* 0x000f680000100a00 */
[----:B------:R3:W5:Y:S02]  /*119e0*/  LDG.E.U16 R51, desc[UR8][R44.64] ;  /* 0x000000082c337981 */ /* 0x000764000c1e1500 */
[----:B---3--:R-:W-:-:S05]  /*119f0*/  IMAD.WIDE R44, R2, 0x2, R52 ;  /* 0x00000002022c7825 */ /* 0x008fca00078e0234 */
[----:B------:R0:W3:Y:S02]  /*11a00*/  LDG.E.U16 R52, desc[UR8][R44.64] ;  /* 0x000000082c347981 */ /* 0x0000e4000c1e1500 */
[C---:B0-----:R-:W-:Y:S02]  /*11a10*/  IMAD.WIDE R44, R2.reuse, 0x2, R60 ;  /* 0x00000002022c7825 */ /* 0x041fe400078e023c */
[----:B------:R-:W3:Y:S04]  /*11a20*/  LDL.64 R60, [R1+0x608] ;  /* 0x00060800013c7983 */ /* 0x000ee80000100a00 */
[----:B------:R2:W3:Y:S02]  /*11a30*/  LDG.E.U16 R53, desc[UR8][R44.64] ;  /* 0x000000082c357981 */ /* 0x0004e4000c1e1500 */
[----:B--2---:R-:W-:-:S05]  /*11a40*/  IMAD.WIDE R44, R2, 0x2, R54 ;  /* 0x00000002022c7825 */ /* 0x004fca00078e0236 */
[----:B------:R0:W2:Y:S02]  /*11a50*/  LDG.E.U16 R54, desc[UR8][R44.64] ;  /* 0x000000082c367981 */ /* 0x0000a4000c1e1500 */
[C---:B0-----:R-:W-:Y:S02]  /*11a60*/  IMAD.WIDE R44, R2.reuse, 0x2, R64 ;  /* 0x00000002022c7825 */ /* 0x041fe400078e0240 */
[----:B------:R-:W2:Y:S04]  /*11a70*/  LDL.64 R64, [R1+0x4f0] ;  /* 0x0004f00001407983 */ /* 0x000ea80000100a00 */
[----:B------:R4:W2:Y:S02]  /*11a80*/  LDG.E.U16 R55, desc[UR8][R44.64] ;  /* 0x000000082c377981 */ /* 0x0008a4000c1e1500 */
[----:B----4-:R-:W-:-:S05]  /*11a90*/  IMAD.WIDE R44, R2, 0x2, R56 ;  /* 0x00000002022c7825 */ /* 0x010fca00078e0238 */
[----:B------:R0:W4:Y:S02]  /*11aa0*/  LDG.E.U16 R56, desc[UR8][R44.64] ;  /* 0x000000082c387981 */ /* 0x000124000c1e1500 */
[C---:B0-----:R-:W-:Y:S02]  /*11ab0*/  IMAD.WIDE R44, R2.reuse, 0x2, R66 ;  /* 0x00000002022c7825 */ /* 0x041fe400078e0242 */
[----:B------:R-:W2:Y:S04]  /*11ac0*/  LDL.64 R66, [R1+0x470] ;  /* 0x0004700001427983 */ /* 0x000ea80000100a00 */
[----:B------:R5:W2:Y:S02]  /*11ad0*/  LDG.E.U16 R57, desc[UR8][R44.64] ;  /* 0x000000082c397981 */ /* 0x000aa4000c1e1500 */
[----:B-----5:R-:W-:-:S05]  /*11ae0*/  IMAD.WIDE R44, R2, 0x2, R58 ;  /* 0x00000002022c7825 */ /* 0x020fca00078e023a */
[----:B------:R0:W5:Y:S04]  /*11af0*/  LDG.E.U16 R58, desc[UR8][R44.64] ;  /* 0x000000082c3a7981 */ /* 0x000168000c1e1500 */
[----:B------:R-:W0:Y:S02]  /*11b00*/  LDL.64 R44, [R1+0x640] ;  /* 0x00064000012c7983 */ /* 0x000e240000100a00 */
[----:B0-----:R-:W-:-:S05]  /*11b10*/  IMAD.WIDE R44, R2, 0x2, R44 ;  /* 0x00000002022c7825 */ /* 0x001fca00078e022c */
[----:B------:R3:W2:Y:S02]  /*11b20*/  LDG.E.U16 R59, desc[UR8][R44.64] ;  /* 0x000000082c3b7981 */ /* 0x0006a4000c1e1500 */
[----:B---3--:R-:W-:-:S05]  /*11b30*/  IMAD.WIDE R44, R2, 0x2, R60 ;  /* 0x00000002022c7825 */ /* 0x008fca00078e023c */
[----:B------:R0:W3:Y:S04]  /*11b40*/  LDG.E.U16 R60, desc[UR8][R44.64] ;  /* 0x000000082c3c7981 */ /* 0x0000e8000c1e1500 */
[----:B------:R-:W0:Y:S02]  /*11b50*/  LDL.64 R44, [R1+0x5c8] ;  /* 0x0005c800012c7983 */ /* 0x000e240000100a00 */
[----:B0-----:R-:W-:-:S05]  /*11b60*/  IMAD.WIDE R44, R2, 0x2, R44 ;  /* 0x00000002022c7825 */ /* 0x001fca00078e022c */
[----:B------:R0:W2:Y:S02]  /*11b70*/  LDG.E.U16 R61, desc[UR8][R44.64] ;  /* 0x000000082c3d7981 */ /* 0x0000a4000c1e1500 */
[----:B0-----:R-:W-:-:S05]  /*11b80*/  IMAD.WIDE R44, R2, 0x2, R62 ;  /* 0x00000002022c7825 */ /* 0x001fca00078e023e */
[----:B------:R0:W2:Y:S04]  /*11b90*/  LDG.E.U16 R62, desc[UR8][R44.64] ;  /* 0x000000082c3e7981 */ /* 0x0000a8000c1e1500 */
[----:B------:R-:W0:Y:S02]  /*11ba0*/  LDL.64 R44, [R1+0x548] ;  /* 0x00054800012c7983 */ /* 0x000e240000100a00 */
[----:B0-----:R-:W-:-:S05]  /*11bb0*/  IMAD.WIDE R44, R2, 0x2, R44 ;  /* 0x00000002022c7825 */ /* 0x001fca00078e022c */
[----:B------:R2:W3:Y:S02]  /*11bc0*/  LDG.E.U16 R63, desc[UR8][R44.64] ;  /* 0x000000082c3f7981 */ /* 0x0004e4000c1e1500 */
[----:B--2---:R-:W-:-:S05]  /*11bd0*/  IMAD.WIDE R44, R2, 0x2, R64 ;  /* 0x00000002022c7825 */ /* 0x004fca00078e0240 */
[----:B------:R0:W2:Y:S04]  /*11be0*/  LDG.E.U16 R64, desc[UR8][R44.64] ;  /* 0x000000082c407981 */ /* 0x0000a8000c1e1500 */
[----:B------:R-:W0:Y:S02]  /*11bf0*/  LDL.64 R44, [R1+0x4b0] ;  /* 0x0004b000012c7983 */ /* 0x000e240000100a00 */
[----:B0-----:R-:W-:-:S05]  /*11c00*/  IMAD.WIDE R44, R2, 0x2, R44 ;  /* 0x00000002022c7825 */ /* 0x001fca00078e022c */
[----:B------:R0:W2:Y:S02]  /*11c10*/  LDG.E.U16 R65, desc[UR8][R44.64] ;  /* 0x000000082c417981 */ /* 0x0000a4000c1e1500 */
[----:B0-----:R-:W-:-:S05]  /*11c20*/  IMAD.WIDE R44, R2, 0x2, R66 ;  /* 0x00000002022c7825 */ /* 0x001fca00078e0242 */
[----:B------:R0:W2:Y:S04]  /*11c30*/  LDG.E.U16 R66, desc[UR8][R44.64] ;  /* 0x000000082c427981 */ /* 0x0000a8000c1e1500 */
[----:B------:R-:W0:Y:S02]  /*11c40*/  LDL.64 R44, [R1+0x430] ;  /* 0x00043000012c7983 */ /* 0x000e240000100a00 */
[----:B0-----:R-:W-:-:S05]  /*11c50*/  IMAD.WIDE R44, R2, 0x2, R44 ;  /* 0x00000002022c7825 */ /* 0x001fca00078e022c */
[----:B------:R0:W2:Y:S04]  /*11c60*/  LDG.E.U16 R67, desc[UR8][R44.64] ;  /* 0x000000082c437981 */ /* 0x0000a8000c1e1500 */
[----:B------:R-:W0:Y:S04]  /*11c70*/  LDL.64 R44, [R1+0x3f0] ;  /* 0x0003f000012c7983 */ /* 0x000e280000100a00 */
[----:B------:R-:W-:Y:S04]  /*11c80*/  STS.U16 [R72+UR4+0x10800], R20 ;  /* 0x0108001448007988 */ /* 0x000fe80008000404 */
[----:B------:R1:W-:Y:S04]  /*11c90*/  STS.U16 [R72+UR4+0x12c00], R21 ;  /* 0x012c001548007988 */ /* 0x0003e80008000404 */
[----:B-1----:R-:W2:Y:S04]  /*11ca0*/  LDL.64 R20, [R1+0x6b0] ;  /* 0x0006b00001147983 */ /* 0x002ea80000100a00 */
[----:B------:R-:W-:Y:S04]  /*11cb0*/  STS.U16 [R72+UR4+0x11800], R23 ;  /* 0x0118001748007988 */ /* 0x000fe80008000404 */
[----:B------:R1:W-:Y:S04]  /*11cc0*/  STS.U16 [R72+UR4+0x13000], R22 ;  /* 0x0130001648007988 */ /* 0x0003e80008000404 */
[----:B-1----:R-:W2:Y:S01]  /*11cd0*/  LDL.64 R22, [R1+0x678] ;  /* 0x0006780001167983 */ /* 0x002ea20000100a00 */
[----:B0-----:R-:W-:-:S05]  /*11ce0*/  IMAD.WIDE R44, R2, 0x2, R44 ;  /* 0x00000002022c7825 */ /* 0x001fca00078e022c */
[----:B------:R0:W3:Y:S04]  /*11cf0*/  LDG.E.U16 R71, desc[UR8][R44.64] ;  /* 0x000000082c477981 */ /* 0x0000e8000c1e1500 */
[----:B------:R-:W0:Y:S04]  /*11d00*/  LDL.64 R44, [R1+0x3b0] ;  /* 0x0003b000012c7983 */ /* 0x000e280000100a00 */
[----:B------:R1:W-:Y:S04]  /*11d10*/  STS.U16 [R72+UR4+0x11c00], R24 ;  /* 0x011c001848007988 */ /* 0x0003e80008000404 */
[----:B------:R-:W-:Y:S01]  /*11d20*/  STS.U16 [R72+UR4+0x10400], R7 ;  /* 0x0104000748007988 */ /* 0x000fe20008000404 */
[----:B-1----:R-:W-:-:S03]  /*11d30*/  LOP3.LUT R24, R72, 0x10, RZ, 0x3c, !PT ;  /* 0x0000001048187812 */ /* 0x002fc600078e3cff */
        /* <DEDUP_REMOVED lines=12> */
[----:B-1----:R-:W3:Y:S04]  /*11e00*/  LDL.64 R18, [R1+0x600] ;  /* 0x0006000001127983 */ /* 0x002ee80000100a00 */
[----:B------:R-:W-:Y:S04]  /*11e10*/  STS.U16 [R24+UR4+0x10880], R15 ;  /* 0x0108800f18007988 */ /* 0x000fe80008000404 */
[----:B------:R2:W-:Y:S04]  /*11e20*/  STS.U16 [R24+UR4+0x10c80], R5 ;  /* 0x010c800518007988 */ /* 0x0005e80008000404 */
[----:B------:R-:W-:Y:S04]  /*11e30*/  STS.U16 [R24+UR4+0x11080], R12 ;  /* 0x0110800c18007988 */ /* 0x000fe80008000404 */
[----:B------:R-:W-:Y:S04]  /*11e40*/  STS.U16 [R24+UR4+0x11480], R13 ;  /* 0x0114800d18007988 */ /* 0x000fe80008000404 */
[----:B------:R-:W-:Y:S04]  /*11e50*/  STS.U16 [R24+UR4+0x11880], R10 ;  /* 0x0118800a18007988 */ /* 0x000fe80008000404 */
[----:B------:R-:W-:Y:S04]  /*11e60*/  STS.U16 [R24+UR4+0x11c80], R11 ;  /* 0x011c800b18007988 */ /* 0x000fe80008000404 */
[----:B------:R-:W4:Y:S04]  /*11e70*/  LDL.64 R6, [R1+0x638] ;  /* 0x0006380001067983 */ /* 0x000f280000100a00 */
[----:B------:R-:W5:Y:S04]  /*11e80*/  LDL.64 R26, [R1+0x5c0] ;  /* 0x0005c000011a7983 */ /* 0x000f680000100a00 */
[----:B------:R-:W-:Y:S04]  /*11e90*/  STS.U16 [R24+UR4+0x12480], R47 ;  /* 0x0124802f18007988 */ /* 0x000fe80008000404 */
[----:B------:R-:W-:Y:S04]  /*11ea0*/  STS.U16 [R24+UR4+0x12880], R43 ;  /* 0x0128802b18007988 */ /* 0x000fe80008000404 */
[----:B------:R-:W5:Y:S04]  /*11eb0*/  LDL.64 R28, [R1+0x580] ;  /* 0x00058000011c7983 */ /* 0x000f680000100a00 */
[----:B------:R-:W-:Y:S04]  /*11ec0*/  STS.U16 [R24+UR4+0x12c80], R42 ;  /* 0x012c802a18007988 */ /* 0x000fe80008000404 */
[----:B------:R-:W-:Y:S01]  /*11ed0*/  STS.U16 [R24+UR4+0x13080], R41 ;  /* 0x0130802918007988 */ /* 0x000fe20008000404 */
[----:B--2---:R-:W-:-:S03]  /*11ee0*/  IMAD.WIDE R4, R2, 0x2, R20 ;  /* 0x0000000202047825 */ /* 0x004fc600078e0214 */
[----:B------:R-:W-:Y:S04]  /*11ef0*/  STS.U16 [R24+UR4+0x13480], R40 ;  /* 0x0134802818007988 */ /* 0x000fe80008000404 */
[----:B------:R-:W-:Y:S04]  /*11f00*/  STS.U16 [R24+UR4+0x13880], R39 ;  /* 0x0138802718007988 */ /* 0x000fe80008000404 */
[----:B------:R-:W-:Y:S04]  /*11f10*/  STS.U16 [R24+UR4+0x13c80], R38 ;  /* 0x013c802618007988 */ /* 0x000fe80008000404 */
[----:B------:R1:W-:Y:S04]  /*11f20*/  STS.U16 [R24+UR4+0x10080], R37 ;  /* 0x0100802518007988 */ /* 0x0003e80008000404 */
[----:B------:R-:W2:Y:S04]  /*11f30*/  LDL.64 R20, [R1+0x4e8] ;  /* 0x0004e80001147983 */ /* 0x000ea80000100a00 */
[----:B------:R-:W2:Y:S04]  /*11f40*/  LDL.64 R14, [R1+0x4a8] ;  /* 0x0004a800010e7983 */ /* 0x000ea80000100a00 */
[----:B-1----:R-:W2:Y:S01]  /*11f50*/  LDL.64 R24, [R1+0x540] ;  /* 0x0005400001187983 */ /* 0x002ea20000100a00 */
[----:B------:R-:W-:-:S03]  /*11f60*/  IMAD.WIDE R10, R2, 0x2, R22 ;  /* 0x00000002020a7825 */ /* 0x000fc600078e0216 */
[----:B------:R-:W2:Y:S04]  /*11f70*/  LDL.64 R22, [R1+0x468] ;  /* 0x0004680001167983 */ /* 0x000ea80000100a00 */
[----:B------:R-:W2:Y:S04]  /*11f80*/  LDG.E.U16 R4, desc[UR8][R4.64] ;  /* 0x0000000804047981 */ /* 0x000ea8000c1e1500 */
[----:B------:R-:W2:Y:S01]  /*11f90*/  LDL.64 R38, [R1+0x630] ;  /* 0x0006300001267983 */ /* 0x000ea20000100a00 */
[----:B0-----:R-:W-:-:S03]  /*11fa0*/  IMAD.WIDE R44, R2, 0x2, R44 ;  /* 0x00000002022c7825 */ /* 0x001fc600078e022c */
[----:B------:R3:W2:Y:S04]  /*11fb0*/  LDG.E.U16 R5, desc[UR8][R10.64] ;  /* 0x000000080a057981 */ /* 0x0006a8000c1e1500 */
[----:B------:R-:W2:Y:S01]  /*11fc0*/  LDG.E.U16 R77, desc[UR8][R44.64] ;  /* 0x000000082c4d7981 */ /* 0x000ea2000c1e1500 */
[----:B------:R-:W0:Y:S03]  /*11fd0*/  S2R R16, SR_TID.X ;  /* 0x0000000000107919 */ /* 0x000e260000002100 */
[----:B------:R-:W2:Y:S04]  /*11fe0*/  LDL.64 R40, [R1+0x3e0] ;  /* 0x0003e00001287983 */ /* 0x000ea80000100a00 */
[----:B------:R-:W2:Y:S04]  /*11ff0*/  LDL.64 R44, [R1+0x370] ;  /* 0x00037000012c7983 */ /* 0x000ea80000100a00 */
[----:B------:R-:W2:Y:S01]  /*12000*/  LDL.64 R42, [R1+0x460] ;  /* 0x00046000012a7983 */ /* 0x000ea20000100a00 */
[----:B---3--:R-:W-:-:S03]  /*12010*/  IMAD.WIDE R10, R2, 0x2, R18 ;  /* 0x00000002020a7825 */ /* 0x008fc600078e0212 */
[----:B------:R-:W3:Y:S01]  /*12020*/  LDL.64 R18, [R1+0x428] ;  /* 0x0004280001127983 */ /* 0x000ee20000100a00 */
[----:B----4-:R-:W-:-:S06]  /*12030*/  IMAD.WIDE R6, R2, 0x2, R6 ;  /* 0x0000000202067825 */ /* 0x010fcc00078e0206 */
[----:B------:R-:W4:Y:S01]  /*12040*/  LDG.E.U16 R6, desc[UR8][R6.64] ;  /* 0x0000000806067981 */ /* 0x000f22000c1e1500 */
[----:B-----5:R-:W-:-:S03]  /*12050*/  IMAD.WIDE R12, R2, 0x2, R28 ;  /* 0x00000002020c7825 */ /* 0x020fc600078e021c */
[----:B------:R1:W5:Y:S04]  /*12060*/  LDG.E.U16 R7, desc[UR8][R10.64] ;  /* 0x000000080a077981 */ /* 0x000368000c1e1500 */
[----:B------:R-:W3:Y:S01]  /*12070*/  LDL.64 R28, [R1+0x368] ;  /* 0x00036800011c7983 */ /* 0x000ee20000100a00 */
[----:B--2---:R-:W-:-:S04]  /*12080*/  IMAD.WIDE R14, R2, 0x2, R14 ;  /* 0x00000002020e7825 */ /* 0x004fc800078e020e */
[C---:B-1----:R-:W-:Y:S02]  /*12090*/  IMAD.WIDE R10, R2.reuse, 0x2, R24 ;  /* 0x00000002020a7825 */ /* 0x042fe400078e0218 */
[----:B------:R-:W2:Y:S04]  /*120a0*/  LDL.64 R24, [R1+0x5f8] ;  /* 0x0005f80001187983 */ /* 0x000ea80000100a00 */
[----:B------:R-:W2:Y:S04]  /*120b0*/  LDG.E.U16 R10, desc[UR8][R10.64] ;  /* 0x000000080a0a7981 */ /* 0x000ea8000c1e1500 */
[----:B------:R1:W2:Y:S02]  /*120c0*/  LDG.E.U16 R11, desc[UR8][R14.64] ;  /* 0x000000080e0b7981 */ /* 0x0002a4000c1e1500 */
[----:B-1----:R-:W-:-:S02]  /*120d0*/  IMAD.WIDE R14, R2, 0x2, R22 ;  /* 0x00000002020e7825 */ /* 0x002fc400078e0216 */
[----:B------:R-:W2:Y:S04]  /*120e0*/  LDL.64 R22, [R1+0x670] ;  /* 0x0006700001167983 */ /* 0x000ea80000100a00 */
[----:B------:R-:W2:Y:S01]  /*120f0*/  LDG.E.U16 R14, desc[UR8][R14.64] ;  /* 0x000000080e0e7981 */ /* 0x000ea2000c1e1500 */
[----:B------:R-:W-:-:S05]  /*12100*/  IMAD.WIDE R44, R2, 0x2, R44 ;  /* 0x00000002022c7825 */ /* 0x000fca00078e022c */
[----:B------:R1:W4:Y:S02]  /*12110*/  LDG.E.U16 R100, desc[UR8][R44.64] ;  /* 0x000000082c647981 */ /* 0x000324000c1e1500 */
[C---:B-1----:R-:W-:Y:S01]  /*12120*/  IMAD.SHL.U32 R45, R101.reuse, 0x4, RZ ;  /* 0x00000004652d7824 */ /* 0x042fe200078e00ff */
[----:B------:R-:W-:-:S04]  /*12130*/  LEA R44, P4, R101, R68, 0x3 ;  /* 0x00000044652c7211 */ /* 0x000fc800078818ff */
[----:B------:R-:W-:-:S03]  /*12140*/  LEA.HI.X.SX32 R45, R45, R69, 0x1, P4 ;  /* 0x000000452d2d7211 */ /* 0x000fc600020f0eff */
[----:B------:R-:W-:-:S05]  /*12150*/  IMAD.WIDE R44, R2, 0x2, R44 ;  /* 0x00000002022c7825 */ /* 0x000fca00078e022c */
[----:B------:R1:W4:Y:S02]  /*12160*/  LDG.E.U16 R101, desc[UR8][R44.64] ;  /* 0x000000082c657981 */ /* 0x000324000c1e1500 */
[----:B-1----:R-:W1:Y:S02]  /*12170*/  LDC R45, c[0x0][0x3c4] ;  /* 0x0000f100ff2d7b82 */ /* 0x002e640000000800 */
[----:B-1----:R-:W-:-:S06]  /*12180*/  IMAD R44, R45, 0x88, RZ ;  /* 0x000000882d2c7824 */ /* 0x002fcc00078e02ff */
[----:B------:R-:W1:Y:S01]  /*12190*/  LDC R45, c[0x0][0x3c4] ;  /* 0x0000f100ff2d7b82 */ /* 0x000e620000000800 */
[----:B------:R-:W-:Y:S01]  /*121a0*/  IADD3 R44, P4, PT, R44, R68, RZ ;  /* 0x000000442c2c7210 */ /* 0x000fe20007f9e0ff */
[----:B-1----:R-:W-:-:S05]  /*121b0*/  IMAD R45, R45, 0x44, RZ ;  /* 0x000000442d2d7824 */ /* 0x002fca00078e02ff */
[----:B------:R-:W-:-:S03]  /*121c0*/  LEA.HI.X.SX32 R45, R45, R69, 0x1, P4 ;  /* 0x000000452d2d7211 */ /* 0x000fc600020f0eff */
[----:B------:R-:W-:-:S06]  /*121d0*/  IMAD.WIDE R44, R2, 0x2, R44 ;  /* 0x00000002022c7825 */ /* 0x000fcc00078e022c */
[----:B------:R1:W4:Y:S02]  /*121e0*/  LDG.E.U16 R44, desc[UR8][R44.64] ;  /* 0x000000082c2c7981 */ /* 0x000324000c1e1500 */
[----:B-1----:R-:W-:-:S05]  /*121f0*/  LOP3.LUT R45, R72, 0x20, RZ, 0x3c, !PT ;  /* 0x00000020482d7812 */ /* 0x002fca00078e3cff */
[----:B------:R-:W-:Y:S04]  /*12200*/  STS.U16 [R45+UR4+0x12100], R36 ;  /* 0x012100242d007988 */ /* 0x000fe80008000404 */
[----:B------:R-:W-:Y:S04]  /*12210*/  STS.U16 [R45+UR4+0x10100], R35 ;  /* 0x010100232d007988 */ /* 0x000fe80008000404 */
[----:B------:R1:W-:Y:S04]  /*12220*/  STS.U16 [R45+UR4+0x10500], R34 ;  /* 0x010500222d007988 */ /* 0x0003e80008000404 */
[----:B------:R-:W-:Y:S04]  /*12230*/  STS.U16 [R45+UR4+0x10900], R33 ;  /* 0x010900212d007988 */ /* 0x000fe80008000404 */
[----:B------:R0:W-:Y:S04]  /*12240*/  STS.U16 [R45+UR4+0x10d00], R32 ;  /* 0x010d00202d007988 */ /* 0x0001e80008000404 */
[----:B------:R-:W-:Y:S04]  /*12250*/  STS.U16 [R45+UR4+0x11100], R8 ;  /* 0x011100082d007988 */ /* 0x000fe80008000404 */
[----:B------:R-:W-:Y:S04]  /*12260*/  STS.U16 [R45+UR4+0x11500], R31 ;  /* 0x0115001f2d007988 */ /* 0x000fe80008000404 */
[----:B------:R2:W-:Y:S04]  /*12270*/  STS.U16 [R45+UR4+0x11900], R9 ;  /* 0x011900092d007988 */ /* 0x0005e80008000404 */
[----:B-1----:R-:W4:Y:S04]  /*12280*/  LDL.64 R34, [R1+0x3e8] ;  /* 0x0003e80001227983 */ /* 0x002f280000100a00 */
[----:B0-----:R-:W5:Y:S01]  /*12290*/  LDL.64 R32, [R1+0x6a8] ;  /* 0x0006a80001207983 */ /* 0x001f620000100a00 */
[----:B--2---:R-:W-:-:S03]  /*122a0*/  IMAD.WIDE R8, R2, 0x2, R26 ;  /* 0x0000000202087825 */ /* 0x004fc600078e021a */
[----:B------:R-:W2:Y:S04]  /*122b0*/  LDL.64 R26, [R1+0x3a8] ;  /* 0x0003a800011a7983 */ /* 0x000ea80000100a00 */
[----:B------:R-:W5:Y:S04]  /*122c0*/  LDG.E.U16 R8, desc[UR8][R8.64] ;  /* 0x0000000808087981 */ /* 0x000f68000c1e1500 */
[----:B------:R-:W5:Y:S04]  /*122d0*/  LDL.64 R36, [R1+0x5b8] ;  /* 0x0005b80001247983 */ /* 0x000f680000100a00 */
[----:B------:R0:W5:Y:S02]  /*122e0*/  LDG.E.U16 R9, desc[UR8][R12.64] ;  /* 0x000000080c097981 */ /* 0x000164000c1e1500 */
[----:B0-----:R-:W-:-:S02]  /*122f0*/  IMAD.WIDE R12, R2, 0x2, R20 ;  /* 0x00000002020c7825 */ /* 0x001fc400078e0214 */
[----:B------:R-:W5:Y:S04]  /*12300*/  LDL.64 R20, [R1+0x6e0] ;  /* 0x0006e00001147983 */ /* 0x000f680000100a00 */
[----:B------:R0:W5:Y:S02]  /*12310*/  LDG.E.U16 R12, desc[UR8][R12.64] ;  /* 0x000000080c0c7981 */ /* 0x000164000c1e1500 */
[C---:B0-----:R-:W-:Y:S02]  /*12320*/  LOP3.LUT R13, R16.reuse, 0x3f, RZ, 0xc0, !PT ;  /* 0x0000003f100d7812 */ /* 0x041fe400078ec0ff */
[----:B------:R-:W-:-:S03]  /*12330*/  LOP3.LUT R16, R16, 0xc0, RZ, 0xc0, !PT ;  /* 0x000000c010107812 */ /* 0x000fc600078ec0ff */
[----:B------:R-:W-:Y:S01]  /*12340*/  IMAD.SHL.U32 R13, R13, 0x2, RZ ;  /* 0x000000020d0d7824 */ /* 0x000fe200078e00ff */
[----:B------:R-:W-:Y:S03]  /*12350*/  STS.U16 [R45+UR4+0x11d00], R48 ;  /* 0x011d00302d007988 */ /* 0x000fe60008000404 */
[----:B------:R-:W-:Y:S01]  /*12360*/  IMAD R13, R16, 0x100, R13 ;  /* 0x00000100100d7824 */ /* 0x000fe200078e020d */
[----:B------:R0:W-:Y:S01]  /*12370*/  STS.U16 [R45+UR4+0x12500], R49 ;  /* 0x012500312d007988 */ /* 0x0001e20008000404 */
[----:B---3--:R-:W-:-:S03]  /*12380*/  IMAD.WIDE R18, R2, 0x2, R18 ;  /* 0x0000000202127825 */ /* 0x008fc600078e0212 */
[----:B------:R-:W-:Y:S01]  /*12390*/  STS.U16 [R45+UR4+0x12900], R50 ;  /* 0x012900322d007988 */ /* 0x000fe20008000404 */
[----:B------:R-:W-:-:S03]  /*123a0*/  LOP3.LUT R30, R13, 0x30, RZ, 0x3c, !PT ;  /* 0x000000300d1e7812 */ /* 0x000fc600078e3cff */
[----:B------:R1:W-:Y:S04]  /*123b0*/  STS.U16 [R45+UR4+0x12d00], R51 ;  /* 0x012d00332d007988 */ /* 0x0003e80008000404 */
[----:B------:R-:W-:Y:S04]  /*123c0*/  STS.U16 [R45+UR4+0x13100], R52 ;  /* 0x013100342d007988 */ /* 0x000fe80008000404 */
[----:B------:R3:W-:Y:S04]  /*123d0*/  STS.U16 [R45+UR4+0x13500], R53 ;  /* 0x013500352d007988 */ /* 0x0007e80008000404 */
[----:B------:R-:W-:Y:S04]  /*123e0*/  STS.U16 [R45+UR4+0x13900], R54 ;  /* 0x013900362d007988 */ /* 0x000fe80008000404 */
[----:B------:R0:W-:Y:S04]  /*123f0*/  STS.U16 [R45+UR4+0x13d00], R55 ;  /* 0x013d00372d007988 */ /* 0x0001e80008000404 */
[----:B------:R4:W-:Y:S04]  /*12400*/  STS.U16 [R30+UR4+0x12180], R17 ;  /* 0x012180111e007988 */ /* 0x0009e80008000404 */
[----:B------:R2:W5:Y:S04]  /*12410*/  LDG.E.U16 R15, desc[UR8][R18.64] ;  /* 0x00000008120f7981 */ /* 0x000568000c1e1500 */
[----:B0-----:R-:W5:Y:S01]  /*12420*/  LDL.64 R48, [R1+0x538] ;  /* 0x0005380001307983 */ /* 0x001f620000100a00 */
[----:B------:R-:W-:-:S03]  /*12430*/  IMAD.WIDE R22, R2, 0x2, R22 ;  /* 0x0000000202167825 */ /* 0x000fc600078e0216 */
[----:B-1----:R-:W5:Y:S01]  /*12440*/  LDL.64 R50, [R1+0x360] ;  /* 0x0003600001327983 */ /* 0x002f620000100a00 */
[----:B------:R-:W-:-:S03]  /*12450*/  IMAD.WIDE R24, R2, 0x2, R24 ;  /* 0x0000000202187825 */ /* 0x000fc600078e0218 */
[----:B---3--:R-:W3:Y:S04]  /*12460*/  LDL.64 R52, [R1+0x6d8] ;  /* 0x0006d80001347983 */ /* 0x008ee80000100a00 */
[----:B------:R-:W3:Y:S01]  /*12470*/  LDL.64 R54, [R1+0x668] ;  /* 0x0006680001367983 */ /* 0x000ee20000100a00 */
[----:B----4-:R-:W-:-:S03]  /*12480*/  IMAD.WIDE R16, R2, 0x2, R34 ;  /* 0x0000000202107825 */ /* 0x010fc600078e0222 */
[----:B------:R-:W4:Y:S04]  /*12490*/  LDL.64 R34, [R1+0x4e0] ;  /* 0x0004e00001227983 */ /* 0x000f280000100a00 */
[----:B------:R-:W3:Y:S01]  /*124a0*/  LDG.E.U16 R17, desc[UR8][R16.64] ;  /* 0x0000000810117981 */ /* 0x000ee2000c1e1500 */
[----:B--2---:R-:W-:-:S03]  /*124b0*/  IMAD.WIDE R18, R2, 0x2, R26 ;  /* 0x0000000202127825 */ /* 0x004fc600078e021a */
[----:B------:R-:W2:Y:S04]  /*124c0*/  LDL.64 R26, [R1+0x578] ;  /* 0x00057800011a7983 */ /* 0x000ea80000100a00 */
[----:B------:R0:W3:Y:S02]  /*124d0*/  LDG.E.U16 R16, desc[UR8][R18.64] ;  /* 0x0000000812107981 */ /* 0x0000e4000c1e1500 */
[C---:B0-----:R-:W-:Y:S02]  /*124e0*/  IMAD.WIDE R18, R2.reuse, 0x2, R28 ;  /* 0x0000000202127825 */ /* 0x041fe400078e021c */
[----:B------:R-:W3:Y:S04]  /*124f0*/  LDL.64 R28, [R1+0x520] ;  /* 0x00052000011c7983 */ /* 0x000ee80000100a00 */
[----:B------:R-:W4:Y:S01]  /*12500*/  LDG.E.U16 R19, desc[UR8][R18.64] ;  /* 0x0000000812137981 */ /* 0x000f22000c1e1500 */
[----:B-----5:R-:W-:-:S05]  /*12510*/  IMAD.WIDE R20, R2, 0x2, R20 ;  /* 0x0000000202147825 */ /* 0x020fca00078e0214 */
[----:B------:R0:W5:Y:S02]  /*12520*/  LDG.E.U16 R18, desc[UR8][R20.64] ;  /* 0x0000000814127981 */ /* 0x000164000c1e1500 */
[C---:B0-----:R-:W-:Y:S02]  /*12530*/  IMAD.WIDE R20, R2.reuse, 0x2, R32 ;  /* 0x0000000202147825 */ /* 0x041fe400078e0220 */
[----:B------:R-:W5:Y:S04]  /*12540*/  LDL.64 R32, [R1+0x4a0] ;  /* 0x0004a00001207983 */ /* 0x000f680000100a00 */
[----:B------:R-:W5:Y:S04]  /*12550*/  LDG.E.U16 R21, desc[UR8][R20.64] ;  /* 0x0000000814157981 */ /* 0x000f68000c1e1500 */
[----:B------:R0:W5:Y:S02]  /*12560*/  LDG.E.U16 R20, desc[UR8][R22.64] ;  /* 0x0000000816147981 */ /* 0x000164000c1e1500 */
[----:B0-----:R-:W-:-:S02]  /*12570*/  IMAD.WIDE R22, R2, 0x2, R38 ;  /* 0x0000000202167825 */ /* 0x001fc400078e0226 */
[----:B------:R-:W5:Y:S04]  /*12580*/  LDL.64 R38, [R1+0x420] ;  /* 0x0004200001267983 */ /* 0x000f680000100a00 */
[----:B------:R-:W5:Y:S04]  /*12590*/  LDG.E.U16 R23, desc[UR8][R22.64] ;  /* 0x0000000816177981 */ /* 0x000f68000c1e1500 */
[----:B------:R0:W5:Y:S02]  /*125a0*/  LDG.E.U16 R22, desc[UR8][R24.64] ;  /* 0x0000000818167981 */ /* 0x000164000c1e1500 */
[----:B0-----:R-:W-:-:S02]  /*125b0*/  IMAD.WIDE R24, R2, 0x2, R36 ;  /* 0x0000000202187825 */ /* 0x001fc400078e0224 */
[----:B------:R-:W5:Y:S04]  /*125c0*/  LDL.64 R36, [R1+0x3a0] ;  /* 0x0003a00001247983 */ /* 0x000f680000100a00 */
[----:B------:R-:W5:Y:S04]  /*125d0*/  LDG.E.U16 R25, desc[UR8][R24.64] ;  /* 0x0000000818197981 */ /* 0x000f68000c1e1500 */
[----:B------:R-:W-:Y:S04]  /*125e0*/  STS.U16 [R30+UR4+0x10180], R56 ;  /* 0x010180381e007988 */ /* 0x000fe80008000404 */
[----:B------:R-:W-:Y:S04]  /*125f0*/  STS.U16 [R30+UR4+0x10580], R57 ;  /* 0x010580391e007988 */ /* 0x000fe80008000404 */
[----:B------:R-:W-:Y:S04]  /*12600*/  STS.U16 [R30+UR4+0x10980], R58 ;  /* 0x0109803a1e007988 */ /* 0x000fe80008000404 */
[----:B------:R0:W-:Y:S04]  /*12610*/  STS.U16 [R30+UR4+0x10d80], R59 ;  /* 0x010d803b1e007988 */ /* 0x0001e80008000404 */
[----:B------:R-:W-:Y:S04]  /*12620*/  STS.U16 [R30+UR4+0x11180], R60 ;  /* 0x0111803c1e007988 */ /* 0x000fe80008000404 */
[----:B------:R1:W-:Y:S04]  /*12630*/  STS.U16 [R30+UR4+0x11580], R61 ;  /* 0x0115803d1e007988 */ /* 0x0003e80008000404 */
        /* <DEDUP_REMOVED lines=9> */
[----:B0-----:R-:W5:Y:S04]  /*126d0*/  LDL.64 R58, [R1+0x570] ;  /* 0x00057000013a7983 */ /* 0x001f680000100a00 */
[----:B------:R-:W5:Y:S01]  /*126e0*/  LDL.64 R56, [R1+0x498] ;  /* 0x0004980001387983 */ /* 0x000f620000100a00 */
[----:B------:R-:W-:-:S03]  /*126f0*/  IMAD.WIDE R42, R2, 0x2, R42 ;  /* 0x00000002022a7825 */ /* 0x000fc600078e022a */
[----:B-1----:R-:W5:Y:S04]  /*12700*/  LDL.64 R60, [R1+0x398] ;  /* 0x00039800013c7983 */ /* 0x002f680000100a00 */
[----:B------:R-:W5:Y:S04]  /*12710*/  LDG.E.U16 R42, desc[UR8][R42.64] ;  /* 0x000000082a2a7981 */ /* 0x000f68000c1e1500 */
[----:B------:R-:W5:Y:S04]  /*12720*/  LDL.64 R64, [R1+0x6d0] ;  /* 0x0006d00001407983 */ /* 0x000f680000100a00 */
[----:B------:R-:W5:Y:S04]  /*12730*/  LDL.64 R66, [R1+0x660] ;  /* 0x0006600001427983 */ /* 0x000f680000100a00 */
[----:B------:R-:W5:Y:S01]  /*12740*/  LDL.64 R62, [R1+0x528] ;  /* 0x00052800013e7983 */ /* 0x000f620000100a00 */
[----:B--2---:R-:W-:-:S05]  /*12750*/  IMAD.WIDE R26, R2, 0x2, R26 ;  /* 0x00000002021a7825 */ /* 0x004fca00078e021a */
[----:B------:R0:W2:Y:S02]  /*12760*/  LDG.E.U16 R24, desc[UR8][R26.64] ;  /* 0x000000081a187981 */ /* 0x0000a4000c1e1500 */
[C---:B0-----:R-:W-:Y:S02]  /*12770*/  IMAD.WIDE R26, R2.reuse, 0x2, R48 ;  /* 0x00000002021a7825 */ /* 0x041fe400078e0230 */
[----:B------:R-:W2:Y:S02]  /*12780*/  LDL.64 R48, [R1+0x628] ;  /* 0x0006280001307983 */ /* 0x000ea40000100a00 */
[C---:B---3--:R-:W-:Y:S02]  /*12790*/  IMAD.WIDE R28, R2.reuse, 0x2, R28 ;  /* 0x00000002021c7825 */ /* 0x048fe400078e021c */
[----:B------:R-:W3:Y:S04]  /*127a0*/  LDG.E.U16 R27, desc[UR8][R26.64] ;  /* 0x000000081a1b7981 */ /* 0x000ee8000c1e1500 */
[----:B------:R4:W2:Y:S02]  /*127b0*/  LDG.E.U16 R26, desc[UR8][R28.64] ;  /* 0x000000081c1a7981 */ /* 0x0008a4000c1e1500 */
[----:B----4-:R-:W-:-:S02]  /*127c0*/  IMAD.WIDE R28, R2, 0x2, R34 ;  /* 0x00000002021c7825 */ /* 0x010fc400078e0222 */
[----:B------:R-:W4:Y:S02]  /*127d0*/  LDL.64 R34, [R1+0x6a0] ;  /* 0x0006a00001227983 */ /* 0x000f240000100a00 */
[C---:B-----5:R-:W-:Y:S02]  /*127e0*/  IMAD.WIDE R32, R2.reuse, 0x2, R32 ;  /* 0x0000000202207825 */ /* 0x060fe400078e0220 */
[----:B------:R-:W5:Y:S04]  /*127f0*/  LDG.E.U16 R28, desc[UR8][R28.64] ;  /* 0x000000081c1c7981 */ /* 0x000f68000c1e1500 */
[----:B------:R-:W2:Y:S01]  /*12800*/  LDG.E.U16 R29, desc[UR8][R32.64] ;  /* 0x00000008201d7981 */ /* 0x000ea2000c1e1500 */
[----:B------:R-:W-:-:S05]  /*12810*/  IMAD.WIDE R30, R2, 0x2, R38 ;  /* 0x00000002021e7825 */ /* 0x000fca00078e0226 */
[----:B------:R0:W2:Y:S02]  /*12820*/  LDG.E.U16 R39, desc[UR8][R30.64] ;  /* 0x000000081e277981 */ /* 0x0000a4000c1e1500 */
[C---:B0-----:R-:W-:Y:S02]  /*12830*/  IMAD.WIDE R30, R2.reuse, 0x2, R40 ;  /* 0x00000002021e7825 */ /* 0x041fe400078e0228 */
[----:B------:R-:W3:Y:S04]  /*12840*/  LDL.64 R40, [R1+0x5f0] ;  /* 0x0005f00001287983 */ /* 0x000ee80000100a00 */
[----:B------:R0:W5:Y:S02]  /*12850*/  LDG.E.U16 R38, desc[UR8][R30.64] ;  /* 0x000000081e267981 */ /* 0x000164000c1e1500 */
[----:B0-----:R-:W-:-:S05]  /*12860*/  IMAD.WIDE R30, R2, 0x2, R36 ;  /* 0x00000002021e7825 */ /* 0x001fca00078e0224 */
[----:B------:R0:W5:Y:S02]  /*12870*/  LDG.E.U16 R37, desc[UR8][R30.64] ;  /* 0x000000081e257981 */ /* 0x000164000c1e1500 */
[C---:B0-----:R-:W-:Y:S02]  /*12880*/  IMAD.WIDE R30, R2.reuse, 0x2, R50 ;  /* 0x00000002021e7825 */ /* 0x041fe400078e0232 */
[----:B------:R-:W5:Y:S04]  /*12890*/  LDL.64 R50, [R1+0x5b0] ;  /* 0x0005b00001327983 */ /* 0x000f680000100a00 */
[----:B------:R0:W5:Y:S02]  /*128a0*/  LDG.E.U16 R36, desc[UR8][R30.64] ;  /* 0x000000081e247981 */ /* 0x000164000c1e1500 */
[----:B0-----:R-:W-:-:S02]  /*128b0*/  IMAD.WIDE R30, R2, 0x2, R52 ;  /* 0x00000002021e7825 */ /* 0x001fc400078e0234 */
[----:B------:R-:W5:Y:S04]  /*128c0*/  LDL.64 R52, [R1+0x530] ;  /* 0x0005300001347983 */ /* 0x000f680000100a00 */
[----:B------:R-:W5:Y:S01]  /*128d0*/  LDG.E.U16 R30, desc[UR8][R30.64] ;  /* 0x000000081e1e7981 */ /* 0x000f62000c1e1500 */
[----:B----4-:R-:W-:-:S05]  /*128e0*/  IMAD.WIDE R32, R2, 0x2, R34 ;  /* 0x0000000202207825 */ /* 0x010fca00078e0222 */
[----:B------:R0:W4:Y:S02]  /*128f0*/  LDG.E.U16 R35, desc[UR8][R32.64] ;  /* 0x0000000820237981 */ /* 0x000124000c1e1500 */
[C---:B0-----:R-:W-:Y:S02]  /*12900*/  IMAD.WIDE R32, R2.reuse, 0x2, R54 ;  /* 0x0000000202207825 */ /* 0x041fe400078e0236 */
[----:B------:R-:W4:Y:S04]  /*12910*/  LDL.64 R54, [R1+0x518] ;  /* 0x0005180001367983 */ /* 0x000f280000100a00 */
[----:B------:R2:W4:Y:S02]  /*12920*/  LDG.E.U16 R34, desc[UR8][R32.64] ;  /* 0x0000000820227981 */ /* 0x000524000c1e1500 */
[----:B--2---:R-:W-:-:S02]  /*12930*/  IMAD.WIDE R32, R2, 0x2, R48 ;  /* 0x0000000202207825 */ /* 0x004fc400078e0230 */
[----:B------:R-:W2:Y:S04]  /*12940*/  LDL.64 R48, [R1+0x4d8] ;  /* 0x0004d80001307983 */ /* 0x000ea80000100a00 */
[----:B------:R-:W2:Y:S01]  /*12950*/  LDG.E.U16 R33, desc[UR8][R32.64] ;  /* 0x0000000820217981 */ /* 0x000ea2000c1e1500 */
[----:B---3--:R-:W-:-:S05]  /*12960*/  IMAD.WIDE R40, R2, 0x2, R40 ;  /* 0x0000000202287825 */ /* 0x008fca00078e0228 */
[----:B------:R5:W3:Y:S02]  /*12970*/  LDG.E.U16 R32, desc[UR8][R40.64] ;  /* 0x0000000828207981 */ /* 0x000ae4000c1e1500 */
[C---:B-----5:R-:W-:Y:S02]  /*12980*/  IMAD.WIDE R40, R2.reuse, 0x2, R50 ;  /* 0x0000000202287825 */ /* 0x060fe400078e0232 */
[----:B------:R-:W5:Y:S04]  /*12990*/  LDL.64 R50, [R1+0x458] ;  /* 0x0004580001327983 */ /* 0x000f680000100a00 */
[----:B------:R0:W3:Y:S02]  /*129a0*/  LDG.E.U16 R31, desc[UR8][R40.64] ;  /* 0x00000008281f7981 */ /* 0x0000e4000c1e1500 */
[----:B0-----:R-:W-:-:S02]  /*129b0*/  IMAD.WIDE R40, R2, 0x2, R58 ;  /* 0x0000000202287825 */ /* 0x001fc400078e023a */
[----:B------:R-:W3:Y:S04]  /*129c0*/  LDL.64 R58, [R1+0x418] ;  /* 0x00041800013a7983 */ /* 0x000ee80000100a00 */
[----:B------:R0:W3:Y:S02]  /*129d0*/  LDG.E.U16 R43, desc[UR8][R40.64] ;  /* 0x00000008282b7981 */ /* 0x0000e4000c1e1500 */
[C---:B0-----:R-:W-:Y:S02]  /*129e0*/  IMAD.WIDE R40, R2.reuse, 0x2, R52 ;  /* 0x0000000202287825 */ /* 0x041fe400078e0234 */
[----:B------:R-:W3:Y:S04]  /*129f0*/  LDL.64 R52, [R1+0x3d8] ;  /* 0x0003d80001347983 */ /* 0x000ee80000100a00 */
[----:B------:R4:W3:Y:S02]  /*12a00*/  LDG.E.U16 R45, desc[UR8][R40.64] ;  /* 0x00000008282d7981 */ /* 0x0008e4000c1e1500 */
[----:B----4-:R-:W-:-:S02]  /*12a10*/  IMAD.WIDE R40, R2, 0x2, R54 ;  /* 0x0000000202287825 */ /* 0x010fc400078e0236 */
[----:B------:R-:W4:Y:S04]  /*12a20*/  LDL.64 R54, [R1+0x358] ;  /* 0x0003580001367983 */ /* 0x000f280000100a00 */
[----:B------:R2:W4:Y:S02]  /*12a30*/  LDG.E.U16 R47, desc[UR8][R40.64] ;  /* 0x00000008282f7981 */ /* 0x000524000c1e1500 */
[----:B--2---:R-:W-:-:S05]  /*12a40*/  IMAD.WIDE R40, R2, 0x2, R48 ;  /* 0x0000000202287825 */ /* 0x004fca00078e0230 */
[----:B------:R0:W2:Y:S02]  /*12a50*/  LDG.E.U16 R48, desc[UR8][R40.64] ;  /* 0x0000000828307981 */ /* 0x0000a4000c1e1500 */
[C---:B0-----:R-:W-:Y:S02]  /*12a60*/  IMAD.WIDE R40, R2.reuse, 0x2, R56 ;  /* 0x0000000202287825 */ /* 0x041fe400078e0238 */
[----:B------:R-:W2:Y:S04]  /*12a70*/  LDL.64 R56, [R1+0x698] ;  /* 0x0006980001387983 */ /* 0x000ea80000100a00 */
[----:B------:R5:W2:Y:S02]  /*12a80*/  LDG.E.U16 R49, desc[UR8][R40.64] ;  /* 0x0000000828317981 */ /* 0x000aa4000c1e1500 */
[----:B-----5:R-:W-:-:S05]  /*12a90*/  IMAD.WIDE R40, R2, 0x2, R50 ;  /* 0x0000000202287825 */ /* 0x020fca00078e0232 */
[----:B------:R3:W5:Y:S02]  /*12aa0*/  LDG.E.U16 R50, desc[UR8][R40.64] ;  /* 0x0000000828327981 */ /* 0x000764000c1e1500 */
[C---:B---3--:R-:W-:Y:S02]  /*12ab0*/  IMAD.WIDE R40, R2.reuse, 0x2, R58 ;  /* 0x0000000202287825 */ /* 0x048fe400078e023a */
[----:B------:R-:W3:Y:S04]  /*12ac0*/  LDL.64 R58, [R1+0x620] ;  /* 0x00062000013a7983 */ /* 0x000ee80000100a00 */
[----:B------:R0:W5:Y:S02]  /*12ad0*/  LDG.E.U16 R51, desc[UR8][R40.64] ;  /* 0x0000000828337981 */ /* 0x000164000c1e1500 */
[----:B0-----:R-:W-:-:S05]  /*12ae0*/  IMAD.WIDE R40, R2, 0x2, R52 ;  /* 0x0000000202287825 */ /* 0x001fca00078e0234 */
[----:B------:R0:W5:Y:S02]  /*12af0*/  LDG.E.U16 R52, desc[UR8][R40.64] ;  /* 0x0000000828347981 */ /* 0x000164000c1e1500 */
[C---:B0-----:R-:W-:Y:S02]  /*12b00*/  IMAD.WIDE R40, R2.reuse, 0x2, R60 ;  /* 0x0000000202287825 */ /* 0x041fe400078e023c */
[----:B------:R-:W5:Y:S04]  /*12b10*/  LDL.64 R60, [R1+0x5a8] ;  /* 0x0005a800013c7983 */ /* 0x000f680000100a00 */
[----:B------:R4:W5:Y:S02]  /*12b20*/  LDG.E.U16 R53, desc[UR8][R40.64] ;  /* 0x0000000828357981 */ /* 0x000964000c1e1500 */
[----:B----4-:R-:W-:-:S05]  /*12b30*/  IMAD.WIDE R40, R2, 0x2, R54 ;  /* 0x0000000202287825 */ /* 0x010fca00078e0236 */
[----:B------:R0:W4:Y:S02]  /*12b40*/  LDG.E.U16 R54, desc[UR8][R40.64] ;  /* 0x0000000828367981 */ /* 0x000124000c1e1500 */
[C---:B0-----:R-:W-:Y:S02]  /*12b50*/  IMAD.WIDE R40, R2.reuse, 0x2, R64 ;  /* 0x0000000202287825 */ /* 0x041fe400078e0240 */
[----:B------:R-:W4:Y:S04]  /*12b60*/  LDL.64 R64, [R1+0x4d0] ;  /* 0x0004d00001407983 */ /* 0x000f280000100a00 */
[----:B------:R2:W4:Y:S02]  /*12b70*/  LDG.E.U16 R55, desc[UR8][R40.64] ;  /* 0x0000000828377981 */ /* 0x000524000c1e1500 */
[----:B--2---:R-:W-:-:S05]  /*12b80*/  IMAD.WIDE R40, R2, 0x2, R56 ;  /* 0x0000000202287825 */ /* 0x004fca00078e0238 */
[----:B------:R0:W2:Y:S02]  /*12b90*/  LDG.E.U16 R56, desc[UR8][R40.64] ;  /* 0x0000000828387981 */ /* 0x0000a4000c1e1500 */
[C---:B0-----:R-:W-:Y:S02]  /*12ba0*/  IMAD.WIDE R40, R2.reuse, 0x2, R66 ;  /* 0x0000000202287825 */ /* 0x041fe400078e0242 */
[----:B------:R-:W2:Y:S04]  /*12bb0*/  LDL.64 R66, [R1+0x450] ;  /* 0x0004500001427983 */ /* 0x000ea80000100a00 */
[----:B------:R3:W2:Y:S02]  /*12bc0*/  LDG.E.U16 R57, desc[UR8][R40.64] ;  /* 0x0000000828397981 */ /* 0x0006a4000c1e1500 */
[----:B---3--:R-:W-:-:S05]  /*12bd0*/  IMAD.WIDE R40, R2, 0x2, R58 ;  /* 0x0000000202287825 */ /* 0x008fca00078e023a */
[----:B------:R0:W3:Y:S04]  /*12be0*/  LDG.E.U16 R58, desc[UR8][R40.64] ;  /* 0x00000008283a7981 */ /* 0x0000e8000c1e1500 */
[----:B------:R-:W0:Y:S02]  /*12bf0*/  LDL.64 R40, [R1+0x5e8] ;  /* 0x0005e80001287983 */ /* 0x000e240000100a00 */
[----:B0-----:R-:W-:-:S05]  /*12c00*/  IMAD.WIDE R40, R2, 0x2, R40 ;  /* 0x0000000202287825 */ /* 0x001fca00078e0228 */
[----:B------:R5:W2:Y:S02]  /*12c10*/  LDG.E.U16 R59, desc[UR8][R40.64] ;  /* 0x00000008283b7981 */ /* 0x000aa4000c1e1500 */
[----:B-----5:R-:W-:-:S05]  /*12c20*/  IMAD.WIDE R40, R2, 0x2, R60 ;  /* 0x0000000202287825 */ /* 0x020fca00078e023c */
[----:B------:R0:W5:Y:S04]  /*12c30*/  LDG.E.U16 R60, desc[UR8][R40.64] ;  /* 0x00000008283c7981 */ /* 0x000168000c1e1500 */
[----:B------:R-:W0:Y:S02]  /*12c40*/  LDL.64 R40, [R1+0x568] ;  /* 0x0005680001287983 */ /* 0x000e240000100a00 */
[----:B0-----:R-:W-:-:S05]  /*12c50*/  IMAD.WIDE R40, R2, 0x2, R40 ;  /* 0x0000000202287825 */ /* 0x001fca00078e0228 */
[----:B------:R0:W2:Y:S02]  /*12c60*/  LDG.E.U16 R61, desc[UR8][R40.64] ;  /* 0x00000008283d7981 */ /* 0x0000a4000c1e1500 */
[----:B0-----:R-:W-:-:S05]  /*12c70*/  IMAD.WIDE R40, R2, 0x2, R62 ;  /* 0x0000000202287825 */ /* 0x001fca00078e023e */
[----:B------:R0:W2:Y:S04]  /*12c80*/  LDG.E.U16 R62, desc[UR8][R40.64] ;  /* 0x00000008283e7981 */ /* 0x0000a8000c1e1500 */
[----:B------:R-:W0:Y:S02]  /*12c90*/  LDL.64 R40, [R1+0x510] ;  /* 0x0005100001287983 */ /* 0x000e240000100a00 */
[----:B0-----:R-:W-:-:S05]  /*12ca0*/  IMAD.WIDE R40, R2, 0x2, R40 ;  /* 0x0000000202287825 */ /* 0x001fca00078e0228 */
[----:B------:R4:W2:Y:S02]  /*12cb0*/  LDG.E.U16 R63, desc[UR8][R40.64] ;  /* 0x00000008283f7981 */ /* 0x0008a4000c1e1500 */
[----:B----4-:R-:W-:-:S05]  /*12cc0*/  IMAD.WIDE R40, R2, 0x2, R64 ;  /* 0x0000000202287825 */ /* 0x010fca00078e0240 */
[----:B------:R0:W4:Y:S04]  /*12cd0*/  LDG.E.U16 R64, desc[UR8][R40.64] ;  /* 0x0000000828407981 */ /* 0x000128000c1e1500 */
[----:B------:R-:W0:Y:S02]  /*12ce0*/  LDL.64 R40, [R1+0x490] ;  /* 0x0004900001287983 */ /* 0x000e240000100a00 */
[----:B0-----:R-:W-:-:S05]  /*12cf0*/  IMAD.WIDE R40, R2, 0x2, R40 ;  /* 0x0000000202287825 */ /* 0x001fca00078e0228 */
[----:B------:R2:W3:Y:S02]  /*12d00*/  LDG.E.U16 R65, desc[UR8][R40.64] ;  /* 0x0000000828417981 */ /* 0x0004e4000c1e1500 */
[----:B--2---:R-:W-:-:S05]  /*12d10*/  IMAD.WIDE R40, R2, 0x2, R66 ;  /* 0x0000000202287825 */ /* 0x004fca00078e0242 */
[----:B------:R0:W2:Y:S04]  /*12d20*/  LDG.E.U16 R66, desc[UR8][R40.64] ;  /* 0x0000000828427981 */ /* 0x0000a8000c1e1500 */
[----:B------:R-:W0:Y:S02]  /*12d30*/  LDL.64 R40, [R1+0x410] ;  /* 0x0004100001287983 */ /* 0x000e240000100a00 */
[----:B0-----:R-:W-:-:S05]  /*12d40*/  IMAD.WIDE R40, R2, 0x2, R40 ;  /* 0x0000000202287825 */ /* 0x001fca00078e0228 */
[----:B------:R0:W2:Y:S04]  /*12d50*/  LDG.E.U16 R67, desc[UR8][R40.64] ;  /* 0x0000000828437981 */ /* 0x0000a8000c1e1500 */
[----:B------:R-:W0:Y:S02]  /*12d60*/  LDL.64 R40, [R1+0x3d0] ;  /* 0x0003d00001287983 */ /* 0x000e240000100a00 */
[----:B0-----:R-:W-:-:S05]  /*12d70*/  IMAD.WIDE R40, R2, 0x2, R40 ;  /* 0x0000000202287825 */ /* 0x001fca00078e0228 */
[----:B------:R0:W2:Y:S04]  /*12d80*/  LDG.E.U16 R71, desc[UR8][R40.64] ;  /* 0x0000000828477981 */ /* 0x0000a8000c1e1500 */
[----:B------:R-:W0:Y:S02]  /*12d90*/  LDL.64 R40, [R1+0x390] ;  /* 0x0003900001287983 */ /* 0x000e240000100a00 */
[----:B0-----:R-:W-:-:S05]  /*12da0*/  IMAD.WIDE R40, R2, 0x2, R40 ;  /* 0x0000000202287825 */ /* 0x001fca00078e0228 */
[----:B------:R0:W2:Y:S04]  /*12db0*/  LDG.E.U16 R77, desc[UR8][R40.64] ;  /* 0x00000008284d7981 */ /* 0x0000a8000c1e1500 */
[----:B------:R-:W0:Y:S01]  /*12dc0*/  LDL.64 R40, [R1+0x350] ;  /* 0x0003500001287983 */ /* 0x000e220000100a00 */
[----:B------:R-:W1:Y:S01]  /*12dd0*/  S2R R100, SR_TID.X ;  /* 0x0000000000647919 */ /* 0x000e620000002100 */
[----:B------:R-:W-:-:S05]  /*12de0*/  LOP3.LUT R13, R13, 0x40, RZ, 0x3c, !PT ;  /* 0x000000400d0d7812 */ /* 0x000fca00078e3cff */
[----:B------:R1:W-:Y:S01]  /*12df0*/  STS.U16 [R13+UR4+0x10200], R101 ;  /* 0x010200650d007988 */ /* 0x0003e20008000404 */
[----:B0-----:R-:W-:-:S06]  /*12e00*/  IMAD.WIDE R40, R2, 0x2, R40 ;  /* 0x0000000202287825 */ /* 0x001fcc00078e0228 */
[----:B------:R-:W2:Y:S01]  /*12e10*/  LDG.E.U16 R40, desc[UR8][R40.64] ;  /* 0x0000000828287981 */ /* 0x000ea2000c1e1500 */
[----:B-1----:R-:W-:-:S03]  /*12e20*/  LOP3.LUT R101, R100, 0x3f, RZ, 0xc0, !PT ;  /* 0x0000003f64657812 */ /* 0x002fc600078ec0ff */
[----:B------:R0:W-:Y:S02]  /*12e30*/  STS.U16 [R13+UR4+0x10600], R4 ;  /* 0x010600040d007988 */ /* 0x0001e40008000404 */
[----:B------:R-:W-:Y:S01]  /*12e40*/  IMAD.SHL.U32 R101, R101, 0x2, RZ ;  /* 0x0000000265657824 */ /* 0x000fe200078e00ff */
[----:B------:R-:W-:Y:S01]  /*12e50*/  UMOV UR70, 0x1 ;  /* 0x0000000100467882 */ /* 0x000fe20000000000 */
[----:B0-----:R-:W-:Y:S01]  /*12e60*/  LOP3.LUT R4, R100, 0xc0, RZ, 0xc0, !PT ;  /* 0x000000c064047812 */ /* 0x001fe200078ec0ff */
[----:B------:R-:W-:-:S04]  /*12e70*/  @!UP0 UIADD3 UR70, UPT, UPT, -UR70, 0x100000, URZ ;  /* 0x0010000046468890 */ /* 0x000fc8000fffe1ff */
[----:B------:R-:W-:Y:S02]  /*12e80*/  @!UP0 USHF.L.U32 UR71, UR70, 0xb, URZ ;  /* 0x0000000b46478899 */ /* 0x000fe400080006ff */
[----:B------:R-:W-:Y:S01]  /*12e90*/  @!UP0 USHF.L.U32 UR70, UR70, 0x1, URZ ;  /* 0x0000000146468899 */ /* 0x000fe200080006ff */
[----:B------:R-:W-:Y:S01]  /*12ea0*/  IMAD R4, R4, 0x100, R101 ;  /* 0x0000010004047824 */ /* 0x000fe200078e0265 */
[----:B------:R0:W-:Y:S04]  /*12eb0*/  STS.U16 [R13+UR4+0x10a00], R5 ;  /* 0x010a00050d007988 */ /* 0x0001e80008000404 */
[----:B------:R1:W-:Y:S01]  /*12ec0*/  STS.U16 [R13+UR4+0x10e00], R6 ;  /* 0x010e00060d007988 */ /* 0x0003e20008000404 */
[----:B------:R-:W-:Y:S01]  /*12ed0*/  VOTEU.ALL UP1, P0 ;  /* 0x0000000000ff7886 */ /* 0x000fe20000020000 */
[----:B0-----:R-:W-:-:S02]  /*12ee0*/  LOP3.LUT R5, R4, 0x50, RZ, 0x3c, !PT ;  /* 0x0000005004057812 */ /* 0x001fc400078e3cff */
[----:B------:R0:W-:Y:S01]  /*12ef0*/  STS.U16 [R13+UR4+0x12200], R44 ;  /* 0x0122002c0d007988 */ /* 0x0001e20008000404 */
[C---:B-1----:R-:W-:Y:S02]  /*12f00*/  LOP3.LUT R6, R4.reuse, 0x60, RZ, 0x3c, !PT ;  /* 0x0000006004067812 */ /* 0x042fe400078e3cff */
[----:B------:R-:W-:Y:S01]  /*12f10*/  LOP3.LUT R4, R4, 0x70, RZ, 0x3c, !PT ;  /* 0x0000007004047812 */ /* 0x000fe200078e3cff */
[----:B------:R0:W-:Y:S04]  /*12f20*/  STS.U16 [R13+UR4+0x11200], R7 ;  /* 0x011200070d007988 */ /* 0x0001e80008000404 */
        /* <DEDUP_REMOVED lines=45> */
[----:B---3--:R0:W-:Y:S04]  /*13200*/  STS.U16 [R4+UR4+0x10f80], R58 ;  /* 0x010f803a04007988 */ /* 0x0081e80008000404 */
[----:B------:R0:W-:Y:S04]  /*13210*/  STS.U16 [R4+UR4+0x11380], R59 ;  /* 0x0113803b04007988 */ /* 0x0001e80008000404 */
[----:B-----5:R0:W-:Y:S04]  /*13220*/  STS.U16 [R4+UR4+0x11780], R60 ;  /* 0x0117803c04007988 */ /* 0x0201e80008000404 */
[----:B------:R0:W-:Y:S04]  /*13230*/  STS.U16 [R4+UR4+0x11b80], R61 ;  /* 0x011b803d04007988 */ /* 0x0001e80008000404 */
[----:B------:R0:W-:Y:S04]  /*13240*/  STS.U16 [R4+UR4+0x11f80], R62 ;  /* 0x011f803e04007988 */ /* 0x0001e80008000404 */
[----:B------:R0:W-:Y:S04]  /*13250*/  STS.U16 [R4+UR4+0x12380], R63 ;  /* 0x0123803f04007988 */ /* 0x0001e80008000404 */
[----:B----4-:R0:W-:Y:S04]  /*13260*/  STS.U16 [R4+UR4+0x12780], R64 ;  /* 0x0127804004007988 */ /* 0x0101e80008000404 */
[----:B------:R0:W-:Y:S04]  /*13270*/  STS.U16 [R4+UR4+0x12b80], R65 ;  /* 0x012b804104007988 */ /* 0x0001e80008000404 */
[----:B--2---:R0:W-:Y:S04]  /*13280*/  STS.U16 [R4+UR4+0x12f80], R66 ;  /* 0x012f804204007988 */ /* 0x0041e80008000404 */
[----:B------:R0:W-:Y:S04]  /*13290*/  STS.U16 [R4+UR4+0x13380], R67 ;  /* 0x0133804304007988 */ /* 0x0001e80008000404 */
[----:B------:R0:W-:Y:S04]  /*132a0*/  STS.U16 [R4+UR4+0x13780], R71 ;  /* 0x0137804704007988 */ /* 0x0001e80008000404 */
[----:B------:R0:W-:Y:S04]  /*132b0*/  STS.U16 [R4+UR4+0x13b80], R77 ;  /* 0x013b804d04007988 */ /* 0x0001e80008000404 */
[----:B------:R0:W-:Y:S01]  /*132c0*/  STS.U16 [R4+UR4+0x13f80], R40 ;  /* 0x013f802804007988 */ /* 0x0001e20008000404 */
[----:B------:R1:W-:Y:S06]  /*132d0*/  MEMBAR.ALL.CTA ;  /* 0x0000000000007992 */ /* 0x0003ec0000008000 */
[----:B-1----:R-:W-:Y:S04]  /*132e0*/  FENCE.VIEW.ASYNC.S ;  /* 0x00000000000073c6 */ /* 0x002fe80000000000 */
[----:B------:R-:W1:Y:S02]  /*132f0*/  FENCE.VIEW.ASYNC.S ;  /* 0x00000000000073c6 */ /* 0x000e640000000000 */
[----:B-1----:R0:W1:Y:S02]  /*13300*/  @!UP1 SYNCS.EXCH.64 URZ, [UR4+0x38010], UR70 ;  /* 0x0380104604ff95b2 */ /* 0x0020640008000100 */
[----:B-1----:R-:W-:Y:S06]  /*13310*/  BAR.SYNC.DEFER_BLOCKING 0x0 ;  /* 0x0000000000007b1d */ /* 0x002fec0000010000 */
[----:B0-----:R-:W-:Y:S05]  /*13320*/  @P5 BRA `(.L_x_13) ;  /* 0x0000000000b85947 */ /* 0x001fea0003800000 */
[----:B------:R-:W2:Y:S04]  /*13330*/  LDL R11, [R1+0x720] ;  /* 0x00072000010b7983 */ /* 0x000ea80000100800 */
[----:B------:R-:W3:Y:S01]  /*13340*/  LDL R10, [R1+0x728] ;  /* 0x00072800010a7983 */ /* 0x000ee20000100800 */
[----:B------:R-:W-:Y:S02]  /*13350*/  ELECT P4, URZ, PT ;  /* 0x0000000000ff782f */ /* 0x000fe40003880000 */
[----:B------:R-:W-:Y:S02]  /*13360*/  MOV.SPILL R8, UR5 ;  /* 0x0000000500087c02 */ /* 0x000fe40009000f00 */
[----:B------:R-:W-:Y:S02]  /*13370*/  MOV.SPILL R9, UR4 ;  /* 0x0000000400097c02 */ /* 0x000fe40009000f00 */
[----:B--2---:R-:W-:-:S13]  /*13380*/  R2UR UR70, R11 ;  /* 0x000000000b4672ca */ /* 0x004fda00000e0000 */
[----:B------:R-:W-:Y:S01]  /*13390*/  IMAD.U32 R4, RZ, RZ, UR70 ;  /* 0x00000046ff047e24 */ /* 0x000fe2000f8e00ff */
[----:B---3--:R-:W-:Y:S02]  /*133a0*/  R2UR UR70, R10 ;  /* 0x000000000a4672ca */ /* 0x008fe400000e0000 */
[----:B------:R-:W2:Y:S01]  /*133b0*/  LDL R10, [R1+0x874] ;  /* 0x00087400010a7983 */ /* 0x000ea20000100800 */
[----:B------:R-:W-:Y:S01]  /*133c0*/  @P4 IMAD.MOV.U32 R5, RZ, RZ, 0x40004040 ;  /* 0x40004040ff054424 */ /* 0x000fe200078e00ff */
[----:B------:R-:W-:Y:S01]  /*133d0*/  @P4 MOV R7, 0x40004040 ;  /* 0x4000404000074802 */ /* 0x000fe20000000f00 */
[----:B------:R-:W-:Y:S01]  /*133e0*/  UMOV UR4, 0x0 ;  /* 0x0000000000047882 */ /* 0x000fe20000000000 */
[----:B------:R-:W-:Y:S02]  /*133f0*/  UMOV UR5, 0x4208010 ;  /* 0x0420801000057882 */ /* 0x000fe40000000000 */
[----:B------:R-:W-:Y:S01]  /*13400*/  @P4 R2UR UR71, R5 ;  /* 0x00000000054742ca */ /* 0x000fe200000e0000 */
[----:B------:R-:W-:Y:S01]  /*13410*/  IMAD.MOV.U32 R5, RZ, RZ, RZ ;  /* 0x000000ffff057224 */ /* 0x000fe200078e00ff */
[----:B------:R-:W-:-:S03]  /*13420*/  @P4 R2UR UR73, R7 ;  /* 0x00000000074942ca */ /* 0x000fc600000e0000 */
[----:B------:R-:W-:Y:S01]  /*13430*/  IMAD.U32 R6, RZ, RZ, UR70 ;  /* 0x00000046ff067e24 */ /* 0x000fe2000f8e00ff */
[----:B------:R-:W-:-:S04]  /*13440*/  @P4 R2UR UR70, R4 ;  /* 0x00000000044642ca */ /* 0x000fc800000e0000 */
[----:B------:R-:W-:-:S13]  /*13450*/  @P4 R2UR UR72, R6 ;  /* 0x00000000064842ca */ /* 0x000fda00000e0000 */
[----:B------:R0:W-:Y:S02]  /*13460*/  UTCHMMA gdesc[UR70], gdesc[UR72], tmem[UR74], tmem[UR4], idesc[UR5], !UPT ;  /* 0x00ff0448460075ea */ /* 0x0001e4000f80004a */
[----:B0-----:R-:W-:Y:S01]  /*13470*/  UMOV UR70, 0x0 ;  /* 0x0000000000467882 */ /* 0x001fe20000000000 */
[----:B------:R-:W-:Y:S01]  /*13480*/  UMOV UR71, 0x4208010 ;  /* 0x0420801000477882 */ /* 0x000fe20000000000 */
[----:B------:R-:W-:Y:S01]  /*13490*/  UMOV UR72, 0x0 ;  /* 0x0000000000487882 */ /* 0x000fe20000000000 */
[----:B------:R-:W-:Y:S01]  /*134a0*/  UMOV UR73, 0x4208010 ;  /* 0x0420801000497882 */ /* 0x000fe20000000000 */
[----:B------:R-:W-:Y:S01]  /*134b0*/  UTCHMMA gdesc[UR40], gdesc[UR10], tmem[UR74], tmem[UR70], idesc[UR71], UPT ;  /* 0x00ff460a280075ea */ /* 0x000fe2000b80004a */
        /* <DEDUP_REMOVED lines=13> */
[----:B------:R0:W-:Y:S01]  /*13590*/  UTCHMMA gdesc[UR42], gdesc[UR68], tmem[UR74], tmem[UR70], idesc[UR71], UPT ;  /* 0x00ff46442a0075ea */ /* 0x0001e2000b80004a */
[----:B------:R-:W-:-:S02]  /*135a0*/  R2UR.FILL UR5, R8 ;  /* 0x00000000080572ca */ /* 0x000fc400004e0000 */
[----:B------:R-:W-:Y:S01]  /*135b0*/  R2UR.FILL UR4, R9 ;  /* 0x00000000090472ca */ /* 0x000fe200004e0000 */
[----:B--2---:R-:W-:-:S05]  /*135c0*/  VIADD R4, R10, 0x38010 ;  /* 0x000380100a047836 */ /* 0x004fca0000000000 */
[----:B------:R-:W-:-:S04]  /*135d0*/  @P4 MOV R4, R4 ;  /* 0x0000000400044202 */ /* 0x000fc80000000f00 */
[----:B0-----:R-:W-:-:S13]  /*135e0*/  @P4 R2UR UR70, R4 ;  /* 0x00000000044642ca */ /* 0x001fda00000e0000 */
[----:B------:R0:W-:Y:S01]  /*135f0*/  UTCBAR [UR70], URZ ;  /* 0x000000ff460073e9 */ /* 0x0001e200080000ff */
[----:B------:R-:W-:Y:S01]  /*13600*/  NOP ;  /* 0x0000000000007918 */ /* 0x000fe20000000000 */
.L_x_13:
[----:B------:R-:W1:Y:S01]  /*13610*/  SYNCS.PHASECHK.TRANS64.TRYWAIT P4, [UR4+0x38010], RZ ;  /* 0x038010ffff0075a7 */ /* 0x000e620008081104 */
[----:B------:R-:W2:Y:S01]  /*13620*/  LDC R36, c[0x0][0x3a8] ;  /* 0x0000ea00ff247b82 */ /* 0x000ea20000000800 */
[----:B-1----:R-:W-:Y:S05]  /*13630*/  @!P4 BRA `(.L_x_14) ;  /* 0x00000064004cc947 */ /* 0x002fea0003800000 */
.L_x_23:
[----:B------:R-:W3:Y:S01]  /*13640*/  LDL R4, [R1+0x738] ;  /* 0x0007380001047983 */ /* 0x000ee20000100800 */
[----:B------:R-:W-:Y:S01]  /*13650*/  IMAD.U32 R46, R46, -0x80000000, RZ ;  /* 0x800000002e2e7824 */ /* 0x000fe200078e00ff */
[----:B------:R-:W-:Y:S06]  /*13660*/  BAR.SYNC.DEFER_BLOCKING 0x0 ;  /* 0x0000000000007b1d */ /* 0x000fec0000010000 */
[----:B------:R-:W1:Y:S01]  /*13670*/  S2R R40, SR_TID.X ;  /* 0x0000000000287919 */ /* 0x000e620000002100 */
[----:B------:R-:W4:Y:S01]  /*13680*/  @!P0 SYNCS.CCTL.IV [UR4+0x38010] ;  /* 0x03801000ff0089b1 */ /* 0x000f220008000004 */
[----:B-1----:R-:W-:-:S02]  /*13690*/  LOP3.LUT R77, R40, 0x60, RZ, 0xc0, !PT ;  /* 0x00000060284d7812 */ /* 0x002fc400078ec0ff */
[----:B------:R-:W-:Y:S02]  /*136a0*/  LOP3.LUT R52, R40, 0xff, RZ, 0xc0, !PT ;  /* 0x000000ff28347812 */ /* 0x000fe400078ec0ff */
[----:B0--3--:R-:W-:-:S13]  /*136b0*/  R2UR UR70, R4 ;  /* 0x00000000044672ca */ /* 0x009fda00000e0000 */
[----:B------:R-:W-:Y:S01]  /*136c0*/  LDTM.16dp32bit_t0_t15.x32 R4, tmem[UR70] ;  /* 0x00000046000479ee */ /* 0x000fe20008a80000 */
[----:B------:R-:W0:Y:S01]  /*136d0*/  LDTM.16dp32bit_t16_t31.x32 R4, tmem[UR70+0x20] ;  /* 0x00002046000479ee */ /* 0x000e220008aa0000 */
[----:B------:R-:W-:Y:S01]  /*136e0*/  NOP ;  /* 0x0000000000007918 */ /* 0x000fe20000000000 */
[-C--:B0-2---:R-:W-:Y:S01]  /*136f0*/  FMUL R37, R4, R36.reuse ;  /* 0x0000002404257220 */ /* 0x085fe20000400000 */
[-C--:B------:R-:W-:Y:S01]  /*13700*/  FMUL R38, R5, R36.reuse ;  /* 0x0000002405267220 */ /* 0x080fe20000400000 */
[----:B------:R-:W-:-:S05]  /*13710*/  FMUL R39, R6, R36 ;  /* 0x0000002406277220 */ /* 0x000fca0000400000 */
[----:B------:R-:W-:Y:S01]  /*13720*/  FMNMX3 R37, R37, R38, R39, !PT ;  /* 0x0000002625257276 */ /* 0x000fe20007800027 */
        /* <DEDUP_REMOVED lines=42> */
[----:B------:R-:W-:Y:S01]  /*139d0*/  FMUL R38, R35, R36 ;  /* 0x0000002423267220 */ /* 0x000fe20000400000 */
[----:B------:R-:W-:-:S04]  /*139e0*/  LOP3.LUT R39, R40, 0xf, RZ, 0xc0, !PT ;  /* 0x0000000f28277812 */ /* 0x000fc800078ec0ff */
[----:B------:R-:W-:Y:S01]  /*139f0*/  FMNMX R37, R38, R37, !PT ;  /* 0x0000002526257209 */ /* 0x000fe20007800000 */
[----:B------:R-:W-:-:S04]  /*13a00*/  IMAD R77, R39, 0x2, R77 ;  /* 0x00000002274d7824 */ /* 0x000fc800078e024d */
[----:B------:R-:W0:Y:S01]  /*13a10*/  SHFL.BFLY PT, R38, R37, 0x10, 0x1f ;  /* 0x0e001f0025267f89 */ /* 0x000e2200000e0000 */
[C---:B------:R-:W-:Y:S02]  /*13a20*/  LEA.HI R47, R52.reuse, R77, RZ, 0x19 ;  /* 0x0000004d342f7211 */ /* 0x040fe400078fc8ff */
[----:B------:R-:W-:Y:S02]  /*13a30*/  LEA R52, R52, UR4, 0x2 ;  /* 0x0000000434347c11 */ /* 0x000fe4000f8e10ff */
[----:B------:R-:W-:Y:S02]  /*13a40*/  LEA R47, R47, UR4, 0x2 ;  /* 0x000000042f2f7c11 */ /* 0x000fe4000f8e10ff */
[----:B------:R-:W-:Y:S02]  /*13a50*/  LEA R77, R77, UR4, 0x2 ;  /* 0x000000044d4d7c11 */ /* 0x000fe4000f8e10ff */
[----:B0-----:R-:W-:-:S05]  /*13a60*/  FMNMX R37, R37, R38, !PT ;  /* 0x0000002625257209 */ /* 0x001fca0007800000 */
[----:B----4-:R-:W-:Y:S01]  /*13a70*/  @!P1 STS [R47+0x10000], R37 ;  /* 0x010000252f009388 */ /* 0x010fe20000000800 */
[----:B------:R-:W-:Y:S06]  /*13a80*/  BAR.SYNC.DEFER_BLOCKING 0x0 ;  /* 0x0000000000007b1d */ /* 0x000fec0000010000 */
[----:B------:R-:W0:Y:S04]  /*13a90*/  @!P2 LDS R76, [R52+0x10000] ;  /* 0x01000000344ca984 */ /* 0x000e280000000800 */
[----:B0-----:R-:W0:Y:S02]  /*13aa0*/  SHFL.BFLY PT, R37, R76, 0x1, 0x1f ;  /* 0x0c201f004c257f89 */ /* 0x001e2400000e0000 */
[----:B0-----:R-:W-:-:S05]  /*13ab0*/  FMNMX R37, R76, R37, !PT ;  /* 0x000000254c257209 */ /* 0x001fca0007800000 */
[----:B------:R-:W-:Y:S01]  /*13ac0*/  @P3 STS [R52+0x10000], R37 ;  /* 0x0100002534003388 */ /* 0x000fe20000000800 */
[----:B------:R-:W-:Y:S06]  /*13ad0*/  BAR.SYNC.DEFER_BLOCKING 0x0 ;  /* 0x0000000000007b1d */ /* 0x000fec0000010000 */
[----:B------:R-:W0:Y:S02]  /*13ae0*/  LDS R71, [R77+0x10000] ;  /* 0x010000004d477984 */ /* 0x000e240000000800 */
[----:B------:R-:W-:Y:S01]  /*13af0*/  BAR.SYNC.DEFER_BLOCKING 0x0 ;  /* 0x0000000000007b1d */ /* 0x000fe20000010000 */
[----:B0-----:R-:W-:-:S05]  /*13b00*/  FMNMX R71, R71, R3, !PT ;  /* 0x0000000347477209 */ /* 0x001fca0007800000 */
[-CC-:B------:R-:W-:Y:S01]  /*13b10*/  FFMA R5, R5, R36.reuse, -R71.reuse ;  /* 0x0000002405057223 */ /* 0x180fe20000000847 */
[-CC-:B------:R-:W-:Y:S01]  /*13b20*/  FFMA R4, R4, R36.reuse, -R71.reuse ;  /* 0x0000002404047223 */ /* 0x180fe20000000847 */
[-CC-:B------:R-:W-:Y:S01]  /*13b30*/  FFMA R37, R6, R36.reuse, -R71.reuse ;  /* 0x0000002406257223 */ /* 0x180fe20000000847 */
[-CC-:B------:R-:W-:Y:S01]  /*13b40*/  FFMA R7, R7, R36.reuse, -R71.reuse ;  /* 0x0000002407077223 */ /* 0x180fe20000000847 */
[----:B------:R-:W-:Y:S01]  /*13b50*/  FMUL R5, R5, 1.4426950216293334961 ;  /* 0x3fb8aa3b05057820 */ /* 0x000fe20000400000 */
[----:B------:R-:W-:Y:S01]  /*13b60*/  FMUL R4, R4, 1.4426950216293334961 ;  /* 0x3fb8aa3b04047820 */ /* 0x000fe20000400000 */
[-CC-:B------:R-:W-:Y:S01]  /*13b70*/  FFMA R9, R9, R36.reuse, -R71.reuse ;  /* 0x0000002409097223 */ /* 0x180fe20000000847 */
[----:B------:R-:W-:Y:S01]  /*13b80*/  FMUL R7, R7, 1.4426950216293334961 ;  /* 0x3fb8aa3b07077820 */ /* 0x000fe20000400000 */
[----:B------:R0:W-:Y:S01]  /*13b90*/  MUFU.EX2 R6, R5 ;  /* 0x0000000500067308 */ /* 0x0001e20000000800 */
[-CC-:B------:R-:W-:Y:S01]  /*13ba0*/  FFMA R21, R21, R36.reuse, -R71.reuse ;  /* 0x0000002415157223 */ /* 0x180fe20000000847 */
[----:B------:R-:W-:Y:S01]  /*13bb0*/  FMUL R9, R9, 1.4426950216293334961 ;  /* 0x3fb8aa3b09097820 */ /* 0x000fe20000400000 */
[-CC-:B------:R-:W-:Y:S01]  /*13bc0*/  FFMA R10, R10, R36.reuse, -R71.reuse ;  /* 0x000000240a0a7223 */ /* 0x180fe20000000847 */
[-CC-:B------:R-:W-:Y:S01]  /*13bd0*/  FFMA R11, R11, R36.reuse, -R71.reuse ;  /* 0x000000240b0b7223 */ /* 0x180fe20000000847 */
[----:B------:R-:W-:Y:S01]  /*13be0*/  FMUL R21, R21, 1.4426950216293334961 ;  /* 0x3fb8aa3b15157820 */ /* 0x000fe20000400000 */
[-CC-:B------:R-:W-:Y:S01]  /*13bf0*/  FFMA R12, R12, R36.reuse, -R71.reuse ;  /* 0x000000240c0c7223 */ /* 0x180fe20000000847 */
[----:B------:R-:W-:Y:S01]  /*13c00*/  FMUL R10, R10, 1.4426950216293334961 ;  /* 0x3fb8aa3b0a0a7820 */ /* 0x000fe20000400000 */
[----:B------:R-:W1:Y:S01]  /*13c10*/  MUFU.EX2 R4, R4 ;  /* 0x0000000400047308 */ /* 0x000e620000000800 */
[----:B0-----:R-:W-:Y:S01]  /*13c20*/  FMUL R5, R37, 1.4426950216293334961 ;  /* 0x3fb8aa3b25057820 */ /* 0x001fe20000400000 */
[-CC-:B------:R-:W-:Y:S01]  /*13c30*/  FFMA R37, R8, R36.reuse, -R71.reuse ;  /* 0x0000002408257223 */ /* 0x180fe20000000847 */
[----:B------:R-:W-:Y:S01]  /*13c40*/  FMUL R11, R11, 1.4426950216293334961 ;  /* 0x3fb8aa3b0b0b7820 */ /* 0x000fe20000400000 */
[----:B------:R-:W-:Y:S01]  /*13c50*/  FMUL R12, R12, 1.4426950216293334961 ;  /* 0x3fb8aa3b0c0c7820 */ /* 0x000fe20000400000 */
[-CC-:B------:R-:W-:Y:S01]  /*13c60*/  FFMA R13, R13, R36.reuse, -R71.reuse ;  /* 0x000000240d0d7223 */ /* 0x180fe20000000847 */
[-CC-:B------:R-:W-:Y:S01]  /*13c70*/  FFMA R14, R14, R36.reuse, -R71.reuse ;  /* 0x000000240e0e7223 */ /* 0x180fe20000000847 */
[-CC-:B------:R-:W-:Y:S01]  /*13c80*/  FFMA R15, R15, R36.reuse, -R71.reuse ;  /* 0x000000240f0f7223 */ /* 0x180fe20000000847 */
[----:B------:R-:W0:Y:S01]  /*13c90*/  MUFU.EX2 R5, R5 ;  /* 0x0000000500057308 */ /* 0x000e220000000800 */
[----:B------:R-:W-:Y:S01]  /*13ca0*/  FMUL R13, R13, 1.4426950216293334961 ;  /* 0x3fb8aa3b0d0d7820 */ /* 0x000fe20000400000 */
[----:B------:R-:W-:Y:S01]  /*13cb0*/  FMUL R14, R14, 1.4426950216293334961 ;  /* 0x3fb8aa3b0e0e7820 */ /* 0x000fe20000400000 */
[----:B------:R-:W-:Y:S01]  /*13cc0*/  FMUL R15, R15, 1.4426950216293334961 ;  /* 0x3fb8aa3b0f0f7820 */ /* 0x000fe20000400000 */
[-CC-:B------:R-:W-:Y:S01]  /*13cd0*/  FFMA R16, R16, R36.reuse, -R71.reuse ;  /* 0x0000002410107223 */ /* 0x180fe20000000847 */
[-CC-:B------:R-:W-:Y:S01]  /*13ce0*/  FFMA R17, R17, R36.reuse, -R71.reuse ;  /* 0x0000002411117223 */ /* 0x180fe20000000847 */
[-CC-:B------:R-:W-:Y:S01]  /*13cf0*/  FFMA R18, R18, R36.reuse, -R71.reuse ;  /* 0x0000002412127223 */ /* 0x180fe20000000847 */
[-CC-:B------:R-:W-:Y:S01]  /*13d00*/  FFMA R19, R19, R36.reuse, -R71.reuse ;  /* 0x0000002413137223 */ /* 0x180fe20000000847 */
[----:B------:R2:W3:Y:S01]  /*13d10*/  MUFU.EX2 R8, R7 ;  /* 0x0000000700087308 */ /* 0x0004e20000000800 */
[----:B------:R-:W-:Y:S01]  /*13d20*/  FMUL R16, R16, 1.4426950216293334961 ;  /* 0x3fb8aa3b10107820 */ /* 0x000fe20000400000 */
[----:B------:R-:W-:Y:S01]  /*13d30*/  FMUL R17, R17, 1.4426950216293334961 ;  /* 0x3fb8aa3b11117820 */ /* 0x000fe20000400000 */
[----:B------:R-:W-:Y:S01]  /*13d40*/  FMUL R18, R18, 1.4426950216293334961 ;  /* 0x3fb8aa3b12127820 */ /* 0x000fe20000400000 */
[----:B------:R-:W-:Y:S01]  /*13d50*/  FMUL R19, R19, 1.4426950216293334961 ;  /* 0x3fb8aa3b13137820 */ /* 0x000fe20000400000 */
[-CC-:B------:R-:W-:Y:S01]  /*13d60*/  FFMA R20, R20, R36.reuse, -R71.reuse ;  /* 0x0000002414147223 */ /* 0x180fe20000000847 */
[-CC-:B------:R-:W-:Y:S01]  /*13d70*/  FFMA R22, R22, R36.reuse, -R71.reuse ;  /* 0x0000002416167223 */ /* 0x180fe20000000847 */
[-CC-:B------:R-:W-:Y:S01]  /*13d80*/  FFMA R23, R23, R36.reuse, -R71.reuse ;  /* 0x0000002417177223 */ /* 0x180fe20000000847 */
[----:B------:R-:W-:Y:S01]  /*13d90*/  MUFU.EX2 R9, R9 ;  /* 0x0000000900097308 */ /* 0x000fe20000000800 */
[----:B--2---:R-:W-:Y:S01]  /*13da0*/  FMUL R7, R37, 1.4426950216293334961 ;  /* 0x3fb8aa3b25077820 */ /* 0x004fe20000400000 */
[----:B------:R-:W-:Y:S01]  /*13db0*/  FMUL R20, R20, 1.4426950216293334961 ;  /* 0x3fb8aa3b14147820 */ /* 0x000fe20000400000 */
[----:B------:R-:W-:Y:S01]  /*13dc0*/  FMUL R22, R22, 1.4426950216293334961 ;  /* 0x3fb8aa3b16167820 */ /* 0x000fe20000400000 */
[-CC-:B------:R-:W-:Y:S01]  /*13dd0*/  FFMA R24, R24, R36.reuse, -R71.reuse ;  /* 0x0000002418187223 */ /* 0x180fe20000000847 */
[----:B------:R-:W-:Y:S01]  /*13de0*/  FMUL R23, R23, 1.4426950216293334961 ;  /* 0x3fb8aa3b17177820 */ /* 0x000fe20000400000 */
[-CC-:B------:R-:W-:Y:S01]  /*13df0*/  FFMA R25, R25, R36.reuse, -R71.reuse ;  /* 0x0000002419197223 */ /* 0x180fe20000000847 */
[-CC-:B------:R-:W-:Y:S01]  /*13e00*/  FFMA R26, R26, R36.reuse, -R71.reuse ;  /* 0x000000241a1a7223 */ /* 0x180fe20000000847 */
[----:B------:R-:W2:Y:S01]  /*13e10*/  MUFU.EX2 R7, R7 ;  /* 0x0000000700077308 */ /* 0x000ea20000000800 */
[----:B------:R-:W-:Y:S01]  /*13e20*/  FMUL R24, R24, 1.4426950216293334961 ;  /* 0x3fb8aa3b18187820 */ /* 0x000fe20000400000 */
[----:B------:R-:W-:Y:S01]  /*13e30*/  FMUL R25, R25, 1.4426950216293334961 ;  /* 0x3fb8aa3b19197820 */ /* 0x000fe20000400000 */
[-CC-:B------:R-:W-:Y:S01]  /*13e40*/  FFMA R27, R27, R36.reuse, -R71.reuse ;  /* 0x000000241b1b7223 */ /* 0x180fe20000000847 */
[----:B------:R-:W-:Y:S01]  /*13e50*/  FMUL R26, R26, 1.4426950216293334961 ;  /* 0x3fb8aa3b1a1a7820 */ /* 0x000fe20000400000 */
[-CC-:B------:R-:W-:Y:S01]  /*13e60*/  FFMA R28, R28, R36.reuse, -R71.reuse ;  /* 0x000000241c1c7223 */ /* 0x180fe20000000847 */
[-CC-:B------:R-:W-:Y:S01]  /*13e70*/  FFMA R29, R29, R36.reuse, -R71.reuse ;  /* 0x000000241d1d7223 */ /* 0x180fe20000000847 */
[----:B------:R-:W-:Y:S01]  /*13e80*/  FMUL R27, R27, 1.4426950216293334961 ;  /* 0x3fb8aa3b1b1b7820 */ /* 0x000fe20000400000 */
[----:B------:R1:W-:Y:S01]  /*13e90*/  MUFU.EX2 R37, R21 ;  /* 0x0000001500257308 */ /* 0x0003e20000000800 */
[----:B------:R-:W-:Y:S01]  /*13ea0*/  FMUL R28, R28, 1.4426950216293334961 ;  /* 0x3fb8aa3b1c1c7820 */ /* 0x000fe20000400000 */
[-CC-:B------:R-:W-:Y:S01]  /*13eb0*/  FFMA R30, R30, R36.reuse, -R71.reuse ;  /* 0x000000241e1e7223 */ /* 0x180fe20000000847 */
[----:B------:R-:W-:Y:S01]  /*13ec0*/  FMUL R29, R29, 1.4426950216293334961 ;  /* 0x3fb8aa3b1d1d7820 */ /* 0x000fe20000400000 */
[-CC-:B------:R-:W-:Y:S01]  /*13ed0*/  FFMA R31, R31, R36.reuse, -R71.reuse ;  /* 0x000000241f1f7223 */ /* 0x180fe20000000847 */
[-CC-:B------:R-:W-:Y:S01]  /*13ee0*/  FFMA R32, R32, R36.reuse, -R71.reuse ;  /* 0x0000002420207223 */ /* 0x180fe20000000847 */
[----:B------:R-:W-:Y:S01]  /*13ef0*/  FMUL R30, R30, 1.4426950216293334961 ;  /* 0x3fb8aa3b1e1e7820 */ /* 0x000fe20000400000 */
[-CC-:B------:R-:W-:Y:S01]  /*13f00*/  FFMA R33, R33, R36.reuse, -R71.reuse ;  /* 0x0000002421217223 */ /* 0x180fe20000000847 */
[----:B------:R-:W4:Y:S01]  /*13f10*/  MUFU.EX2 R10, R10 ;  /* 0x0000000a000a7308 */ /* 0x000f220000000800 */
[----:B-1----:R-:W-:Y:S01]  /*13f20*/  FADD R21, R4, R6 ;  /* 0x0000000604157221 */ /* 0x002fe20000000000 */
[----:B------:R-:W-:Y:S01]  /*13f30*/  FMUL R31, R31, 1.4426950216293334961 ;  /* 0x3fb8aa3b1f1f7820 */ /* 0x000fe20000400000 */
[----:B------:R-:W-:Y:S01]  /*13f40*/  FMUL R32, R32, 1.4426950216293334961 ;  /* 0x3fb8aa3b20207820 */ /* 0x000fe20000400000 */
[-C--:B------:R-:W-:Y:S01]  /*13f50*/  FFMA R34, R34, R36.reuse, -R71 ;  /* 0x0000002422227223 */ /* 0x080fe20000000847 */
[----:B0-----:R-:W-:Y:S01]  /*13f60*/  FADD R21, R5, R21 ;  /* 0x0000001505157221 */ /* 0x001fe20000000000 */
[----:B------:R-:W-:Y:S01]  /*13f70*/  FMUL R33, R33, 1.4426950216293334961 ;  /* 0x3fb8aa3b21217820 */ /* 0x000fe20000400000 */
[----:B------:R-:W-:Y:S01]  /*13f80*/  FFMA R36, R35, R36, -R71 ;  /* 0x0000002423247223 */ /* 0x000fe20000000847 */
[----:B------:R-:W0:Y:S01]  /*13f90*/  MUFU.EX2 R11, R11 ;  /* 0x0000000b000b7308 */ /* 0x000e220000000800 */
[----:B---3--:R-:W-:Y:S01]  /*13fa0*/  FADD R21, R8, R21 ;  /* 0x0000001508157221 */ /* 0x008fe20000000000 */
[----:B------:R-:W-:Y:S01]  /*13fb0*/  FMUL R34, R34, 1.4426950216293334961 ;  /* 0x3fb8aa3b22227820 */ /* 0x000fe20000400000 */
[----:B------:R-:W-:-:S02]  /*13fc0*/  FMUL R36, R36, 1.4426950216293334961 ;  /* 0x3fb8aa3b24247820 */ /* 0x000fc40000400000 */
[----:B--2---:R-:W-:-:S03]  /*13fd0*/  FADD R21, R7, R21 ;  /* 0x0000001507157221 */ /* 0x004fc60000000000 */
[----:B------:R-:W1:Y:S01]  /*13fe0*/  MUFU.EX2 R12, R12 ;  /* 0x0000000c000c7308 */ /* 0x000e620000000800 */
[----:B------:R-:W-:-:S04]  /*13ff0*/  FADD R21, R9, R21 ;  /* 0x0000001509157221 */ /* 0x000fc80000000000 */
[----:B----4-:R-:W-:-:S03]  /*14000*/  FADD R21, R10, R21 ;  /* 0x000000150a157221 */ /* 0x010fc60000000000 */
[----:B------:R-:W2:Y:S01]  /*14010*/  MUFU.EX2 R13, R13 ;  /* 0x0000000d000d7308 */ /* 0x000ea20000000800 */
[----:B0-----:R-:W-:-:S07]  /*14020*/  FADD R21, R11, R21 ;  /* 0x000000150b157221 */ /* 0x001fce0000000000 */
[----:B------:R-:W0:Y:S01]  /*14030*/  MUFU.EX2 R14, R14 ;  /* 0x0000000e000e7308 */ /* 0x000e220000000800 */
[----:B-1----:R-:W-:-:S07]  /*14040*/  FADD R21, R12, R21 ;  /* 0x000000150c157221 */ /* 0x002fce0000000000 */
[----:B------:R-:W1:Y:S01]  /*14050*/  MUFU.EX2 R15, R15 ;  /* 0x0000000f000f7308 */ /* 0x000e620000000800 */
[----:B--2---:R-:W-:-:S07]  /*14060*/  FADD R21, R13, R21 ;  /* 0x000000150d157221 */ /* 0x004fce0000000000 */
        /* <DEDUP_REMOVED lines=13> */
[----:B0-----:R-:W-:-:S04]  /*14140*/  FADD R21, R20, R21 ;  /* 0x0000001514157221 */ /* 0x001fc80000000000 */
[----:B------:R-:W-:-:S03]  /*14150*/  FADD R21, R37, R21 ;  /* 0x0000001525157221 */ /* 0x000fc60000000000 */
        /* <DEDUP_REMOVED lines=24> */
[----:B-1----:R-:W-:-:S04]  /*142e0*/  FADD R21, R35, R21 ;  /* 0x0000001523157221 */ /* 0x002fc80000000000 */
[----:B--2---:R-:W-:-:S05]  /*142f0*/  FADD R21, R36, R21 ;  /* 0x0000001524157221 */ /* 0x004fca0000000000 */
[----:B------:R-:W0:Y:S02]  /*14300*/  SHFL.BFLY PT, R22, R21, 0x10, 0x1f ;  /* 0x0e001f0015167f89 */ /* 0x000e2400000e0000 */
[----:B0-----:R-:W-:-:S05]  /*14310*/  FADD R22, R21, R22 ;  /* 0x0000001615167221 */ /* 0x001fca0000000000 */
[----:B------:R-:W-:Y:S01]  /*14320*/  @!P1 STS [R47+0x10000], R22 ;  /* 0x010000162f009388 */ /* 0x000fe20000000800 */
[----:B------:R-:W-:Y:S06]  /*14330*/  BAR.SYNC.DEFER_BLOCKING 0x0 ;  /* 0x0000000000007b1d */ /* 0x000fec0000010000 */
[----:B------:R-:W0:Y:S04]  /*14340*/  @!P2 LDS R75, [R52+0x10000] ;  /* 0x01000000344ba984 */ /* 0x000e280000000800 */
[----:B0-----:R-:W0:Y:S02]  /*14350*/  SHFL.BFLY PT, R21, R75, 0x1, 0x1f ;  /* 0x0c201f004b157f89 */ /* 0x001e2400000e0000 */
[----:B0-----:R-:W-:-:S05]  /*14360*/  FADD R21, R75, R21 ;  /* 0x000000154b157221 */ /* 0x001fca0000000000 */
[----:B------:R0:W-:Y:S01]  /*14370*/  @P3 STS [R52+0x10000], R21 ;  /* 0x0100001534003388 */ /* 0x0001e20000000800 */
[----:B------:R-:W-:Y:S06]  /*14380*/  BAR.SYNC.DEFER_BLOCKING 0x0 ;  /* 0x0000000000007b1d */ /* 0x000fec0000010000 */
[----:B------:R-:W1:Y:S01]  /*14390*/  LDS R77, [R77+0x10000] ;  /* 0x010000004d4d7984 */ /* 0x000e620000000800 */
[----:B------:R-:W2:Y:S02]  /*143a0*/  SYNCS.PHASECHK.TRANS64.TRYWAIT P4, [UR6], R46 ;  /* 0x0000002eff0075a7 */ /* 0x000ea40008081106 */
[----:B012---:R-:W-:Y:S05]  /*143b0*/  @!P4 BRA `(.L_x_15) ;  /* 0x0000005400f8c947 */ /* 0x007fea0003800000 */
.L_x_24:
[----:B------:R-:W2:Y:S04]  /*143c0*/  LDL.64 R22, [R1+0x348] ;  /* 0x0003480001167983 */ /* 0x000ea80000100a00 */
[----:B------:R-:W3:Y:S04]  /*143d0*/  LDL R21, [R1+0x734] ;  /* 0x0007340001157983 */ /* 0x000ee80000100800 */
[----:B------:R-:W4:Y:S04]  /*143e0*/  LDL.64 R30, [R1+0x328] ;  /* 0x00032800011e7983 */ /* 0x000f280000100a00 */
[----:B------:R-:W5:Y:S04]  /*143f0*/  LDL.64 R24, [R1+0x308] ;  /* 0x0003080001187983 */ /* 0x000f680000100a00 */
        /* <DEDUP_REMOVED lines=12> */
[----:B--2---:R-:W-:Y:S01]  /*144c0*/  IMAD.WIDE R22, R0, 0x2, R22 ;  /* 0x0000000200167825 */ /* 0x004fe200078e0216 */
[----:B---3--:R-:W-:-:S04]  /*144d0*/  R2UR UR6, R21 ;  /* 0x00000000150672ca */ /* 0x008fc800000e0000 */
[----:B------:R4:W2:Y:S02]  /*144e0*/  LDG.E.U16 R21, desc[UR8][R22.64] ;  /* 0x0000000816157981 */ /* 0x0008a4000c1e1500 */
[C---:B----4-:R-:W-:Y:S02]  /*144f0*/  IMAD.WIDE R22, R0.reuse, 0x2, R30 ;  /* 0x0000000200167825 */ /* 0x050fe400078e021e */
[----:B------:R-:W3:Y:S02]  /*14500*/  LDL.64 R30, [R1+0x268] ;  /* 0x00026800011e7983 */ /* 0x000ee40000100a00 */
[C---:B-----5:R-:W-:Y:S02]  /*14510*/  IMAD.WIDE R24, R0.reuse, 0x2, R24 ;  /* 0x0000000200187825 */ /* 0x060fe400078e0218 */
[----:B------:R-:W4:Y:S04]  /*14520*/  LDG.E.U16 R22, desc[UR8][R22.64] ;  /* 0x0000000816167981 */ /* 0x000f28000c1e1500 */
[----:B------:R0:W5:Y:S02]  /*14530*/  LDG.E.U16 R23, desc[UR8][R24.64] ;  /* 0x0000000818177981 */ /* 0x000164000c1e1500 */
[----:B0-----:R-:W-:-:S02]  /*14540*/  IMAD.WIDE R24, R0, 0x2, R32 ;  /* 0x0000000200187825 */ /* 0x001fc400078e0220 */
[----:B------:R-:W2:Y:S02]  /*14550*/  LDL.64 R32, [R1+0x228] ;  /* 0x0002280001207983 */ /* 0x000ea40000100a00 */
[C---:B------:R-:W-:Y:S02]  /*14560*/  IMAD.WIDE R26, R0.reuse, 0x2, R26 ;  /* 0x00000002001a7825 */ /* 0x040fe400078e021a */
[----:B------:R-:W2:Y:S02]  /*14570*/  LDG.E.U16 R24, desc[UR8][R24.64] ;  /* 0x0000000818187981 */ /* 0x000ea4000c1e1500 */
[----:B------:R-:W-:-:S06]  /*14580*/  IMAD.WIDE R28, R0, 0x2, R28 ;  /* 0x00000002001c7825 */ /* 0x000fcc00078e021c */
[----:B------:R-:W4:Y:S04]  /*14590*/  LDG.E.U16 R28, desc[UR8][R28.64] ;  /* 0x000000081c1c7981 */ /* 0x000f28000c1e1500 */
[----:B------:R0:W4:Y:S02]  /*145a0*/  LDG.E.U16 R25, desc[UR8][R26.64] ;  /* 0x000000081a197981 */ /* 0x000124000c1e1500 */
[C---:B0-----:R-:W-:Y:S02]  /*145b0*/  IMAD.WIDE R26, R0.reuse, 0x2, R46 ;  /* 0x00000002001a7825 */ /* 0x041fe400078e022e */
[----:B------:R-:W4:Y:S04]  /*145c0*/  LDL.64 R46, [R1+0x1c8] ;  /* 0x0001c800012e7983 */ /* 0x000f280000100a00 */
[----:B------:R3:W4:Y:S02]  /*145d0*/  LDG.E.U16 R29, desc[UR8][R26.64] ;  /* 0x000000081a1d7981 */ /* 0x000724000c1e1500 */
[----:B---3--:R-:W-:-:S05]  /*145e0*/  IMAD.WIDE R26, R0, 0x2, R30 ;  /* 0x00000002001a7825 */ /* 0x008fca00078e021e */
[----:B------:R0:W3:Y:S02]  /*145f0*/  LDG.E.U16 R30, desc[UR8][R26.64] ;  /* 0x000000081a1e7981 */ /* 0x0000e4000c1e1500 */
[C---:B0-----:R-:W-:Y:S02]  /*14600*/  IMAD.WIDE R26, R0.reuse, 0x2, R52 ;  /* 0x00000002001a7825 */ /* 0x041fe400078e0234 */
[----:B------:R-:W3:Y:S04]  /*14610*/  LDL.64 R52, [R1+0x188] ;  /* 0x0001880001347983 */ /* 0x000ee80000100a00 */
[----:B------:R2:W5:Y:S02]  /*14620*/  LDG.E.U16 R31, desc[UR8][R26.64] ;  /* 0x000000081a1f7981 */ /* 0x000564000c1e1500 */
[----:B--2---:R-:W-:-:S05]  /*14630*/  IMAD.WIDE R26, R0, 0x2, R32 ;  /* 0x00000002001a7825 */ /* 0x004fca00078e0220 */
[----:B------:R0:W2:Y:S02]  /*14640*/  LDG.E.U16 R32, desc[UR8][R26.64] ;  /* 0x000000081a207981 */ /* 0x0000a4000c1e1500 */
[C---:B0-----:R-:W-:Y:S02]  /*14650*/  IMAD.WIDE R26, R0.reuse, 0x2, R62 ;  /* 0x00000002001a7825 */ /* 0x041fe400078e023e */
[----:B------:R-:W2:Y:S04]  /*14660*/  LDL.64 R62, [R1+0x48] ;  /* 0x00004800013e7983 */ /* 0x000ea80000100a00 */
[----:B------:R0:W2:Y:S02]  /*14670*/  LDG.E.U16 R33, desc[UR8][R26.64] ;  /* 0x000000081a217981 */ /* 0x0000a4000c1e1500 */
[----:B0-----:R-:W-:-:S02]  /*14680*/  IMAD.WIDE R26, R0, 0x2, R56 ;  /* 0x00000002001a7825 */ /* 0x001fc400078e0238 */
[----:B------:R-:W2:Y:S04]  /*14690*/  LDL.64 R56, [R1+0x108] ;  /* 0x0001080001387983 */ /* 0x000ea80000100a00 */
[----:B------:R4:W2:Y:S02]  /*146a0*/  LDG.E.U16 R34, desc[UR8][R26.64] ;  /* 0x000000081a227981 */ /* 0x0008a4000c1e1500 */
[----:B----4-:R-:W-:-:S05]  /*146b0*/  IMAD.WIDE R26, R0, 0x2, R46 ;  /* 0x00000002001a7825 */ /* 0x010fca00078e022e */
        /* <DEDUP_REMOVED lines=8> */
[----:B------:R0:W3:Y:S02]  /*14740*/  LDG.E.U16 R53, desc[UR8][R26.64] ;  /* 0x000000081a357981 */ /* 0x0000e4000c1e1500 */
[----:B0-----:R-:W-:-:S05]  /*14750*/  IMAD.WIDE R26, R0, 0x2, R54 ;  /* 0x00000002001a7825 */ /* 0x001fca00078e0236 */
[----:B------:R0:W3:Y:S02]  /*14760*/  LDG.E.U16 R54, desc[UR8][R26.64] ;  /* 0x000000081a367981 */ /* 0x0000e4000c1e1500 */
[C---:B0-----:R-:W-:Y:S02]  /*14770*/  IMAD.WIDE R26, R0.reuse, 0x2, R64 ;  /* 0x00000002001a7825 */ /* 0x041fe400078e0240 */
[----:B------:R-:W3:Y:S04]  /*14780*/  LDL.64 R64, [R1+0x8] ;  /* 0x0000080001407983 */ /* 0x000ee80000100a00 */
[----:B------:R2:W3:Y:S02]  /*14790*/  LDG.E.U16 R55, desc[UR8][R26.64] ;  /* 0x000000081a377981 */ /* 0x0004e4000c1e1500 */
[----:B--2---:R-:W-:-:S05]  /*147a0*/  IMAD.WIDE R26, R0, 0x2, R56 ;  /* 0x00000002001a7825 */ /* 0x004fca00078e0238 */
        /* <DEDUP_REMOVED lines=8> */
[----:B------:R3:W2:Y:S02]  /*14830*/  LDG.E.U16 R59, desc[UR8][R26.64] ;  /* 0x000000081a3b7981 */ /* 0x0006a4000c1e1500 */
[----:B---3--:R-:W-:-:S05]  /*14840*/  IMAD.WIDE R26, R0, 0x2, R60 ;  /* 0x00000002001a7825 */ /* 0x008fca00078e023c */
[----:B------:R0:W3:Y:S04]  /*14850*/  LDG.E.U16 R60, desc[UR8][R26.64] ;  /* 0x000000081a3c7981 */ /* 0x0000e8000c1e1500 */
[----:B------:R-:W0:Y:S04]  /*14860*/  LDL.64 R26, [R1+0x68] ;  /* 0x00006800011a7983 */ /* 0x000e280000100a00 */
[----:B------:R-:W-:Y:S04]  /*14870*/  STS.U16 [R70+UR4+0x20400], R22 ;  /* 0x0204001646007988 */ /* 0x000fe80008000404 */
[----:B-----5:R1:W-:Y:S04]  /*14880*/  STS.U16 [R70+UR4+0x20800], R23 ;  /* 0x0208001746007988 */ /* 0x0203e80008000404 */
[----:B------:R-:W-:Y:S04]  /*14890*/  STS.U16 [R70+UR4+0x21c00], R30 ;  /* 0x021c001e46007988 */ /* 0x000fe80008000404 */
[----:B-1----:R-:W5:Y:S04]  /*148a0*/  LDL.64 R22, [R1+0x340] ;  /* 0x0003400001167983 */ /* 0x002f680000100a00 */
[----:B------:R1:W-:Y:S04]  /*148b0*/  STS.U16 [R70+UR4+0x22000], R31 ;  /* 0x0220001f46007988 */ /* 0x0003e80008000404 */
[----:B-1----:R-:W2:Y:S04]  /*148c0*/  LDL.64 R30, [R1+0x320] ;  /* 0x00032000011e7983 */ /* 0x002ea80000100a00 */
[----:B------:R-:W-:Y:S04]  /*148d0*/  STS.U16 [R70+UR4+0x20c00], R24 ;  /* 0x020c001846007988 */ /* 0x000fe80008000404 */
[----:B------:R1:W-:Y:S04]  /*148e0*/  STS.U16 [R70+UR4+0x21000], R25 ;  /* 0x0210001946007988 */ /* 0x0003e80008000404 */
[----:B------:R-:W-:Y:S04]  /*148f0*/  STS.U16 [R70+UR4+0x22400], R32 ;  /* 0x0224002046007988 */ /* 0x000fe80008000404 */
[----:B-1----:R-:W2:Y:S04]  /*14900*/  LDL.64 R24, [R1+0x300] ;  /* 0x0003000001187983 */ /* 0x002ea80000100a00 */
[----:B------:R1:W-:Y:S04]  /*14910*/  STS.U16 [R70+UR4+0x22800], R33 ;  /* 0x0228002146007988 */ /* 0x0003e80008000404 */
[----:B-1----:R-:W2:Y:S01]  /*14920*/  LDL.64 R32, [R1+0x2e0] ;  /* 0x0002e00001207983 */ /* 0x002ea20000100a00 */
[----:B0-----:R-:W-:-:S05]  /*14930*/  IMAD.WIDE R26, R0, 0x2, R26 ;  /* 0x00000002001a7825 */ /* 0x001fca00078e021a */
[----:B------:R0:W3:Y:S02]  /*14940*/  LDG.E.U16 R61, desc[UR8][R26.64] ;  /* 0x000000081a3d7981 */ /* 0x0000e4000c1e1500 */
[----:B0-----:R-:W-:-:S05]  /*14950*/  IMAD.WIDE R26, R0, 0x2, R62 ;  /* 0x00000002001a7825 */ /* 0x001fca00078e023e */
[----:B------:R0:W3:Y:S02]  /*14960*/  LDG.E.U16 R62, desc[UR8][R26.64] ;  /* 0x000000081a3e7981 */ /* 0x0000e4000c1e1500 */
[----:B0-----:R-:W-:-:S05]  /*14970*/  IMAD.WIDE R26, R0, 0x2, R66 ;  /* 0x00000002001a7825 */ /* 0x001fca00078e0242 */
[----:B------:R0:W4:Y:S02]  /*14980*/  LDG.E.U16 R63, desc[UR8][R26.64] ;  /* 0x000000081a3f7981 */ /* 0x000124000c1e1500 */
        /* <DEDUP_REMOVED lines=9> */
[----:B------:R0:W4:Y:S04]  /*14a20*/  LDG.E.U16 R100, desc[UR8][R26.64] ;  /* 0x000000081a647981 */ /* 0x000128000c1e1500 */
[----:B------:R-:W-:Y:S01]  /*14a30*/  STS.U16 [R70+UR4+0x24000], R54 ;  /* 0x0240003646007988 */ /* 0x000fe20008000404 */
[----:B0-----:R-:W-:-:S03]  /*14a40*/  IMAD.WIDE R26, R0, 0x2, R86 ;  /* 0x00000002001a7825 */ /* 0x001fc600078e0256 */
[----:B------:R0:W-:Y:S04]  /*14a50*/  STS.U16 [R70+UR4+0x24400], R55 ;  /* 0x0244003746007988 */ /* 0x0001e80008000404 */
[----:B------:R-:W4:Y:S04]  /*14a60*/  LDG.E.U16 R26, desc[UR8][R26.64] ;  /* 0x000000081a1a7981 */ /* 0x000f28000c1e1500 */
[----:B0-----:R-:W4:Y:S01]  /*14a70*/  LDL.64 R54, [R1+0x2c0] ;  /* 0x0002c00001367983 */ /* 0x001f220000100a00 */
[----:B-----5:R-:W-:-:S03]  /*14a80*/  IMAD.WIDE R22, R0, 0x2, R22 ;  /* 0x0000000200167825 */ /* 0x020fc600078e0216 */
[----:B------:R-:W-:Y:S04]  /*14a90*/  STS.U16 [R70+UR4+0x21400], R28 ;  /* 0x0214001c46007988 */ /* 0x000fe80008000404 */
[----:B------:R0:W-:Y:S04]  /*14aa0*/  STS.U16 [R70+UR4+0x21800], R29 ;  /* 0x0218001d46007988 */ /* 0x0001e80008000404 */
[----:B------:R-:W-:Y:S04]  /*14ab0*/  STS.U16 [R70+UR4+0x23000], R46 ;  /* 0x0230002e46007988 */ /* 0x000fe80008000404 */
[----:B------:R1:W-:Y:S04]  /*14ac0*/  STS.U16 [R70+UR4+0x23400], R47 ;  /* 0x0234002f46007988 */ /* 0x0003e80008000404 */
[----:B0-----:R-:W5:Y:S04]  /*14ad0*/  LDL.64 R28, [R1+0x2a0] ;  /* 0x0002a000011c7983 */ /* 0x001f680000100a00 */
[----:B-1----:R-:W5:Y:S04]  /*14ae0*/  LDL.64 R46, [R1+0x280] ;  /* 0x00028000012e7983 */ /* 0x002f680000100a00 */
[----:B------:R0:W-:Y:S04]  /*14af0*/  STS.U16 [R70+UR4+0x20000], R21 ;  /* 0x0200001546007988 */ /* 0x0001e80008000404 */
[----:B0-----:R2:W5:Y:S04]  /*14b00*/  LDG.E.U16 R21, desc[UR8][R22.64] ;  /* 0x0000000816157981 */ /* 0x001568000c1e1500 */
[----:B------:R-:W-:Y:S01]  /*14b10*/  STS.U16 [R70+UR4+0x23800], R52 ;  /* 0x0238003446007988 */ /* 0x000fe20008000404 */
[----:B--2---:R-:W-:-:S03]  /*14b20*/  IMAD.WIDE R22, R0, 0x2, R30 ;  /* 0x0000000200167825 */ /* 0x004fc600078e021e */
[----:B------:R-:W2:Y:S04]  /*14b30*/  LDL.64 R30, [R1+0x260] ;  /* 0x00026000011e7983 */ /* 0x000ea80000100a00 */
[----:B------:R0:W-:Y:S01]  /*14b40*/  STS.U16 [R70+UR4+0x23c00], R53 ;  /* 0x023c003546007988 */ /* 0x0001e20008000404 */
[----:B------:R-:W-:-:S03]  /*14b50*/  IMAD.WIDE R24, R0, 0x2, R24 ;  /* 0x0000000200187825 */ /* 0x000fc600078e0218 */
[----:B------:R-:W2:Y:S04]  /*14b60*/  LDG.E.U16 R22, desc[UR8][R22.64] ;  /* 0x0000000816167981 */ /* 0x000ea8000c1e1500 */
[----:B0-----:R-:W2:Y:S04]  /*14b70*/  LDL.64 R52, [R1+0x240] ;  /* 0x0002400001347983 */ /* 0x001ea80000100a00 */
[----:B------:R0:W2:Y:S02]  /*14b80*/  LDG.E.U16 R23, desc[UR8][R24.64] ;  /* 0x0000000818177981 */ /* 0x0000a4000c1e1500 */
[----:B0-----:R-:W-:-:S02]  /*14b90*/  IMAD.WIDE R24, R0, 0x2, R32 ;  /* 0x0000000200187825 */ /* 0x001fc400078e0220 */
[----:B------:R-:W2:Y:S04]  /*14ba0*/  LDL.64 R32, [R1+0x220] ;  /* 0x0002200001207983 */ /* 0x000ea80000100a00 */
[----:B------:R-:W-:Y:S04]  /*14bb0*/  STS.U16 [R70+UR4+0x24800], R56 ;  /* 0x0248003846007988 */ /* 0x000fe80008000404 */
[----:B------:R0:W-:Y:S04]  /*14bc0*/  STS.U16 [R70+UR4+0x24c00], R57 ;  /* 0x024c003946007988 */ /* 0x0001e80008000404 */
[----:B------:R-:W2:Y:S04]  /*14bd0*/  LDG.E.U16 R24, desc[UR8][R24.64] ;  /* 0x0000000818187981 */ /* 0x000ea8000c1e1500 */
[----:B0-----:R-:W2:Y:S04]  /*14be0*/  LDL.64 R56, [R1+0x1e0] ;  /* 0x0001e00001387983 */ /* 0x001ea80000100a00 */
[----:B---3--:R-:W-:Y:S04]  /*14bf0*/  STS.U16 [R70+UR4+0x26000], R62 ;  /* 0x0260003e46007988 */ /* 0x008fe80008000404 */
[----:B----4-:R0:W-:Y:S04]  /*14c00*/  STS.U16 [R70+UR4+0x26400], R63 ;  /* 0x0264003f46007988 */ /* 0x0101e80008000404 */
[----:B0-----:R-:W3:Y:S04]  /*14c10*/  LDL.64 R62, [R1+0x200] ;  /* 0x00020000013e7983 */ /* 0x001ee80000100a00 */
[----:B------:R-:W-:Y:S04]  /*14c20*/  STS.U16 [R70+UR4+0x25000], R58 ;  /* 0x0250003a46007988 */ /* 0x000fe80008000404 */
[----:B------:R0:W-:Y:S04]  /*14c30*/  STS.U16 [R70+UR4+0x25400], R59 ;  /* 0x0254003b46007988 */ /* 0x0001e80008000404 */
[----:B0-----:R-:W4:Y:S04]  /*14c40*/  LDL.64 R58, [R1+0x1a0] ;  /* 0x0001a000013a7983 */ /* 0x001f280000100a00 */
[----:B------:R-:W-:Y:S04]  /*14c50*/  STS.U16 [R70+UR4+0x25800], R60 ;  /* 0x0258003c46007988 */ /* 0x000fe80008000404 */
[----:B------:R0:W-:Y:S04]  /*14c60*/  STS.U16 [R70+UR4+0x25c00], R61 ;  /* 0x025c003d46007988 */ /* 0x0001e80008000404 */
[----:B0-----:R-:W4:Y:S04]  /*14c70*/  LDL.64 R60, [R1+0x160] ;  /* 0x00016000013c7983 */ /* 0x001f280000100a00 */
[----:B------:R-:W-:Y:S04]  /*14c80*/  STS.U16 [R70+UR4+0x26800], R64 ;  /* 0x0268004046007988 */ /* 0x000fe80008000404 */
[----:B------:R0:W-:Y:S04]  /*14c90*/  STS.U16 [R70+UR4+0x26c00], R65 ;  /* 0x026c004146007988 */ /* 0x0001e80008000404 */
[----:B0-----:R-:W4:Y:S04]  /*14ca0*/  LDL.64 R64, [R1+0x120] ;  /* 0x0001200001407983 */ /* 0x001f280000100a00 */
[----:B------:R0:W-:Y:S02]  /*14cb0*/  STS.U16 [R70+UR4+0x27c00], R26 ;  /* 0x027c001a46007988 */ /* 0x0001e40008000404 */
[----:B0-----:R-:W-:-:S02]  /*14cc0*/  IMAD.WIDE R26, R0, 0x2, R54 ;  /* 0x00000002001a7825 */ /* 0x001fc400078e0236 */
[----:B------:R-:W4:Y:S04]  /*14cd0*/  LDL.64 R54, [R1+0x140] ;  /* 0x0001400001367983 */ /* 0x000f280000100a00 */
[----:B------:R0:W4:Y:S01]  /*14ce0*/  LDG.E.U16 R25, desc[UR8][R26.64] ;  /* 0x000000081a197981 */ /* 0x000122000c1e1500 */
[----:B-----5:R-:W-:-:S04]  /*14cf0*/  IMAD.WIDE R28, R0, 0x2, R28 ;  /* 0x00000002001c7825 */ /* 0x020fc800078e021c */
[C---:B0-----:R-:W-:Y:S02]  /*14d00*/  IMAD.WIDE R26, R0.reuse, 0x2, R46 ;  /* 0x00000002001a7825 */ /* 0x041fe400078e022e */
[----:B------:R-:W5:Y:S04]  /*14d10*/  LDG.E.U16 R28, desc[UR8][R28.64] ;  /* 0x000000081c1c7981 */ /* 0x000f68000c1e1500 */
[----:B------:R-:W4:Y:S04]  /*14d20*/  LDL.64 R46, [R1+0x1c0] ;  /* 0x0001c000012e7983 */ /* 0x000f280000100a00 */
[----:B------:R2:W5:Y:S02]  /*14d30*/  LDG.E.U16 R29, desc[UR8][R26.64] ;  /* 0x000000081a1d7981 */ /* 0x000564000c1e1500 */
[----:B--2---:R-:W-:-:S05]  /*14d40*/  IMAD.WIDE R26, R0, 0x2, R30 ;  /* 0x00000002001a7825 */ /* 0x004fca00078e021e */
[----:B------:R0:W2:Y:S02]  /*14d50*/  LDG.E.U16 R30, desc[UR8][R26.64] ;  /* 0x000000081a1e7981 */ /* 0x0000a4000c1e1500 */
[C---:B0-----:R-:W-:Y:S02]  /*14d60*/  IMAD.WIDE R26, R0.reuse, 0x2, R52 ;  /* 0x00000002001a7825 */ /* 0x041fe400078e0234 */
[----:B------:R-:W2:Y:S04]  /*14d70*/  LDL.64 R52, [R1+0x180] ;  /* 0x0001800001347983 */ /* 0x000ea80000100a00 */
[----:B------:R0:W5:Y:S02]  /*14d80*/  LDG.E.U16 R31, desc[UR8][R26.64] ;  /* 0x000000081a1f7981 */ /* 0x000164000c1e1500 */
[----:B0-----:R-:W-:-:S05]  /*14d90*/  IMAD.WIDE R26, R0, 0x2, R32 ;  /* 0x00000002001a7825 */ /* 0x001fca00078e0220 */
[----:B------:R3:W5:Y:S02]  /*14da0*/  LDG.E.U16 R32, desc[UR8][R26.64] ;  /* 0x000000081a207981 */ /* 0x000764000c1e1500 */
[C---:B---3--:R-:W-:Y:S02]  /*14db0*/  IMAD.WIDE R26, R0.reuse, 0x2, R62 ;  /* 0x00000002001a7825 */ /* 0x048fe400078e023e */
[----:B------:R0:W-:Y:S04]  /*14dc0*/  STS.U16 [R70+UR4+0x22c00], R34 ;  /* 0x022c002246007988 */ /* 0x0001e80008000404 */
[----:B------:R1:W3:Y:S04]  /*14dd0*/  LDG.E.U16 R33, desc[UR8][R26.64] ;  /* 0x000000081a217981 */ /* 0x0002e8000c1e1500 */
[----:B------:R-:W3:Y:S01]  /*14de0*/  LDL.64 R62, [R1+0x40] ;  /* 0x00004000013e7983 */ /* 0x000ee20000100a00 */
[----:B-1----:R-:W-:-:S03]  /*14df0*/  IMAD.WIDE R26, R0, 0x2, R56 ;  /* 0x00000002001a7825 */ /* 0x002fc600078e0238 */
[----:B------:R-:W3:Y:S04]  /*14e00*/  LDL.64 R56, [R1+0x100] ;  /* 0x0001000001387983 */ /* 0x000ee80000100a00 */
[----:B0-----:R4:W5:Y:S02]  /*14e10*/  LDG.E.U16 R34, desc[UR8][R26.64] ;  /* 0x000000081a227981 */ /* 0x001964000c1e1500 */
        /* <DEDUP_REMOVED lines=10> */
[----:B0-----:R-:W-:-:S05]  /*14ec0*/  IMAD.WIDE R26, R0, 0x2, R54 ;  /* 0x00000002001a7825 */ /* 0x001fca00078e0236 */
[----:B------:R0:W2:Y:S02]  /*14ed0*/  LDG.E.U16 R54, desc[UR8][R26.64] ;  /* 0x000000081a367981 */ /* 0x0000a4000c1e1500 */
[C---:B0-----:R-:W-:Y:S02]  /*14ee0*/  IMAD.WIDE R26, R0.reuse, 0x2, R64 ;  /* 0x00000002001a7825 */ /* 0x041fe400078e0240 */
[----:B------:R-:W-:Y:S04]  /*14ef0*/  STS.U16 [R70+UR4+0x27000], R66 ;  /* 0x0270004246007988 */ /* 0x000fe80008000404 */
[----:B------:R3:W2:Y:S04]  /*14f00*/  LDG.E.U16 R55, desc[UR8][R26.64] ;  /* 0x000000081a377981 */ /* 0x0006a8000c1e1500 */
[----:B------:R0:W-:Y:S04]  /*14f10*/  STS.U16 [R70+UR4+0x27400], R67 ;  /* 0x0274004346007988 */ /* 0x0001e80008000404 */
[----:B------:R-:W2:Y:S04]  /*14f20*/  LDL.64 R64, [R1] ;  /* 0x0000000001407983 */ /* 0x000ea80000100a00 */
[----:B0-----:R-:W2:Y:S01]  /*14f30*/  LDL.64 R66, [R1+0x20] ;  /* 0x0000200001427983 */ /* 0x001ea20000100a00 */
[----:B---3--:R-:W-:-:S05]  /*14f40*/  IMAD.WIDE R26, R0, 0x2, R56 ;  /* 0x00000002001a7825 */ /* 0x008fca00078e0238 */
[----:B------:R0:W3:Y:S04]  /*14f50*/  LDG.E.U16 R56, desc[UR8][R26.64] ;  /* 0x000000081a387981 */ /* 0x0000e8000c1e1500 */
        /* <DEDUP_REMOVED lines=10> */
[----:B------:R-:W0:Y:S04]  /*15000*/  LDL.64 R26, [R1+0x60] ;  /* 0x00006000011a7983 */ /* 0x000e280000100a00 */
[----:B------:R1:W-:Y:S01]  /*15010*/  STS.U16 [R70+UR4+0x27800], R100 ;  /* 0x0278006446007988 */ /* 0x0003e20008000404 */
[----:B0-----:R-:W-:-:S05]  /*15020*/  IMAD.WIDE R26, R0, 0x2, R26 ;  /* 0x00000002001a7825 */ /* 0x001fca00078e021a */
[----:B------:R0:W2:Y:S02]  /*15030*/  LDG.E.U16 R61, desc[UR8][R26.64] ;  /* 0x000000081a3d7981 */ /* 0x0000a4000c1e1500 */
        /* <DEDUP_REMOVED lines=13> */
[----:B-1----:R0:W2:Y:S02]  /*15110*/  LDG.E.U16 R100, desc[UR8][R26.64] ;  /* 0x000000081a647981 */ /* 0x0020a4000c1e1500 */
[----:B0-----:R-:W-:-:S06]  /*15120*/  IMAD.WIDE R26, R0, 0x2, R84 ;  /* 0x00000002001a7825 */ /* 0x001fcc00078e0254 */
[----:B------:R0:W2:Y:S02]  /*15130*/  LDG.E.U16 R26, desc[UR8][R26.64] ;  /* 0x000000081a1a7981 */ /* 0x0000a4000c1e1500 */
[----:B0-----:R-:W-:-:S05]  /*15140*/  LOP3.LUT R27, R70, 0x20, RZ, 0x3c, !PT ;  /* 0x00000020461b7812 */ /* 0x001fca00078e3cff */
[----:B------:R-:W-:Y:S04]  /*15150*/  STS.U16 [R27+UR4+0x20100], R21 ;  /* 0x020100151b007988 */ /* 0x000fe80008000404 */
[----:B------:R-:W-:Y:S04]  /*15160*/  STS.U16 [R27+UR4+0x20500], R22 ;  /* 0x020500161b007988 */ /* 0x000fe80008000404 */
[----:B------:R0:W-:Y:S04]  /*15170*/  STS.U16 [R27+UR4+0x20900], R23 ;  /* 0x020900171b007988 */ /* 0x0001e80008000404 */
[----:B------:R-:W-:Y:S04]  /*15180*/  STS.U16 [R27+UR4+0x20d00], R24 ;  /* 0x020d00181b007988 */ /* 0x000fe80008000404 */
[----:B------:R1:W-:Y:S04]  /*15190*/  STS.U16 [R27+UR4+0x21100], R25 ;  /* 0x021100191b007988 */ /* 0x0003e80008000404 */
[----:B0-----:R-:W2:Y:S04]  /*151a0*/  LDL.64 R22, [R1+0x338] ;  /* 0x0003380001167983 */ /* 0x001ea80000100a00 */
[----:B-----5:R-:W-:Y:S04]  /*151b0*/  STS.U16 [R27+UR4+0x21500], R28 ;  /* 0x0215001c1b007988 */ /* 0x020fe80008000404 */
[----:B------:R0:W-:Y:S04]  /*151c0*/  STS.U16 [R27+UR4+0x21900], R29 ;  /* 0x0219001d1b007988 */ /* 0x0001e80008000404 */
[----:B------:R-:W-:Y:S04]  /*151d0*/  STS.U16 [R27+UR4+0x21d00], R30 ;  /* 0x021d001e1b007988 */ /* 0x000fe80008000404 */
[----:B------:R5:W-:Y:S04]  /*151e0*/  STS.U16 [R27+UR4+0x22100], R31 ;  /* 0x0221001f1b007988 */ /* 0x000be80008000404 */
[----:B-1----:R-:W3:Y:S04]  /*151f0*/  LDL.64 R24, [R1+0x2f8] ;  /* 0x0002f80001187983 */ /* 0x002ee80000100a00 */
[----:B0-----:R-:W3:Y:S04]  /*15200*/  LDL.64 R28, [R1+0x298] ;  /* 0x00029800011c7983 */ /* 0x001ee80000100a00 */
[----:B-----5:R-:W5:Y:S04]  /*15210*/  LDL.64 R30, [R1+0x318] ;  /* 0x00031800011e7983 */ /* 0x020f680000100a00 */
[----:B------:R-:W-:Y:S04]  /*15220*/  STS.U16 [R27+UR4+0x22500], R32 ;  /* 0x022500201b007988 */ /* 0x000fe80008000404 */
[----:B------:R0:W-:Y:S04]  /*15230*/  STS.U16 [R27+UR4+0x22900], R33 ;  /* 0x022900211b007988 */ /* 0x0001e80008000404 */
[----:B0-----:R-:W4:Y:S04]  /*15240*/  LDL.64 R32, [R1+0x2d8] ;  /* 0x0002d80001207983 */ /* 0x001f280000100a00 */
[----:B------:R-:W-:Y:S04]  /*15250*/  STS.U16 [R27+UR4+0x22d00], R34 ;  /* 0x022d00221b007988 */ /* 0x000fe80008000404 */
        /* <DEDUP_REMOVED lines=8> */
[----:B0-----:R-:W4:Y:S01]  /*152e0*/  LDL.64 R54, [R1+0x238] ;  /* 0x0002380001367983 */ /* 0x001f220000100a00 */
[----:B--2---:R-:W-:-:S05]  /*152f0*/  IMAD.WIDE R22, R0, 0x2, R22 ;  /* 0x0000000200167825 */ /* 0x004fca00078e0216 */
[----:B------:R5:W2:Y:S02]  /*15300*/  LDG.E.U16 R21, desc[UR8][R22.64] ;  /* 0x0000000816157981 */ /* 0x000aa4000c1e1500 */
[C---:B-----5:R-:W-:Y:S02]  /*15310*/  IMAD.WIDE R22, R0.reuse, 0x2, R30 ;  /* 0x0000000200167825 */ /* 0x060fe400078e021e */
[----:B------:R-:W5:Y:S02]  /*15320*/  LDL.64 R30, [R1+0x258] ;  /* 0x00025800011e7983 */ /* 0x000f640000100a00 */
[C---:B---3--:R-:W-:Y:S02]  /*15330*/  IMAD.WIDE R24, R0.reuse, 0x2, R24 ;  /* 0x0000000200187825 */ /* 0x048fe400078e0218 */
[----:B------:R-:W3:Y:S04]  /*15340*/  LDG.E.U16 R22, desc[UR8][R22.64] ;  /* 0x0000000816167981 */ /* 0x000ee8000c1e1500 */
[----:B------:R-:W-:Y:S04]  /*15350*/  STS.U16 [R27+UR4+0x24900], R56 ;  /* 0x024900381b007988 */ /* 0x000fe80008000404 */
[----:B------:R0:W-:Y:S04]  /*15360*/  STS.U16 [R27+UR4+0x24d00], R57 ;  /* 0x024d00391b007988 */ /* 0x0001e80008000404 */
[----:B------:R1:W2:Y:S04]  /*15370*/  LDG.E.U16 R23, desc[UR8][R24.64] ;  /* 0x0000000818177981 */ /* 0x0002a8000c1e1500 */
[----:B----4-:R-:W-:Y:S04]  /*15380*/  STS.U16 [R27+UR4+0x25100], R58 ;  /* 0x0251003a1b007988 */ /* 0x010fe80008000404 */
[----:B------:R-:W-:Y:S01]  /*15390*/  STS.U16 [R27+UR4+0x25500], R59 ;  /* 0x0255003b1b007988 */ /* 0x000fe20008000404 */
[----:B-1----:R-:W-:-:S03]  /*153a0*/  IMAD.WIDE R24, R0, 0x2, R32 ;  /* 0x0000000200187825 */ /* 0x002fc600078e0220 */
[----:B------:R-:W4:Y:S04]  /*153b0*/  LDL.64 R32, [R1+0x218] ;  /* 0x0002180001207983 */ /* 0x000f280000100a00 */
[----:B------:R-:W-:Y:S04]  /*153c0*/  STS.U16 [R27+UR4+0x25900], R60 ;  /* 0x0259003c1b007988 */ /* 0x000fe80008000404 */
[----:B------:R-:W-:Y:S04]  /*153d0*/  STS.U16 [R27+UR4+0x25d00], R61 ;  /* 0x025d003d1b007988 */ /* 0x000fe80008000404 */
[----:B------:R-:W-:Y:S04]  /*153e0*/  STS.U16 [R27+UR4+0x26100], R62 ;  /* 0x0261003e1b007988 */ /* 0x000fe80008000404 */
[----:B------:R1:W-:Y:S04]  /*153f0*/  STS.U16 [R27+UR4+0x26500], R63 ;  /* 0x0265003f1b007988 */ /* 0x0003e80008000404 */
[----:B------:R-:W-:Y:S04]  /*15400*/  STS.U16 [R27+UR4+0x26900], R64 ;  /* 0x026900401b007988 */ /* 0x000fe80008000404 */
[----:B0-----:R-:W2:Y:S04]  /*15410*/  LDL.64 R56, [R1+0x1d8] ;  /* 0x0001d80001387983 */ /* 0x001ea80000100a00 */
[----:B-1----:R-:W2:Y:S04]  /*15420*/  LDL.64 R62, [R1+0x1f8] ;  /* 0x0001f800013e7983 */ /* 0x002ea80000100a00 */
[----:B------:R-:W-:Y:S04]  /*15430*/  STS.U16 [R27+UR4+0x26d00], R65 ;  /* 0x026d00411b007988 */ /* 0x000fe80008000404 */
[----:B------:R-:W-:Y:S04]  /*15440*/  STS.U16 [R27+UR4+0x27100], R66 ;  /* 0x027100421b007988 */ /* 0x000fe80008000404 */
[----:B------:R-:W-:Y:S04]  /*15450*/  STS.U16 [R27+UR4+0x27500], R67 ;  /* 0x027500431b007988 */ /* 0x000fe80008000404 */
[----:B------:R-:W-:Y:S04]  /*15460*/  STS.U16 [R27+UR4+0x27900], R100 ;  /* 0x027900641b007988 */ /* 0x000fe80008000404 */
[----:B------:R0:W-:Y:S01]  /*15470*/  STS.U16 [R27+UR4+0x27d00], R26 ;  /* 0x027d001a1b007988 */ /* 0x0001e20008000404 */
[----:B------:R-:W-:-:S03]  /*15480*/  IMAD.WIDE R28, R0, 0x2, R28 ;  /* 0x00000002001c7825 */ /* 0x000fc600078e021c */
[----:B------:R-:W3:Y:S04]  /*15490*/  LDL.64 R58, [R1+0x198] ;  /* 0x00019800013a7983 */ /* 0x000ee80000100a00 */
[----:B------:R-:W3:Y:S01]  /*154a0*/  LDG.E.U16 R24, desc[UR8][R24.64] ;  /* 0x0000000818187981 */ /* 0x000ee2000c1e1500 */
[----:B0-----:R-:W-:-:S03]  /*154b0*/  IMAD.WIDE R26, R0, 0x2, R46 ;  /* 0x00000002001a7825 */ /* 0x001fc600078e022e */
[----:B------:R-:W3:Y:S04]  /*154c0*/  LDL.64 R46, [R1+0x1b8] ;  /* 0x0001b800012e7983 */ /* 0x000ee80000100a00 */
[----:B------:R-:W3:Y:S04]  /*154d0*/  LDG.E.U16 R28, desc[UR8][R28.64] ;  /* 0x000000081c1c7981 */ /* 0x000ee8000c1e1500 */
[----:B------:R0:W3:Y:S04]  /*154e0*/  LDG.E.U16 R25, desc[UR8][R26.64] ;  /* 0x000000081a197981 */ /* 0x0000e8000c1e1500 */
[----:B------:R-:W3:Y:S04]  /*154f0*/  LDL.64 R60, [R1+0x158] ;  /* 0x00015800013c7983 */ /* 0x000ee80000100a00 */
[----:B------:R-:W3:Y:S01]  /*15500*/  LDL.64 R66, [R1+0x58] ;  /* 0x0000580001427983 */ /* 0x000ee20000100a00 */
[----:B0-----:R-:W-:-:S03]  /*15510*/  IMAD.WIDE R26, R0, 0x2, R52 ;  /* 0x00000002001a7825 */ /* 0x001fc600078e0234 */
[----:B------:R-:W3:Y:S04]  /*15520*/  LDL.64 R52, [R1+0x178] ;  /* 0x0001780001347983 */ /* 0x000ee80000100a00 */
[----:B------:R5:W3:Y:S04]  /*15530*/  LDG.E.U16 R29, desc[UR8][R26.64] ;  /* 0x000000081a1d7981 */ /* 0x000ae8000c1e1500 */
[----:B------:R-:W3:Y:S01]  /*15540*/  LDL.64 R64, [R1+0x18] ;  /* 0x0000180001407983 */ /* 0x000ee20000100a00 */
[----:B-----5:R-:W-:-:S05]  /*15550*/  IMAD.WIDE R26, R0, 0x2, R30 ;  /* 0x00000002001a7825 */ /* 0x020fca00078e021e */
[----:B------:R0:W5:Y:S02]  /*15560*/  LDG.E.U16 R30, desc[UR8][R26.64] ;  /* 0x000000081a1e7981 */ /* 0x000164000c1e1500 */
[C---:B0-----:R-:W-:Y:S02]  /*15570*/  IMAD.WIDE R26, R0.reuse, 0x2, R54 ;  /* 0x00000002001a7825 */ /* 0x041fe400078e0236 */
[----:B------:R-:W5:Y:S04]  /*15580*/  LDL.64 R54, [R1+0x138] ;  /* 0x0001380001367983 */ /* 0x000f680000100a00 */
[----:B------:R4:W5:Y:S02]  /*15590*/  LDG.E.U16 R31, desc[UR8][R26.64] ;  /* 0x000000081a1f7981 */ /* 0x000964000c1e1500 */
[----:B----4-:R-:W-:-:S05]  /*155a0*/  IMAD.WIDE R26, R0, 0x2, R32 ;  /* 0x00000002001a7825 */ /* 0x010fca00078e0220 */
[----:B------:R2:W4:Y:S02]  /*155b0*/  LDG.E.U16 R32, desc[UR8][R26.64] ;  /* 0x000000081a207981 */ /* 0x000524000c1e1500 */
[C---:B--2---:R-:W-:Y:S02]  /*155c0*/  IMAD.WIDE R26, R0.reuse, 0x2, R62 ;  /* 0x00000002001a7825 */ /* 0x044fe400078e023e */
[----:B------:R-:W2:Y:S04]  /*155d0*/  LDL.64 R62, [R1+0x38] ;  /* 0x00003800013e7983 */ /* 0x000ea80000100a00 */
[----:B------:R0:W2:Y:S02]  /*155e0*/  LDG.E.U16 R33, desc[UR8][R26.64] ;  /* 0x000000081a217981 */ /* 0x0000a4000c1e1500 */
[----:B0-----:R-:W-:-:S02]  /*155f0*/  IMAD.WIDE R26, R0, 0x2, R56 ;  /* 0x00000002001a7825 */ /* 0x001fc400078e0238 */
[----:B------:R-:W2:Y:S04]  /*15600*/  LDL.64 R56, [R1+0xf8] ;  /* 0x0000f80001387983 */ /* 0x000ea80000100a00 */
[----:B------:R3:W2:Y:S02]  /*15610*/  LDG.E.U16 R34, desc[UR8][R26.64] ;  /* 0x000000081a227981 */ /* 0x0006a4000c1e1500 */
[----:B---3--:R-:W-:-:S05]  /*15620*/  IMAD.WIDE R26, R0, 0x2, R46 ;  /* 0x00000002001a7825 */ /* 0x008fca00078e022e */
[----:B------:R0:W3:Y:S02]  /*15630*/  LDG.E.U16 R46, desc[UR8][R26.64] ;  /* 0x000000081a2e7981 */ /* 0x0000e4000c1e1500 */
[C---:B0-----:R-:W-:Y:S02]  /*15640*/  IMAD.WIDE R26, R0.reuse, 0x2, R58 ;  /* 0x00000002001a7825 */ /* 0x041fe400078e023a */
[----:B------:R-:W2:Y:S04]  /*15650*/  LDL.64 R58, [R1+0xb8] ;  /* 0x0000b800013a7983 */ /* 0x000ea80000100a00 */
[----:B------:R0:W2:Y:S02]  /*15660*/  LDG.E.U16 R47, desc[UR8][R26.64] ;  /* 0x000000081a2f7981 */ /* 0x0000a4000c1e1500 */
[----:B0-----:R-:W-:-:S05]  /*15670*/  IMAD.WIDE R26, R0, 0x2, R52 ;  /* 0x00000002001a7825 */ /* 0x001fca00078e0234 */
[----:B------:R0:W2:Y:S02]  /*15680*/  LDG.E.U16 R52, desc[UR8][R26.64] ;  /* 0x000000081a347981 */ /* 0x0000a4000c1e1500 */
[C---:B0-----:R-:W-:Y:S02]  /*15690*/  IMAD.WIDE R26, R0.reuse, 0x2, R60 ;  /* 0x00000002001a7825 */ /* 0x041fe400078e023c */
[----:B------:R-:W2:Y:S04]  /*156a0*/  LDL.64 R60, [R1+0x78] ;  /* 0x00007800013c7983 */ /* 0x000ea80000100a00 */
[----:B------:R5:W2:Y:S02]  /*156b0*/  LDG.E.U16 R53, desc[UR8][R26.64] ;  /* 0x000000081a357981 */ /* 0x000aa4000c1e1500 */
[----:B-----5:R-:W-:-:S05]  /*156c0*/  IMAD.WIDE R26, R0, 0x2, R54 ;  /* 0x00000002001a7825 */ /* 0x020fca00078e0236 */
[----:B------:R0:W5:Y:S04]  /*156d0*/  LDG.E.U16 R54, desc[UR8][R26.64] ;  /* 0x000000081a367981 */ /* 0x000168000c1e1500 */
        /* <DEDUP_REMOVED lines=42> */
[----:B0-----:R-:W2:Y:S04]  /*15980*/  LDL.64 R22, [R1+0x330] ;  /* 0x0003300001167983 */ /* 0x001ea80000100a00 */
[----:B-1----:R-:W2:Y:S01]  /*15990*/  LDL.64 R24, [R1+0x310] ;  /* 0x0003100001187983 */ /* 0x002ea20000100a00 */
[----:B---3--:R-:W-:-:S03]  /*159a0*/  LOP3.LUT R30, R70, 0x40, RZ, 0x3c, !PT ;  /* 0x00000040461e7812 */ /* 0x008fc600078e3cff */
[----:B------:R-:W3:Y:S04]  /*159b0*/  LDL.64 R28, [R1+0x2d0] ;  /* 0x0002d000011c7983 */ /* 0x000ee80000100a00 */
[----:B------:R-:W-:Y:S04]  /*159c0*/  STS.U16 [R30+UR4+0x22200], R31 ;  /* 0x0222001f1e007988 */ /* 0x000fe80008000404 */
[----:B----4-:R-:W-:Y:S04]  /*159d0*/  STS.U16 [R30+UR4+0x22600], R32 ;  /* 0x022600201e007988 */ /* 0x010fe80008000404 */
[----:B------:R-:W-:Y:S04]  /*159e0*/  STS.U16 [R30+UR4+0x22a00], R33 ;  /* 0x022a00211e007988 */ /* 0x000fe80008000404 */
[----:B------:R-:W-:Y:S04]  /*159f0*/  STS.U16 [R30+UR4+0x22e00], R34 ;  /* 0x022e00221e007988 */ /* 0x000fe80008000404 */
[----:B------:R-:W-:Y:S04]  /*15a00*/  STS.U16 [R30+UR4+0x23200], R46 ;  /* 0x0232002e1e007988 */ /* 0x000fe80008000404 */
[----:B------:R0:W-:Y:S04]  /*15a10*/  STS.U16 [R30+UR4+0x23600], R47 ;  /* 0x0236002f1e007988 */ /* 0x0001e80008000404 */
[----:B------:R-:W-:Y:S04]  /*15a20*/  STS.U16 [R30+UR4+0x23a00], R52 ;  /* 0x023a00341e007988 */ /* 0x000fe80008000404 */
[----:B------:R-:W-:Y:S04]  /*15a30*/  STS.U16 [R30+UR4+0x23e00], R53 ;  /* 0x023e00351e007988 */ /* 0x000fe80008000404 */
[----:B-----5:R-:W-:Y:S04]  /*15a40*/  STS.U16 [R30+UR4+0x24200], R54 ;  /* 0x024200361e007988 */ /* 0x020fe80008000404 */
[----:B------:R1:W-:Y:S04]  /*15a50*/  STS.U16 [R30+UR4+0x24600], R55 ;  /* 0x024600371e007988 */ /* 0x0003e80008000404 */
[----:B0-----:R-:W4:Y:S01]  /*15a60*/  LDL.64 R46, [R1+0x2b0] ;  /* 0x0002b000012e7983 */ /* 0x001f220000100a00 */
[----:B------:R-:W0:Y:S03]  /*15a70*/  S2R R27, SR_TID.X ;  /* 0x00000000001b7919 */ /* 0x000e260000002100 */
[----:B-1----:R-:W5:Y:S04]  /*15a80*/  LDL.64 R54, [R1+0x2f0] ;  /* 0x0002f00001367983 */ /* 0x002f680000100a00 */
[----:B--2---:R-:W-:Y:S04]  /*15a90*/  STS.U16 [R30+UR4+0x24a00], R56 ;  /* 0x024a00381e007988 */ /* 0x004fe80008000404 */
[----:B------:R1:W-:Y:S04]  /*15aa0*/  STS.U16 [R30+UR4+0x24e00], R57 ;  /* 0x024e00391e007988 */ /* 0x0003e80008000404 */
[----:B------:R-:W2:Y:S04]  /*15ab0*/  LDL.64 R52, [R1+0x270] ;  /* 0x0002700001347983 */ /* 0x000ea80000100a00 */
[----:B-1----:R-:W2:Y:S01]  /*15ac0*/  LDL.64 R56, [R1+0x290] ;  /* 0x0002900001387983 */ /* 0x002ea20000100a00 */
[----:B0-----:R-:W-:-:S04]  /*15ad0*/  LOP3.LUT R21, R27, 0x80, RZ, 0xc0, !PT ;  /* 0x000000801b157812 */ /* 0x001fc800078ec0ff */
[----:B------:R-:W-:-:S04]  /*15ae0*/  ISETP.NE.U32.AND P4, PT, R21, RZ, PT ;  /* 0x000000ff1500720c */ /* 0x000fc80003f85070 */
[----:B------:R-:W-:Y:S01]  /*15af0*/  SEL R21, RZ, 0x90, !P4 ;  /* 0x00000090ff157807 */ /* 0x000fe20006000000 */
[----:B------:R-:W-:-:S03]  /*15b00*/  IMAD.SHL.U32 R32, R27, 0x200, RZ ;  /* 0x000002001b207824 */ /* 0x000fc600078e00ff */
[----:B------:R-:W-:Y:S01]  /*15b10*/  LOP3.LUT R21, R21, R101, RZ, 0x3c, !PT ;  /* 0x0000006515157212 */ /* 0x000fe200078e3cff */
[----:B------:R-:W-:Y:S03]  /*15b20*/  STS.U16 [R30+UR4+0x25200], R58 ;  /* 0x0252003a1e007988 */ /* 0x000fe60008000404 */
[----:B------:R-:W-:Y:S01]  /*15b30*/  LOP3.LUT R32, R21, 0x8000, R32, 0xf8, !PT ;  /* 0x0000800015207812 */ /* 0x000fe200078ef820 */
[----:B------:R0:W-:Y:S04]  /*15b40*/  STS.U16 [R30+UR4+0x25600], R59 ;  /* 0x0256003b1e007988 */ /* 0x0001e80008000404 */
[----:B0-----:R-:W2:Y:S04]  /*15b50*/  LDL.64 R58, [R1+0x1b0] ;  /* 0x0001b000013a7983 */ /* 0x001ea80000100a00 */
[----:B------:R-:W-:Y:S04]  /*15b60*/  STS.U16 [R30+UR4+0x25a00], R60 ;  /* 0x025a003c1e007988 */ /* 0x000fe80008000404 */
        /* <DEDUP_REMOVED lines=11> */
[----:B------:R0:W-:Y:S04]  /*15c20*/  STS.U16 [R30+UR4+0x27a00], R100 ;  /* 0x027a00641e007988 */ /* 0x0001e80008000404 */
[----:B0-----:R-:W2:Y:S04]  /*15c30*/  LDL.64 R100, [R1+0x70] ;  /* 0x0000700001647983 */ /* 0x001ea80000100a00 */
[----:B------:R0:W-:Y:S01]  /*15c40*/  STS.U16 [R30+UR4+0x27e00], R26 ;  /* 0x027e001a1e007988 */ /* 0x0001e20008000404 */
[----:B------:R-:W-:-:S05]  /*15c50*/  IMAD.WIDE R22, R0, 0x2, R22 ;  /* 0x0000000200167825 */ /* 0x000fca00078e0216 */
[----:B------:R1:W2:Y:S02]  /*15c60*/  LDG.E.U16 R21, desc[UR8][R22.64] ;  /* 0x0000000816157981 */ /* 0x0002a4000c1e1500 */
[C---:B-1----:R-:W-:Y:S02]  /*15c70*/  IMAD.WIDE R22, R0.reuse, 0x2, R24 ;  /* 0x0000000200167825 */ /* 0x042fe400078e0218 */
[----:B------:R-:W2:Y:S04]  /*15c80*/  LDL.64 R24, [R1+0x250] ;  /* 0x0002500001187983 */ /* 0x000ea80000100a00 */
[----:B------:R5:W2:Y:S02]  /*15c90*/  LDG.E.U16 R31, desc[UR8][R22.64] ;  /* 0x00000008161f7981 */ /* 0x000aa4000c1e1500 */
[----:B-----5:R-:W-:-:S02]  /*15ca0*/  IMAD.WIDE R22, R0, 0x2, R54 ;  /* 0x0000000200167825 */ /* 0x020fc400078e0236 */
[----:B------:R-:W5:Y:S04]  /*15cb0*/  LDL.64 R54, [R1+0x230] ;  /* 0x0002300001367983 */ /* 0x000f680000100a00 */
[----:B0-----:R3:W5:Y:S02]  /*15cc0*/  LDG.E.U16 R30, desc[UR8][R22.64] ;  /* 0x00000008161e7981 */ /* 0x001764000c1e1500 */
[----:B---3--:R-:W-:-:S05]  /*15cd0*/  IMAD.WIDE R22, R0, 0x2, R28 ;  /* 0x0000000200167825 */ /* 0x008fca00078e021c */
[----:B------:R4:W3:Y:S02]  /*15ce0*/  LDG.E.U16 R29, desc[UR8][R22.64] ;  /* 0x00000008161d7981 */ /* 0x0008e4000c1e1500 */
[C---:B----4-:R-:W-:Y:S02]  /*15cf0*/  IMAD.WIDE R22, R0.reuse, 0x2, R46 ;  /* 0x0000000200167825 */ /* 0x050fe400078e022e */
[----:B------:R-:W4:Y:S04]  /*15d00*/  LDL.64 R46, [R1+0x1f0] ;  /* 0x0001f000012e7983 */ /* 0x000f280000100a00 */
[----:B------:R2:W3:Y:S02]  /*15d10*/  LDG.E.U16 R28, desc[UR8][R22.64] ;  /* 0x00000008161c7981 */ /* 0x0004e4000c1e1500 */
[----:B--2---:R-:W-:-:S02]  /*15d20*/  IMAD.WIDE R22, R0, 0x2, R56 ;  /* 0x0000000200167825 */ /* 0x004fc400078e0238 */
[----:B------:R-:W2:Y:S04]  /*15d30*/  LDL.64 R56, [R1+0x1d0] ;  /* 0x0001d00001387983 */ /* 0x000ea80000100a00 */
[----:B------:R0:W3:Y:S02]  /*15d40*/  LDG.E.U16 R27, desc[UR8][R22.64] ;  /* 0x00000008161b7981 */ /* 0x0000e4000c1e1500 */
[C---:B0-----:R-:W-:Y:S02]  /*15d50*/  IMAD.WIDE R22, R0.reuse, 0x2, R52 ;  /* 0x0000000200167825 */ /* 0x041fe400078e0234 */
[----:B------:R-:W3:Y:S04]  /*15d60*/  LDL.64 R52, [R1+0x190] ;  /* 0x0001900001347983 */ /* 0x000ee80000100a00 */
[----:B------:R0:W3:Y:S02]  /*15d70*/  LDG.E.U16 R26, desc[UR8][R22.64] ;  /* 0x00000008161a7981 */ /* 0x0000e4000c1e1500 */
[----:B0-----:R-:W-:-:S05]  /*15d80*/  IMAD.WIDE R22, R0, 0x2, R24 ;  /* 0x0000000200167825 */ /* 0x001fca00078e0218 */
[----:B------:R5:W3:Y:S02]  /*15d90*/  LDG.E.U16 R25, desc[UR8][R22.64] ;  /* 0x0000000816197981 */ /* 0x000ae4000c1e1500 */
[C---:B-----5:R-:W-:Y:S02]  /*15da0*/  IMAD.WIDE R22, R0.reuse, 0x2, R54 ;  /* 0x0000000200167825 */ /* 0x060fe400078e0236 */
[----:B------:R-:W5:Y:S04]  /*15db0*/  LDL.64 R54, [R1+0x150] ;  /* 0x0001500001367983 */ /* 0x000f680000100a00 */
[----:B------:R0:W5:Y:S02]  /*15dc0*/  LDG.E.U16 R24, desc[UR8][R22.64] ;  /* 0x0000000816187981 */ /* 0x000164000c1e1500 */
[----:B0-----:R-:W-:-:S02]  /*15dd0*/  IMAD.WIDE R22, R0, 0x2, R62 ;  /* 0x0000000200167825 */ /* 0x001fc400078e023e */
[----:B------:R-:W5:Y:S04]  /*15de0*/  LDL.64 R62, [R1+0x50] ;  /* 0x00005000013e7983 */ /* 0x000f680000100a00 */
[----:B------:R-:W5:Y:S01]  /*15df0*/  LDG.E.U16 R23, desc[UR8][R22.64] ;  /* 0x0000000816177981 */ /* 0x000f62000c1e1500 */
[----:B----4-:R-:W-:-:S05]  /*15e00*/  IMAD.WIDE R46, R0, 0x2, R46 ;  /* 0x00000002002e7825 */ /* 0x010fca00078e022e */
[----:B------:R2:W4:Y:S02]  /*15e10*/  LDG.E.U16 R22, desc[UR8][R46.64] ;  /* 0x000000082e167981 */ /* 0x000524000c1e1500 */
[C---:B--2---:R-:W-:Y:S02]  /*15e20*/  IMAD.WIDE R46, R0.reuse, 0x2, R56 ;  /* 0x00000002002e7825 */ /* 0x044fe400078e0238 */
[----:B------:R-:W2:Y:S04]  /*15e30*/  LDL.64 R56, [R1+0x110] ;  /* 0x0001100001387983 */ /* 0x000ea80000100a00 */
[----:B------:R0:W4:Y:S02]  /*15e40*/  LDG.E.U16 R33, desc[UR8][R46.64] ;  /* 0x000000082e217981 */ /* 0x000124000c1e1500 */
[----:B0-----:R-:W-:-:S02]  /*15e50*/  IMAD.WIDE R46, R0, 0x2, R58 ;  /* 0x00000002002e7825 */ /* 0x001fc400078e023a */
[----:B------:R-:W4:Y:S04]  /*15e60*/  LDL.64 R58, [R1+0xd0] ;  /* 0x0000d000013a7983 */ /* 0x000f280000100a00 */
[----:B------:R3:W4:Y:S02]  /*15e70*/  LDG.E.U16 R34, desc[UR8][R46.64] ;  /* 0x000000082e227981 */ /* 0x000724000c1e1500 */
[----:B---3--:R-:W-:-:S05]  /*15e80*/  IMAD.WIDE R46, R0, 0x2, R52 ;  /* 0x00000002002e7825 */ /* 0x008fca00078e0234 */
[----:B------:R0:W3:Y:S02]  /*15e90*/  LDG.E.U16 R52, desc[UR8][R46.64] ;  /* 0x000000082e347981 */ /* 0x0000e4000c1e1500 */
[C---:B0-----:R-:W-:Y:S02]  /*15ea0*/  IMAD.WIDE R46, R0.reuse, 0x2, R60 ;  /* 0x00000002002e7825 */ /* 0x041fe400078e023c */
[----:B------:R-:W3:Y:S04]  /*15eb0*/  LDL.64 R60, [R1+0x90] ;  /* 0x00009000013c7983 */ /* 0x000ee80000100a00 */
[----:B------:R5:W3:Y:S02]  /*15ec0*/  LDG.E.U16 R53, desc[UR8][R46.64] ;  /* 0x000000082e357981 */ /* 0x000ae4000c1e1500 */
[----:B-----5:R-:W-:-:S05]  /*15ed0*/  IMAD.WIDE R46, R0, 0x2, R54 ;  /* 0x00000002002e7825 */ /* 0x020fca00078e0236 */
[----:B------:R0:W5:Y:S02]  /*15ee0*/  LDG.E.U16 R54, desc[UR8][R46.64] ;  /* 0x000000082e367981 */ /* 0x000164000c1e1500 */
        /* <DEDUP_REMOVED lines=12> */
[----:B------:R3:W4:Y:S02]  /*15fb0*/  LDG.E.U16 R59, desc[UR8][R46.64] ;  /* 0x000000082e3b7981 */ /* 0x000724000c1e1500 */
[----:B---3--:R-:W-:-:S05]  /*15fc0*/  IMAD.WIDE R46, R0, 0x2, R60 ;  /* 0x00000002002e7825 */ /* 0x008fca00078e023c */
[----:B------:R0:W3:Y:S02]  /*15fd0*/  LDG.E.U16 R60, desc[UR8][R46.64] ;  /* 0x000000082e3c7981 */ /* 0x0000e4000c1e1500 */
[----:B0-----:R-:W-:-:S05]  /*15fe0*/  IMAD.WIDE R46, R0, 0x2, R100 ;  /* 0x00000002002e7825 */ /* 0x001fca00078e0264 */
        /* <DEDUP_REMOVED lines=17> */
[----:B0-----:R-:W-:-:S06]  /*16100*/  IMAD.WIDE R46, R0, 0x2, R80 ;  /* 0x00000002002e7825 */ /* 0x001fcc00078e0250 */
[----:B------:R-:W3:Y:S01]  /*16110*/  LDG.E.U16 R46, desc[UR8][R46.64] ;  /* 0x000000082e2e7981 */ /* 0x000ee2000c1e1500 */
[----:B------:R-:W-:Y:S02]  /*16120*/  F2FP.F16.F32.PACK_AB R4, R6, R4 ;  /* 0x000000040604723e */ /* 0x000fe400000000ff */
[----:B------:R-:W-:Y:S02]  /*16130*/  F2FP.F16.F32.PACK_AB R6, R9, R7 ;  /* 0x000000070906723e */ /* 0x000fe400000000ff */
[----:B------:R-:W-:Y:S02]  /*16140*/  F2FP.F16.F32.PACK_AB R5, R8, R5 ;  /* 0x000000050805723e */ /* 0x000fe400000000ff */
[----:B------:R-:W-:Y:S02]  /*16150*/  F2FP.F16.F32.PACK_AB R7, R11, R10 ;  /* 0x0000000a0b07723e */ /* 0x000fe400000000ff */
[----:B------:R-:W-:Y:S02]  /*16160*/  F2FP.F16.F32.PACK_AB R8, R13, R12 ;  /* 0x0000000c0d08723e */ /* 0x000fe400000000ff */
[----:B------:R-:W-:-:S02]  /*16170*/  F2FP.F16.F32.PACK_AB R9, R15, R14 ;  /* 0x0000000e0f09723e */ /* 0x000fc400000000ff */
[----:B------:R-:W-:Y:S02]  /*16180*/  F2FP.F16.F32.PACK_AB R10, R17, R16 ;  /* 0x00000010110a723e */ /* 0x000fe400000000ff */
[----:B------:R-:W-:Y:S02]  /*16190*/  F2FP.F16.F32.PACK_AB R11, R19, R18 ;  /* 0x00000012130b723e */ /* 0x000fe400000000ff */
[----:B------:R-:W-:Y:S02]  /*161a0*/  LOP3.LUT R32, R32, 0x60, RZ, 0x3c, !PT ;  /* 0x0000006020207812 */ /* 0x000fe400078e3cff */
[----:B------:R-:W-:Y:S02]  /*161b0*/  F2FP.F16.F32.PACK_AB R12, R37, R20 ;  /* 0x00000014250c723e */ /* 0x000fe400000000ff */
[----:B------:R-:W-:Y:S02]  /*161c0*/  F2FP.F16.F32.PACK_AB R13, R51, R50 ;  /* 0x00000032330d723e */ /* 0x000fe400000000ff */
[----:B------:R-:W-:-:S02]  /*161d0*/  F2FP.F16.F32.PACK_AB R14, R49, R48 ;  /* 0x00000030310e723e */ /* 0x000fc400000000ff */
[----:B------:R-:W-:Y:S02]  /*161e0*/  F2FP.F16.F32.PACK_AB R15, R45, R44 ;  /* 0x0000002c2d0f723e */ /* 0x000fe400000000ff */
[----:B------:R-:W-:Y:S02]  /*161f0*/  F2FP.F16.F32.PACK_AB R16, R43, R42 ;  /* 0x0000002a2b10723e */ /* 0x000fe400000000ff */
[----:B------:R-:W-:Y:S02]  /*16200*/  F2FP.F16.F32.PACK_AB R17, R41, R40 ;  /* 0x000000282911723e */ /* 0x000fe400000000ff */
[----:B------:R-:W-:Y:S02]  /*16210*/  F2FP.F16.F32.PACK_AB R18, R39, R38 ;  /* 0x000000262712723e */ /* 0x000fe400000000ff */
[----:B------:R-:W-:Y:S01]  /*16220*/  F2FP.F16.F32.PACK_AB R19, R36, R35 ;  /* 0x000000232413723e */ /* 0x000fe200000000ff */
[----:B------:R-:W-:Y:S01]  /*16230*/  STS.U16 [R32+UR4+0x20300], R21 ;  /* 0x0203001520007988 */ /* 0x000fe20008000404 */
[----:B------:R-:W-:-:S02]  /*16240*/  FADD R3, -R71, R3 ;  /* 0x0000000347037221 */ /* 0x000fc40000000100 */
[----:B------:R-:W-:Y:S01]  /*16250*/  STTM.16dp32bit_t0_t15.x16 tmem[UR6], R4 ;  /* 0x00000004000079ed */ /* 0x000fe20008a00006 */
[----:B------:R-:W-:Y:S01]  /*16260*/  STTM.16dp32bit_t16_t31.x16 tmem[UR6+0x10], R4 ;  /* 0x00001004000079ed */ /* 0x000fe20008a20006 */
        /* <DEDUP_REMOVED lines=14> */
[----:B-----5:R-:W-:Y:S04]  /*16350*/  STS.U16 [R32+UR4+0x23f00], R54 ;  /* 0x023f003620007988 */ /* 0x020fe80008000404 */
[----:B------:R-:W-:Y:S04]  /*16360*/  STS.U16 [R32+UR4+0x24300], R55 ;  /* 0x0243003720007988 */ /* 0x000fe80008000404 */
[----:B--2---:R-:W-:Y:S04]  /*16370*/  STS.U16 [R32+UR4+0x24700], R56 ;  /* 0x0247003820007988 */ /* 0x004fe80008000404 */
[----:B------:R-:W-:Y:S04]  /*16380*/  STS.U16 [R32+UR4+0x24b00], R57 ;  /* 0x024b003920007988 */ /* 0x000fe80008000404 */
[----:B----4-:R-:W-:Y:S01]  /*16390*/  STS.U16 [R32+UR4+0x24f00], R58 ;  /* 0x024f003a20007988 */ /* 0x010fe20008000404 */
[----:B------:R-:W-:-:S06]  /*163a0*/  FMUL R3, R3, 1.4426950216293334961 ;  /* 0x3fb8aa3b03037820 */ /* 0x000fcc0000400000 */
[----:B------:R-:W0:Y:S01]  /*163b0*/  MUFU.EX2 R3, R3 ;  /* 0x0000000300037308 */ /* 0x000e220000000800 */
[----:B------:R-:W-:Y:S04]  /*163c0*/  STS.U16 [R32+UR4+0x25300], R59 ;  /* 0x0253003b20007988 */ /* 0x000fe80008000404 */
[----:B---3--:R-:W-:Y:S04]  /*163d0*/  STS.U16 [R32+UR4+0x25700], R60 ;  /* 0x0257003c20007988 */ /* 0x008fe80008000404 */
        /* <DEDUP_REMOVED lines=9> */
[----:B------:R1:W-:Y:S01]  /*16470*/  STS.U16 [R32+UR4+0x27f00], R46 ;  /* 0x027f002e20007988 */ /* 0x0003e20008000404 */
[----:B------:R-:W2:Y:S02]  /*16480*/  FENCE.VIEW.ASYNC.T ;  /* 0x00000000000073c6 */ /* 0x000ea40000000200 */
[----:B--2---:R-:W-:Y:S06]  /*16490*/  BAR.SYNC.DEFER_BLOCKING 0x0 ;  /* 0x0000000000007b1d */ /* 0x004fec0000010000 */
[----:B-1----:R-:W-:Y:S01]  /*164a0*/  LDTM.16dp32bit_t0_t15.x64 R4, tmem[UR7] ;  /* 0x00000007000479ee */ /* 0x002fe20008b00000 */
[----:B------:R-:W0:Y:S01]  /*164b0*/  LDTM.16dp32bit_t16_t31.x64 R4, tmem[UR7+0x40] ;  /* 0x00004007000479ee */ /* 0x000e220008b20000 */
[----:B------:R-:W-:Y:S01]  /*164c0*/  NOP ;  /* 0x0000000000007918 */ /* 0x000fe20000000000 */
[C---:B0-----:R-:W-:Y:S01]  /*164d0*/  FMUL R4, R3.reuse, R4 ;  /* 0x0000000403047220 */ /* 0x041fe20000400000 */
        /* <DEDUP_REMOVED lines=63> */
[----:B------:R-:W-:Y:S01]  /*168d0*/  STTM.16dp32bit_t0_t15.x64 tmem[UR7], R4 ;  /* 0x00000004000079ed */ /* 0x000fe20008b00007 */
[----:B------:R0:W-:Y:S01]  /*168e0*/  STTM.16dp32bit_t16_t31.x64 tmem[UR7+0x40], R4 ;  /* 0x00004004000079ed */ /* 0x0001e20008b20007 */
[----:B------:R-:W1:Y:S02]  /*168f0*/  FENCE.VIEW.ASYNC.T ;  /* 0x00000000000073c6 */ /* 0x000e640000000200 */
[----:B-1----:R-:W-:Y:S06]  /*16900*/  BAR.SYNC.DEFER_BLOCKING 0x0 ;  /* 0x0000000000007b1d */ /* 0x002fec0000010000 */
[----:B------:R1:W-:Y:S06]  /*16910*/  MEMBAR.ALL.CTA ;  /* 0x0000000000007992 */ /* 0x0003ec0000008000 */
[----:B-1----:R-:W1:Y:S01]  /*16920*/  FENCE.VIEW.ASYNC.S ;  /* 0x00000000000073c6 */ /* 0x002e620000000000 */
[----:B0-----:R-:W-:-:S05]  /*16930*/  LEA R4, R73, UR4, 0x3 ;  /* 0x0000000449047c11 */ /* 0x001fca000f8e18ff */
[----:B------:R-:W-:Y:S02]  /*16940*/  VIADD R4, R4, 0x38000 ;  /* 0x0003800004047836 */ /* 0x000fe40000000000 */
[----:B------:R-:W-:-:S03]  /*16950*/  IMAD.MOV.U32 R6, RZ, RZ, R79 ;  /* 0x000000ffff067224 */ /* 0x000fc600078e004f */
[----:B------:R-:W-:Y:S01]  /*16960*/  R2UR UR6, R4 ;  /* 0x00000000040672ca */ /* 0x000fe200000e0000 */
[----:B-1----:R-:W-:Y:S06]  /*16970*/  BAR.SYNC.DEFER_BLOCKING 0x0 ;  /* 0x0000000000007b1d */ /* 0x002fec0000010000 */
[----:B------:R-:W-:Y:S08]  /*16980*/  @P5 BRA `(.L_x_16) ;  /* 0x00000004001c5947 */ /* 0x000ff00003800000 */
[----:B------:R-:W2:Y:S04]  /*16990*/  LDL R100, [R1+0x724] ;  /* 0x0007240001647983 */ /* 0x000ea80000100800 */
[----:B------:R-:W3:Y:S04]  /*169a0*/  LDL.64 R56, [R1+0x718] ;  /* 0x0007180001387983 */ /* 0x000ee80000100a00 */
[----:B------:R-:W4:Y:S04]  /*169b0*/  LDL.64 R58, [R1+0x710] ;  /* 0x00071000013a7983 */ /* 0x000f280000100a00 */
[----:B------:R-:W5:Y:S04]  /*169c0*/  LDL.64 R60, [R1+0x708] ;  /* 0x00070800013c7983 */ /* 0x000f680000100a00 */
[----:B------:R-:W3:Y:S04]  /*169d0*/  LDL.64 R62, [R1+0x700] ;  /* 0x00070000013e7983 */ /* 0x000ee80000100a00 */
[----:B------:R-:W3:Y:S04]  /*169e0*/  LDL.64 R64, [R1+0x6f8] ;  /* 0x0006f80001407983 */ /* 0x000ee80000100a00 */
[----:B------:R-:W4:Y:S01]  /*169f0*/  LDL.64 R66, [R1+0x6f0] ;  /* 0x0006f00001427983 */ /* 0x000f220000100a00 */
[----:B------:R-:W-:-:S13]  /*16a00*/  ELECT P4, URZ, PT ;  /* 0x0000000000ff782f */ /* 0x000fda0003880000 */
[----:B------:R-:W-:-:S05]  /*16a10*/  @P4 IMAD.MOV.U32 R5, RZ, RZ, 0x40004040 ;  /* 0x40004040ff054424 */ /* 0x000fca00078e00ff */
[----:B------:R-:W-:Y:S01]  /*16a20*/  @P4 R2UR UR71, R5 ;  /* 0x00000000054742ca */ /* 0x000fe200000e0000 */
[----:B------:R-:W-:Y:S01]  /*16a30*/  UMOV UR72, 0x0 ;  /* 0x0000000000487882 */ /* 0x000fe20000000000 */
[----:B------:R-:W-:Y:S01]  /*16a40*/  MOV.SPILL R7, UR21 ;  /* 0x0000001500077c02 */ /* 0x000fe20009000f00 */
[----:B------:R-:W-:Y:S01]  /*16a50*/  UMOV UR73, 0x4400010 ;  /* 0x0440001000497882 */ /* 0x000fe20000000000 */
[----:B------:R-:W-:Y:S02]  /*16a60*/  MOV.SPILL R8, UR20 ;  /* 0x0000001400087c02 */ /* 0x000fe40009000f00 */
[----:B------:R-:W-:Y:S02]  /*16a70*/  MOV.SPILL R9, UR19 ;  /* 0x0000001300097c02 */ /* 0x000fe40009000f00 */
[----:B------:R-:W-:Y:S02]  /*16a80*/  MOV.SPILL R10, UR18 ;  /* 0x00000012000a7c02 */ /* 0x000fe40009000f00 */
[----:B------:R-:W-:-:S02]  /*16a90*/  MOV.SPILL R11, UR17 ;  /* 0x00000011000b7c02 */ /* 0x000fc40009000f00 */
[----:B------:R-:W-:Y:S02]  /*16aa0*/  MOV.SPILL R12, UR16 ;  /* 0x00000010000c7c02 */ /* 0x000fe40009000f00 */
[----:B------:R-:W-:Y:S02]  /*16ab0*/  MOV.SPILL R13, UR15 ;  /* 0x0000000f000d7c02 */ /* 0x000fe40009000f00 */
[----:B------:R-:W-:Y:S02]  /*16ac0*/  MOV.SPILL R14, UR14 ;  /* 0x0000000e000e7c02 */ /* 0x000fe40009000f00 */
[----:B------:R-:W-:Y:S02]  /*16ad0*/  MOV.SPILL R15, UR11 ;  /* 0x0000000b000f7c02 */ /* 0x000fe40009000f00 */
[----:B------:R-:W-:Y:S01]  /*16ae0*/  MOV.SPILL R16, UR10 ;  /* 0x0000000a00107c02 */ /* 0x000fe20009000f00 */
[----:B------:R-:W-:Y:S01]  /*16af0*/  IMAD.MOV.U32 R5, RZ, RZ, RZ ;  /* 0x000000ffff057224 */ /* 0x000fe200078e00ff */
[----:B------:R-:W-:-:S02]  /*16b00*/  MOV.SPILL R17, UR9 ;  /* 0x0000000900117c02 */ /* 0x000fc40009000f00 */
[----:B------:R-:W-:Y:S02]  /*16b10*/  MOV.SPILL R18, UR8 ;  /* 0x0000000800127c02 */ /* 0x000fe40009000f00 */
[----:B--2---:R-:W-:-:S13]  /*16b20*/  R2UR UR70, R100 ;  /* 0x00000000644672ca */ /* 0x004fda00000e0000 */
[----:B------:R-:W-:-:S05]  /*16b30*/  IMAD.U32 R4, RZ, RZ, UR70 ;  /* 0x00000046ff047e24 */ /* 0x000fca000f8e00ff */
[----:B------:R-:W-:Y:S02]  /*16b40*/  @P4 R2UR UR70, R4 ;  /* 0x00000000044642ca */ /* 0x000fe400000e0000 */
[----:B---3--:R-:W-:Y:S02]  /*16b50*/  R2UR UR20, R56 ;  /* 0x00000000381472ca */ /* 0x008fe400000e0000 */
[----:B------:R-:W-:-:S09]  /*16b60*/  R2UR UR21, R57 ;  /* 0x00000000391572ca */ /* 0x000fd200000e0000 */
[----:B------:R0:W-:Y:S01]  /*16b70*/  UTCHMMA tmem[UR75], gdesc[UR70], tmem[UR5], tmem[UR72], idesc[UR73], UPT ;  /* 0x00ff48464b0079ea */ /* 0x0001e2000b800005 */
[----:B----4-:R-:W-:Y:S02]  /*16b80*/  R2UR UR18, R58 ;  /* 0x000000003a1272ca */ /* 0x010fe400000e0000 */
[----:B------:R-:W-:Y:S01]  /*16b90*/  R2UR UR19, R59 ;  /* 0x000000003b1372ca */ /* 0x000fe200000e0000 */
[----:B0-----:R-:W-:Y:S02]  /*16ba0*/  UIADD3 UR71, UPT, UPT, UR5, 0x108, URZ ;  /* 0x0000010805477890 */ /* 0x001fe4000fffe0ff */
[----:B------:R-:W-:Y:S01]  /*16bb0*/  UIADD3 UR70, UPT, UPT, UR5, 0x110, URZ ;  /* 0x0000011005467890 */ /* 0x000fe2000fffe0ff */
[----:B-----5:R-:W-:Y:S02]  /*16bc0*/  R2UR UR16, R60 ;  /* 0x000000003c1072ca */ /* 0x020fe400000e0000 */
[----:B------:R-:W-:-:S04]  /*16bd0*/  R2UR UR17, R61 ;  /* 0x000000003d1172ca */ /* 0x000fc800000e0000 */
[----:B------:R0:W-:Y:S02]  /*16be0*/  UTCHMMA tmem[UR71], gdesc[UR12], tmem[UR5], tmem[UR72], idesc[UR73], UPT ;  /* 0x00ff480c470079ea */ /* 0x0001e4000b800005 */
[----:B------:R1:W-:Y:S01]  /*16bf0*/  UTCHMMA tmem[UR70], gdesc[UR20], tmem[UR5], tmem[UR72], idesc[UR73], UPT ;  /* 0x00ff4814460079ea */ /* 0x0003e2000b800005 */
[----:B------:R-:W-:Y:S02]  /*16c00*/  R2UR UR14, R62 ;  /* 0x000000003e0e72ca */ /* 0x000fe400000e0000 */
[----:B------:R-:W-:Y:S01]  /*16c10*/  R2UR UR15, R63 ;  /* 0x000000003f0f72ca */ /* 0x000fe200000e0000 */
[----:B0-----:R-:W-:Y:S02]  /*16c20*/  UIADD3 UR71, UPT, UPT, UR5, 0x120, URZ ;  /* 0x0000012005477890 */ /* 0x001fe4000fffe0ff */
[----:B-1----:R-:W-:Y:S01]  /*16c30*/  UIADD3 UR70, UPT, UPT, UR5, 0x118, URZ ;  /* 0x0000011805467890 */ /* 0x002fe2000fffe0ff */
[----:B------:R-:W-:Y:S02]  /*16c40*/  R2UR UR10, R64 ;  /* 0x00000000400a72ca */ /* 0x000fe400000e0000 */
[----:B------:R-:W-:Y:S01]  /*16c50*/  R2UR UR11, R65 ;  /* 0x00000000410b72ca */ /* 0x000fe200000e0000 */
[----:B------:R-:W-:-:S05]  /*16c60*/  IMAD.U32 R4, RZ, RZ, UR6 ;  /* 0x00000006ff047e24 */ /* 0x000fca000f8e00ff */
[----:B------:R0:W-:Y:S01]  /*16c70*/  UTCHMMA tmem[UR70], gdesc[UR18], tmem[UR5], tmem[UR72], idesc[UR73], UPT ;  /* 0x00ff4812460079ea */ /* 0x0001e2000b800005 */
[----:B------:R1:W-:Y:S01]  /*16c80*/  UTCHMMA tmem[UR71], gdesc[UR16], tmem[UR5], tmem[UR72], idesc[UR73], UPT ;  /* 0x00ff4810470079ea */ /* 0x0003e2000b800005 */
[----:B------:R-:W-:Y:S01]  /*16c90*/  @P4 MOV R4, R4 ;  /* 0x0000000400044202 */ /* 0x000fe20000000f00 */
[----:B0-----:R-:W-:Y:S02]  /*16ca0*/  UIADD3 UR70, UPT, UPT, UR5, 0x128, URZ ;  /* 0x0000012805467890 */ /* 0x001fe4000fffe0ff */
[----:B-1----:R-:W-:Y:S01]  /*16cb0*/  UIADD3 UR71, UPT, UPT, UR5, 0x130, URZ ;  /* 0x0000013005477890 */ /* 0x002fe2000fffe0ff */
[----:B------:R-:W-:Y:S02]  /*16cc0*/  R2UR UR8, R66 ;  /* 0x00000000420872ca */ /* 0x000fe400000e0000 */
[----:B------:R-:W-:-:S04]  /*16cd0*/  R2UR UR9, R67 ;  /* 0x00000000430972ca */ /* 0x000fc800000e0000 */
[----:B------:R-:W-:Y:S02]  /*16ce0*/  UTCHMMA tmem[UR70], gdesc[UR14], tmem[UR5], tmem[UR72], idesc[UR73], UPT ;  /* 0x00ff480e460079ea */ /* 0x000fe4000b800005 */
[----:B------:R0:W-:Y:S02]  /*16cf0*/  UTCHMMA tmem[UR71], gdesc[UR10], tmem[UR5], tmem[UR72], idesc[UR73], UPT ;  /* 0x00ff480a470079ea */ /* 0x0001e4000b800005 */
[----:B0-----:R-:W-:Y:S01]  /*16d00*/  @P4 R2UR UR71, R4 ;  /* 0x00000000044742ca */ /* 0x001fe200000e0000 */
[----:B------:R-:W-:-:S09]  /*16d10*/  UIADD3 UR70, UPT, UPT, UR5, 0x138, URZ ;  /* 0x0000013805467890 */ /* 0x000fd2000fffe0ff */
[----:B------:R0:W-:Y:S03]  /*16d20*/  UTCHMMA tmem[UR70], gdesc[UR8], tmem[UR5], tmem[UR72], idesc[UR73], UPT ;  /* 0x00ff4808460079ea */ /* 0x0001e6000b800005 */
[----:B------:R1:W-:Y:S01]  /*16d30*/  UTCBAR [UR71], URZ ;  /* 0x000000ff470073e9 */ /* 0x0003e200080000ff */
[----:B------:R-:W-:Y:S02]  /*16d40*/  R2UR.FILL UR21, R7 ;  /* 0x00000000071572ca */ /* 0x000fe400004e0000 */
[----:B------:R-:W-:Y:S02]  /*16d50*/  R2UR.FILL UR20, R8 ;  /* 0x00000000081472ca */ /* 0x000fe400004e0000 */
[----:B------:R-:W-:Y:S02]  /*16d60*/  R2UR.FILL UR19, R9 ;  /* 0x00000000091372ca */ /* 0x000fe400004e0000 */
[----:B------:R-:W-:-:S02]  /*16d70*/  R2UR.FILL UR18, R10 ;  /* 0x000000000a1272ca */ /* 0x000fc400004e0000 */
[----:B------:R-:W-:Y:S02]  /*16d80*/  R2UR.FILL UR17, R11 ;  /* 0x000000000b1172ca */ /* 0x000fe400004e0000 */
[----:B------:R-:W-:Y:S02]  /*16d90*/  R2UR.FILL UR16, R12 ;  /* 0x000000000c1072ca */ /* 0x000fe400004e0000 */
[----:B------:R-:W-:Y:S02]  /*16da0*/  R2UR.FILL UR15, R13 ;  /* 0x000000000d0f72ca */ /* 0x000fe400004e0000 */
[----:B------:R-:W-:Y:S02]  /*16db0*/  R2UR.FILL UR14, R14 ;  /* 0x000000000e0e72ca */ /* 0x000fe400004e0000 */
[----:B------:R-:W-:Y:S02]  /*16dc0*/  R2UR.FILL UR11, R15 ;  /* 0x000000000f0b72ca */ /* 0x000fe400004e0000 */
[----:B------:R-:W-:-:S02]  /*16dd0*/  R2UR.FILL UR10, R16 ;  /* 0x00000000100a72ca */ /* 0x000fc400004e0000 */
[----:B0-----:R-:W-:Y:S02]  /*16de0*/  R2UR.FILL UR9, R17 ;  /* 0x00000000110972ca */ /* 0x001fe400004e0000 */
[----:B-1----:R-:W-:-:S15]  /*16df0*/  R2UR.FILL UR8, R18 ;  /* 0x00000000120872ca */ /* 0x002fde00004e0000 */
.L_x_16:
[----:B------:R-:W-:Y:S01]  /*16e00*/  FFMA R78, R3, R78, R77 ;  /* 0x0000004e034e7223 */ /* 0x000fe2000000004d */
[----:B------:R-:W0:Y:S01]  /*16e10*/  LDC R5, c[0x0][0x3d4] ;  /* 0x0000f500ff057b82 */ /* 0x000e220000000800 */
[----:B------:R-:W-:Y:S02]  /*16e20*/  VIADD R73, R73, 0x1 ;  /* 0x0000000149497836 */ /* 0x000fe40000000000 */
[----:B------:R-:W-:Y:S02]  /*16e30*/  VIADD R74, R74, 0x80 ;  /* 0x000000804a4a7836 */ /* 0x000fe40000000000 */
[----:B------:R-:W-:Y:S01]  /*16e40*/  IMAD.MOV.U32 R46, RZ, RZ, R6 ;  /* 0x000000ffff2e7224 */ /* 0x000fe200078e0006 */
[C---:B------:R-:W-:Y:S02]  /*16e50*/  ISETP.GT.AND P4, PT, R73.reuse, 0x1, PT ;  /* 0x000000014900780c */ /* 0x040fe40003f84270 */
[----:B------:R-:W1:Y:S02]  /*16e60*/  LDC R3, c[0x0][0x3f0] ;  /* 0x0000fc00ff037b82 */ /* 0x000e640000000800 */
[----:B------:R-:W-:-:S02]  /*16e70*/  SEL R73, R73, RZ, !P4 ;  /* 0x000000ff49497207 */ /* 0x000fc40006000000 */
[----:B------:R-:W-:-:S04]  /*16e80*/  SEL R79, RZ, 0x1, !P4 ;  /* 0x00000001ff4f7807 */ /* 0x000fc80006000000 */
[----:B------:R-:W2:Y:S01]  /*16e90*/  LDC R4, c[0x0][0x3c4] ;  /* 0x0000f100ff047b82 */ /* 0x000ea20000000800 */
[----:B------:R-:W-:Y:S02]  /*16ea0*/  LOP3.LUT R79, R6, R79, RZ, 0x3c, !PT ;  /* 0x0000004f064f7212 */ /* 0x000fe400078e3cff */
[----:B-1----:R-:W-:-:S04]  /*16eb0*/  IADD3 R3, PT, PT, R3, -0x80, RZ ;  /* 0xffffff8003037810 */ /* 0x002fc80007ffe0ff */
[----:B------:R-:W-:Y:S01]  /*16ec0*/  ISETP.GE.AND P4, PT, R74, R3, PT ;  /* 0x000000034a00720c */ /* 0x000fe20003f86270 */
[----:B0-----:R-:W-:Y:S02]  /*16ed0*/  IMAD.SHL.U32 R3, R5, 0x80, RZ ;  /* 0x0000008005037824 */ /* 0x001fe400078e00ff */
[----:B--2---:R-:W-:Y:S02]  /*16ee0*/  IMAD.SHL.U32 R4, R4, 0x80, RZ ;  /* 0x0000008004047824 */ /* 0x004fe400078e00ff */
[----:B------:R-:W-:Y:S02]  /*16ef0*/  IMAD.IADD R0, R3, 0x1, R0 ;  /* 0x0000000103007824 */ /* 0x000fe400078e0200 */
[----:B------:R-:W-:Y:S02]  /*16f00*/  IMAD.IADD R2, R4, 0x1, R2 ;  /* 0x0000000104027824 */ /* 0x000fe400078e0202 */
[----:B------:R-:W-:-:S04]  /*16f10*/  IMAD.MOV.U32 R3, RZ, RZ, R71 ;  /* 0x000000ffff037224 */ /* 0x000fc800078e0047 */
[----:B------:R-:W-:Y:S05]  /*16f20*/  @!P4 BRA `(.L_x_17) ;  /* 0xffffffa0001cc947 */ /* 0x000fea000383ffff */
.L_x_12:
[C---:B------:R-:W-:Y:S01]  /*16f30*/  FMUL R0, R78.reuse, 8388608 ;  /* 0x4b0000004e007820 */ /* 0x040fe20000400000 */
[----:B------:R-:W-:Y:S01]  /*16f40*/  FSETP.GEU.AND P1, PT, R78, 1.175494350822287508e-38, PT ;  /* 0x008000004e00780b */ /* 0x000fe20003f2e000 */
[----:B------:R-:W1:Y:S01]  /*16f50*/  S2R R7, SR_TID.X ;  /* 0x0000000000077919 */ /* 0x000e620000002100 */
[----:B------:R-:W-:Y:S01]  /*16f60*/  IMAD.MOV.U32 R3, RZ, RZ, 0x3dc6b27f ;  /* 0x3dc6b27fff037424 */ /* 0x000fe200078e00ff */
[----:B------:R-:W2:Y:S01]  /*16f70*/  LDC R5, c[0x0][0x3f0] ;  /* 0x0000fc00ff057b82 */ /* 0x000ea20000000800 */
[----:B------:R-:W-:-:S05]  /*16f80*/  FSEL R70, R0, R78, !P1 ;  /* 0x0000004e00467208 */ /* 0x000fca0004800000 */
[----:B------:R-:W-:-:S05]  /*16f90*/  VIADD R0, R70, 0xc0cafb0d ;  /* 0xc0cafb0d46007836 */ /* 0x000fca0000000000 */
[----:B------:R-:W-:-:S05]  /*16fa0*/  LOP3.LUT R2, R0, 0xff800000, RZ, 0xc0, !PT ;  /* 0xff80000000027812 */ /* 0x000fca00078ec0ff */
[----:B------:R-:W-:-:S04]  /*16fb0*/  IMAD.IADD R0, R70, 0x1, -R2 ;  /* 0x0000000146007824 */ /* 0x000fc800078e0a02 */
[----:B------:R-:W-:-:S04]  /*16fc0*/  FADD R4, R0, -1 ;  /* 0xbf80000000047421 */ /* 0x000fc80000000000 */
[----:B------:R-:W-:Y:S01]  /*16fd0*/  FFMA.FTZ R3, R4, R3, -0.16845393180847167969 ;  /* 0xbe2c7f3004037423 */ /* 0x000fe20000010003 */
[----:B--2---:R-:W-:-:S03]  /*16fe0*/  ISETP.GE.AND P2, PT, R5, 0x1, PT ;  /* 0x000000010500780c */ /* 0x004fc60003f46270 */
[C---:B------:R-:W-:Y:S01]  /*16ff0*/  FFMA.FTZ R3, R4.reuse, R3, 0.1716887056827545166 ;  /* 0x3e2fcf2a04037423 */ /* 0x040fe20000010003 */
[C---:B-1----:R-:W-:Y:S01]  /*17000*/  IMAD.SHL.U32 R0, R7.reuse, 0x100, RZ ;  /* 0x0000010007007824 */ /* 0x042fe200078e00ff */
[----:B------:R-:W-:Y:S02]  /*17010*/  LOP3.LUT R8, R7, 0x80, RZ, 0xc0, !PT ;  /* 0x0000008007087812 */ /* 0x000fe400078ec0ff */
[----:B------:R-:W-:Y:S02]  /*17020*/  FFMA.FTZ R3, R4, R3, -0.17900948226451873779 ;  /* 0xbe374e4304037423 */ /* 0x000fe40000010003 */
[----:B------:R-:W-:Y:S02]  /*17030*/  LOP3.LUT R0, R0, 0x1000, RZ, 0xc0, !PT ;  /* 0x0000100000007812 */ /* 0x000fe400078ec0ff */
[----:B------:R-:W-:-:S04]  /*17040*/  FFMA.FTZ R3, R4, R3, 0.20512372255325317383 ;  /* 0x3e520bf404037423 */ /* 0x000fc80000010003 */
[----:B------:R-:W-:Y:S01]  /*17050*/  FFMA.FTZ R3, R4, R3, -0.24046532809734344482 ;  /* 0xbe763c8b04037423 */ /* 0x000fe20000010003 */
[----:B------:R-:W-:Y:S01]  /*17060*/  VIADD R7, R0, UR4 ;  /* 0x0000000400077c36 */ /* 0x000fe20008000000 */
[----:B------:R-:W-:Y:S02]  /*17070*/  FSEL R0, RZ, -23, P1 ;  /* 0xc1b80000ff007808 */ /* 0x000fe40000800000 */
[----:B------:R-:W-:Y:S01]  /*17080*/  FFMA.FTZ R3, R4, R3, 0.28857114911079406738 ;  /* 0x3e93bf9904037423 */ /* 0x000fe20000010003 */
[----:B------:R-:W-:-:S03]  /*17090*/  ISETP.GE.U32.AND P1, PT, R70, 0x7f800000, PT ;  /* 0x7f8000004600780c */ /* 0x000fc60003f26070 */
[----:B------:R-:W-:-:S04]  /*170a0*/  FFMA.FTZ R3, R4, R3, -0.36067417263984680176 ;  /* 0xbeb8aa4904037423 */ /* 0x000fc80000010003 */
[----:B------:R-:W-:-:S04]  /*170b0*/  FFMA.FTZ R3, R4, R3, 0.48089820146560668945 ;  /* 0x3ef6384a04037423 */ /* 0x000fc80000010003 */
[----:B------:R-:W-:-:S04]  /*170c0*/  FFMA.FTZ R3, R4, R3, -0.72134751081466674805 ;  /* 0xbf38aa3b04037423 */ /* 0x000fc80000010003 */
[----:B------:R-:W-:Y:S01]  /*170d0*/  FMUL R5, R4, R3 ;  /* 0x0000000304057220 */ /* 0x000fe20000400000 */
[----:B------:R-:W-:Y:S01]  /*170e0*/  I2FP.F32.S32 R3, R2 ;  /* 0x0000000200037245 */ /* 0x000fe20000201400 */
[----:B------:R-:W-:Y:S02]  /*170f0*/  IMAD R2, R8, 0x40, R7 ;  /* 0x0000004008027824 */ /* 0x000fe400078e0207 */
[C---:B------:R-:W-:Y:S02]  /*17100*/  FMUL R5, R4.reuse, R5 ;  /* 0x0000000504057220 */ /* 0x040fe40000400000 */
[----:B------:R-:W-:Y:S02]  /*17110*/  FFMA.FTZ R0, R3, 1.1920928955078125e-07, R0 ;  /* 0x3400000003007823 */ /* 0x000fe40000010000 */
[----:B------:R-:W-:Y:S01]  /*17120*/  FFMA.FTZ R3, R4, 1.4426950216293334961, R5 ;  /* 0x3fb8aa3b04037823 */ /* 0x000fe20000010005 */
[----:B------:R-:W-:Y:S06]  /*17130*/  @!P2 BRA `(.L_x_18) ;  /* 0x00000000000ca947 */ /* 0x000fec0003800000 */
[----:B------:R-:W-:-:S04]  /*17140*/  IMAD.U32 R6, R6, -0x80000000, RZ ;  /* 0x8000000006067824 */ /* 0x000fc800078e00ff */
[----:B------:R-:W1:Y:S02]  /*17150*/  SYNCS.PHASECHK.TRANS64.TRYWAIT P2, [UR6], R6 ;  /* 0x00000006ff0075a7 */ /* 0x000e640008041106 */
[----:B-1----:R-:W-:Y:S05]  /*17160*/  @!P2 BRA `(.L_x_19) ;  /* 0x000000280098a947 */ /* 0x002fea0003800000 */
.L_x_18:
[----:B------:R-:W1:Y:S01]  /*17170*/  S2R R80, SR_TID.X ;  /* 0x0000000000507919 */ /* 0x000e620000002100 */
[----:B------:R-:W-:Y:S01]  /*17180*/  FSETP.GT.AND P2, PT, |R78|, 8.50705917302346158658e+37, PT ;  /* 0x7e8000004e00780b */ /* 0x000fe20003f44200 */
[----:B------:R-:W-:Y:S01]  /*17190*/  FADD R0, R0, R3 ;  /* 0x0000000300007221 */ /* 0x000fe20000000000 */
[----:B------:R-:W-:Y:S01]  /*171a0*/  FSETP.GEU.AND P4, PT, |R78|, 1.175494350822287508e-38, PT ;  /* 0x008000004e00780b */ /* 0x000fe20003f8e200 */
[----:B------:R-:W-:Y:S01]  /*171b0*/  BAR.SYNC.DEFER_BLOCKING 0x0 ;  /* 0x0000000000007b1d */ /* 0x000fe20000010000 */
[----:B------:R-:W-:-:S07]  /*171c0*/  FSETP.NEU.AND P3, PT, R70, RZ, PT ;  /* 0x000000ff4600720b */ /* 0x000fce0003f6d000 */
[----:B------:R-:W2:Y:S01]  /*171d0*/  LDC R95, c[0x0][0x3e8] ;  /* 0x0000fa00ff5f7b82 */ /* 0x000ea20000000800 */
[----:B------:R-:W3:Y:S01]  /*171e0*/  S2R R82, SR_TID.X ;  /* 0x0000000000527919 */ /* 0x000ee20000002100 */
[----:B------:R-:W-:Y:S01]  /*171f0*/  @P2 FMUL R78, R78, 0.25 ;  /* 0x3e8000004e4e2820 */ /* 0x000fe20000400000 */
[----:B------:R-:W4:Y:S03]  /*17200*/  S2R R86, SR_CTAID.Y ;  /* 0x0000000000567919 */ /* 0x000f260000002600 */
[----:B------:R-:W-:Y:S01]  /*17210*/  @!P4 FMUL R78, R78, 16777216 ;  /* 0x4b8000004e4ec820 */ /* 0x000fe20000400000 */
[----:B------:R-:W5:Y:S02]  /*17220*/  @!P0 SYNCS.CCTL.IV [UR4+0x38000] ;  /* 0x03800000ff0089b1 */ /* 0x000f640008000004 */
[----:B-----5:R-:W-:Y:S01]  /*17230*/  BAR.SYNC.DEFER_BLOCKING 0x0 ;  /* 0x0000000000007b1d */ /* 0x020fe20000010000 */
[----:B-1----:R-:W-:Y:S01]  /*17240*/  SHF.R.U32.HI R68, RZ, 0x2, R80 ;  /* 0x00000002ff447819 */ /* 0x002fe20000011650 */
[C---:B------:R-:W-:Y:S01]  /*17250*/  IMAD.SHL.U32 R3, R80.reuse, 0x10, RZ ;  /* 0x0000001050037824 */ /* 0x040fe200078e00ff */
[----:B------:R-:W-:-:S02]  /*17260*/  LOP3.LUT R69, R80, 0xf, RZ, 0xc0, !PT ;  /* 0x0000000f50457812 */ /* 0x000fc400078ec0ff */
[----:B------:R-:W-:Y:S01]  /*17270*/  LOP3.LUT R68, R68, 0x38, RZ, 0xc0, !PT ;  /* 0x0000003844447812 */ /* 0x000fe200078ec0ff */
[----:B------:R-:W-:Y:S01]  /*17280*/  LDTM.16dp32bit_t0_t15.x64 R4, tmem[UR7] ;  /* 0x00000007000479ee */ /* 0x000fe20008b00000 */
[----:B------:R-:W1:Y:S01]  /*17290*/  LDTM.16dp32bit_t16_t31.x64 R4, tmem[UR7+0x40] ;  /* 0x00004007000479ee */ /* 0x000e620008b20000 */
[----:B------:R-:W-:Y:S01]  /*172a0*/  LEA R2, R69, R2, 0x4 ;  /* 0x0000000245027211 */ /* 0x000fe200078e20ff */
[----:B------:R-:W-:Y:S01]  /*172b0*/  @P1 IMAD.MOV.U32 R69, RZ, RZ, 0x7f800000 ;  /* 0x7f800000ff451424 */ /* 0x000fe200078e00ff */
[----:B------:R-:W-:Y:S02]  /*172c0*/  LOP3.LUT R72, R68, 0x1f, R80, 0xf8, !PT ;  /* 0x0000001f44487812 */ /* 0x000fe400078ef850 */
[----:B------:R-:W-:Y:S01]  /*172d0*/  LOP3.LUT R3, R3, 0x30, RZ, 0xc0, !PT ;  /* 0x0000003003037812 */ /* 0x000fe200078ec0ff */
[----:B------:R-:W-:Y:S01]  /*172e0*/  @P1 FFMA.FTZ R0, R70, R69, +INF ;  /* 0x7f80000046001423 */ /* 0x000fe20000010045 */
[----:B---3--:R-:W-:Y:S01]  /*172f0*/  LOP3.LUT R84, R82, 0x3f, RZ, 0xc0, !PT ;  /* 0x0000003f52547812 */ /* 0x008fe200078ec0ff */
[----:B------:R-:W-:Y:S01]  /*17300*/  IMAD.SHL.U32 R68, R72, 0x8, RZ ;  /* 0x0000000848447824 */ /* 0x000fe200078e00ff */
[----:B------:R-:W3:Y:S01]  /*17310*/  S2R R82, SR_CTAID.X ;  /* 0x0000000000527919 */ /* 0x000ee20000002500 */
[----:B------:R-:W5:Y:S01]  /*17320*/  MUFU.RCP R72, R78 ;  /* 0x0000004e00487308 */ /* 0x000f620000001000 */
[----:B------:R-:W-:-:S02]  /*17330*/  FSEL R0, R0, -INF , P3 ;  /* 0xff80000000007808 */ /* 0x000fc40001800000 */
[----:B------:R-:W-:Y:S02]  /*17340*/  LOP3.LUT R68, R68, 0xc0, RZ, 0xc0, !PT ;  /* 0x000000c044447812 */ /* 0x000fe400078ec0ff */
[----:B------:R-:W-:Y:S01]  /*17350*/  LOP3.LUT R69, R80, 0x60, RZ, 0xc0, !PT ;  /* 0x0000006050457812 */ /* 0x000fe200078ec0ff */
[----:B------:R-:W-:Y:S01]  /*17360*/  FFMA R0, R0, 0.69314718246459960938, R71 ;  /* 0x3f31721800007823 */ /* 0x000fe20000000047 */
[----:B------:R-:W-:Y:S01]  /*17370*/  IADD3 R3, PT, PT, R68, UR4, R3 ;  /* 0x0000000444037c10 */ /* 0x000fe2000fffe003 */
[----:B------:R-:W0:Y:S01]  /*17380*/  @!P0 SYNCS.CCTL.IV [UR4+0x38008] ;  /* 0x03800800ff0089b1 */ /* 0x000e220008000004 */
[----:B------:R-:W-:Y:S01]  /*17390*/  NOP ;  /* 0x0000000000007918 */ /* 0x000fe20000000000 */
[----:B------:R-:W-:Y:S02]  /*173a0*/  IMAD R2, R69, 0x8, R2 ;  /* 0x0000000845027824 */ /* 0x000fe400078e0202 */
[----:B------:R-:W-:Y:S01]  /*173b0*/  STL [R1+0x30], R3 ;  /* 0x0000300301007387 */ /* 0x000fe20000100800 */
[----:B-1----:R-:W-:Y:S01]  /*173c0*/  @P2 FMUL R7, R7, 0.25 ;  /* 0x3e80000007072820 */ /* 0x002fe20000400000 */
[----:B------:R-:W-:Y:S01]  /*173d0*/  @P2 FMUL R4, R4, 0.25 ;  /* 0x3e80000004042820 */ /* 0x000fe20000400000 */
[----:B------:R-:W-:Y:S01]  /*173e0*/  @P2 FMUL R8, R8, 0.25 ;  /* 0x3e80000008082820 */ /* 0x000fe20000400000 */
[----:B------:R-:W-:Y:S01]  /*173f0*/  @P2 FMUL R5, R5, 0.25 ;  /* 0x3e80000005052820 */ /* 0x000fe20000400000 */
[----:B------:R-:W-:Y:S01]  /*17400*/  @P2 FMUL R9, R9, 0.25 ;  /* 0x3e80000009092820 */ /* 0x000fe20000400000 */
[----:B------:R-:W-:Y:S01]  /*17410*/  @P2 FMUL R11, R11, 0.25 ;  /* 0x3e8000000b0b2820 */ /* 0x000fe20000400000 */
[----:B------:R-:W-:Y:S01]  /*17420*/  @!P4 FMUL R7, R7, 16777216 ;  /* 0x4b8000000707c820 */ /* 0x000fe20000400000 */
[----:B------:R-:W-:Y:S01]  /*17430*/  @P2 FMUL R12, R12, 0.25 ;  /* 0x3e8000000c0c2820 */ /* 0x000fe20000400000 */
[----:B------:R-:W-:Y:S01]  /*17440*/  @P2 FMUL R16, R16, 0.25 ;  /* 0x3e80000010102820 */ /* 0x000fe20000400000 */
[----:B------:R-:W-:Y:S01]  /*17450*/  @!P4 FMUL R4, R4, 16777216 ;  /* 0x4b8000000404c820 */ /* 0x000fe20000400000 */
[----:B------:R-:W-:Y:S01]  /*17460*/  @!P4 FMUL R8, R8, 16777216 ;  /* 0x4b8000000808c820 */ /* 0x000fe20000400000 */
[----:B------:R-:W-:Y:S01]  /*17470*/  @P2 FMUL R6, R6, 0.25 ;  /* 0x3e80000006062820 */ /* 0x000fe20000400000 */
[----:B------:R-:W-:Y:S01]  /*17480*/  @P2 FMUL R10, R10, 0.25 ;  /* 0x3e8000000a0a2820 */ /* 0x000fe20000400000 */
[----:B------:R5:W-:Y:S01]  /*17490*/  STL [R1+0x2c], R0 ;  /* 0x00002c0001007387 */ /* 0x000be20000100800 */
[----:B------:R-:W-:Y:S01]  /*174a0*/  @P2 FMUL R13, R13, 0.25 ;  /* 0x3e8000000d0d2820 */ /* 0x000fe20000400000 */
[----:B------:R-:W-:Y:S01]  /*174b0*/  @P2 FMUL R17, R17, 0.25 ;  /* 0x3e80000011112820 */ /* 0x000fe20000400000 */
[----:B------:R-:W-:Y:S01]  /*174c0*/  @P2 FMUL R21, R21, 0.25 ;  /* 0x3e80000015152820 */ /* 0x000fe20000400000 */
[----:B------:R-:W-:Y:S01]  /*174d0*/  @P2 FMUL R14, R14, 0.25 ;  /* 0x3e8000000e0e2820 */ /* 0x000fe20000400000 */
[----:B------:R-:W-:Y:S01]  /*174e0*/  @P2 FMUL R20, R20, 0.25 ;  /* 0x3e80000014142820 */ /* 0x000fe20000400000 */
[----:B------:R-:W-:Y:S01]  /*174f0*/  @P2 FMUL R24, R24, 0.25 ;  /* 0x3e80000018182820 */ /* 0x000fe20000400000 */
[----:B------:R-:W-:Y:S01]  /*17500*/  @!P4 FMUL R5, R5, 16777216 ;  /* 0x4b8000000505c820 */ /* 0x000fe20000400000 */
[----:B------:R-:W-:Y:S01]  /*17510*/  @!P4 FMUL R9, R9, 16777216 ;  /* 0x4b8000000909c820 */ /* 0x000fe20000400000 */
[----:B------:R-:W-:Y:S01]  /*17520*/  @!P4 FMUL R11, R11, 16777216 ;  /* 0x4b8000000b0bc820 */ /* 0x000fe20000400000 */
[----:B-----5:R-:W-:Y:S01]  /*17530*/  FMUL R0, R72, R7 ;  /* 0x0000000748007220 */ /* 0x020fe20000400000 */
[----:B------:R-:W-:Y:S01]  /*17540*/  @P2 FMUL R15, R15, 0.25 ;  /* 0x3e8000000f0f2820 */ /* 0x000fe20000400000 */
[----:B------:R-:W-:Y:S01]  /*17550*/  @P2 FMUL R19, R19, 0.25 ;  /* 0x3e80000013132820 */ /* 0x000fe20000400000 */
[----:B------:R-:W-:Y:S01]  /*17560*/  @!P4 FMUL R12, R12, 16777216 ;  /* 0x4b8000000c0cc820 */ /* 0x000fe20000400000 */
[----:B------:R-:W-:Y:S01]  /*17570*/  @!P4 FMUL R16, R16, 16777216 ;  /* 0x4b8000001010c820 */ /* 0x000fe20000400000 */
[C---:B------:R-:W-:Y:S01]  /*17580*/  FMUL R4, R72.reuse, R4 ;  /* 0x0000000448047220 */ /* 0x040fe20000400000 */
[----:B------:R-:W-:Y:S01]  /*17590*/  FMUL R7, R72, R8 ;  /* 0x0000000848077220 */ /* 0x000fe20000400000 */
[----:B------:R-:W-:Y:S01]  /*175a0*/  @P2 FMUL R22, R22, 0.25 ;  /* 0x3e80000016162820 */ /* 0x000fe20000400000 */
[----:B------:R-:W-:Y:S01]  /*175b0*/  @P2 FMUL R26, R26, 0.25 ;  /* 0x3e8000001a1a2820 */ /* 0x000fe20000400000 */
[----:B------:R-:W-:Y:S01]  /*175c0*/  @!P4 FMUL R6, R6, 16777216 ;  /* 0x4b8000000606c820 */ /* 0x000fe20000400000 */
[----:B------:R-:W-:Y:S01]  /*175d0*/  @!P4 FMUL R10, R10, 16777216 ;  /* 0x4b8000000a0ac820 */ /* 0x000fe20000400000 */
        /* <DEDUP_REMOVED lines=8> */
[----:B------:R-:W-:Y:S01]  /*17660*/  @P2 FMUL R18, R18, 0.25 ;  /* 0x3e80000012122820 */ /* 0x000fe20000400000 */
        /* <DEDUP_REMOVED lines=9> */
[C---:B------:R-:W-:Y:S01]  /*17700*/  FMUL R5, R72.reuse, R5 ;  /* 0x0000000548057220 */ /* 0x040fe20000400000 */
[C---:B------:R-:W-:Y:S01]  /*17710*/  FMUL R8, R72.reuse, R9 ;  /* 0x0000000948087220 */ /* 0x040fe20000400000 */
[C---:B------:R-:W-:Y:S01]  /*17720*/  FMUL R71, R72.reuse, R11 ;  /* 0x0000000b48477220 */ /* 0x040fe20000400000 */
[----:B------:R-:W-:Y:S01]  /*17730*/  @!P4 FMUL R15, R15, 16777216 ;  /* 0x4b8000000f0fc820 */ /* 0x000fe20000400000 */
[----:B------:R-:W-:Y:S01]  /*17740*/  @!P4 FMUL R19, R19, 16777216 ;  /* 0x4b8000001313c820 */ /* 0x000fe20000400000 */
[C---:B------:R-:W-:Y:S01]  /*17750*/  FMUL R12, R72.reuse, R12 ;  /* 0x0000000c480c7220 */ /* 0x040fe20000400000 */
[----:B------:R-:W-:Y:S01]  /*17760*/  FMUL R11, R72, R16 ;  /* 0x00000010480b7220 */ /* 0x000fe20000400000 */
[----:B------:R-:W-:Y:S01]  /*17770*/  @!P4 FMUL R22, R22, 16777216 ;  /* 0x4b8000001616c820 */ /* 0x000fe20000400000 */
[----:B------:R-:W-:Y:S01]  /*17780*/  @!P4 FMUL R26, R26, 16777216 ;  /* 0x4b8000001a1ac820 */ /* 0x000fe20000400000 */
[C---:B------:R-:W-:Y:S01]  /*17790*/  FMUL R70, R72.reuse, R6 ;  /* 0x0000000648467220 */ /* 0x040fe20000400000 */
[----:B------:R-:W-:Y:S01]  /*177a0*/  FMUL R73, R72, R10 ;  /* 0x0000000a48497220 */ /* 0x000fe20000400000 */
[----:B------:R-:W-:Y:S01]  /*177b0*/  F2FP.F16.F32.PACK_AB R4, R7, R4 ;  /* 0x000000040704723e */ /* 0x000fe200000000ff */
[----:B------:R-:W-:Y:S01]  /*177c0*/  @!P4 FMUL R23, R23, 16777216 ;  /* 0x4b8000001717c820 */ /* 0x000fe20000400000 */
[----:B------:R-:W-:Y:S01]  /*177d0*/  @!P4 FMUL R25, R25, 16777216 ;  /* 0x4b8000001919c820 */ /* 0x000fe20000400000 */
[----:B------:R-:W-:Y:S01]  /*177e0*/  @!P4 FMUL R27, R27, 16777216 ;  /* 0x4b8000001b1bc820 */ /* 0x000fe20000400000 */
[----:B------:R-:W-:Y:S01]  /*177f0*/  @!P4 FMUL R28, R28, 16777216 ;  /* 0x4b8000001c1cc820 */ /* 0x000fe20000400000 */
[----:B------:R-:W-:Y:S01]  /*17800*/  @!P4 FMUL R32, R32, 16777216 ;  /* 0x4b8000002020c820 */ /* 0x000fe20000400000 */
[C---:B------:R-:W-:Y:S01]  /*17810*/  FMUL R9, R72.reuse, R13 ;  /* 0x0000000d48097220 */ /* 0x040fe20000400000 */
[C---:B------:R-:W-:Y:S01]  /*17820*/  FMUL R6, R72.reuse, R17 ;  /* 0x0000001148067220 */ /* 0x040fe20000400000 */
[----:B------:R-:W-:Y:S01]  /*17830*/  FMUL R10, R72, R21 ;  /* 0x00000015480a7220 */ /* 0x000fe20000400000 */
[----:B------:R-:W-:Y:S01]  /*17840*/  SHF.R.U32.HI R7, RZ, 0x6, R80 ;  /* 0x00000006ff077819 */ /* 0x000fe20000011650 */
[----:B------:R-:W4:Y:S01]  /*17850*/  LDC.64 R68, c[0x0][0x3e0] ;  /* 0x0000f800ff447b82 */ /* 0x000f220000000a00 */
[----:B------:R-:W-:Y:S01]  /*17860*/  @!P4 FMUL R18, R18, 16777216 ;  /* 0x4b8000001212c820 */ /* 0x000fe20000400000 */
[----:B------:R-:W-:Y:S01]  /*17870*/  @!P4 FMUL R29, R29, 16777216 ;  /* 0x4b8000001d1dc820 */ /* 0x000fe20000400000 */
[----:B------:R-:W-:Y:S01]  /*17880*/  @!P4 FMUL R30, R30, 16777216 ;  /* 0x4b8000001e1ec820 */ /* 0x000fe20000400000 */
[----:B------:R-:W-:Y:S01]  /*17890*/  @!P4 FMUL R31, R31, 16777216 ;  /* 0x4b8000001f1fc820 */ /* 0x000fe20000400000 */
[----:B------:R-:W-:Y:S01]  /*178a0*/  @!P4 FMUL R33, R33, 16777216 ;  /* 0x4b8000002121c820 */ /* 0x000fe20000400000 */
[----:B------:R-:W-:Y:S01]  /*178b0*/  @!P4 FMUL R34, R34, 16777216 ;  /* 0x4b8000002222c820 */ /* 0x000fe20000400000 */
[----:B------:R-:W-:Y:S01]  /*178c0*/  @!P4 FMUL R35, R35, 16777216 ;  /* 0x4b8000002323c820 */ /* 0x000fe20000400000 */
[C---:B------:R-:W-:Y:S01]  /*178d0*/  FMUL R13, R72.reuse, R14 ;  /* 0x0000000e480d7220 */ /* 0x040fe20000400000 */
[C---:B------:R-:W-:Y:S01]  /*178e0*/  FMUL R20, R72.reuse, R20 ;  /* 0x0000001448147220 */ /* 0x040fe20000400000 */
[C---:B------:R-:W-:Y:S01]  /*178f0*/  FMUL R21, R72.reuse, R24 ;  /* 0x0000001848157220 */ /* 0x040fe20000400000 */
[C---:B------:R-:W-:Y:S01]  /*17900*/  FMUL R15, R72.reuse, R15 ;  /* 0x0000000f480f7220 */ /* 0x040fe20000400000 */
[----:B------:R-:W-:Y:S01]  /*17910*/  FMUL R14, R72, R19 ;  /* 0x00000013480e7220 */ /* 0x000fe20000400000 */
[----:B------:R-:W-:Y:S01]  /*17920*/  F2FP.F16.F32.PACK_AB R8, R8, R5 ;  /* 0x000000050808723e */ /* 0x000fe200000000ff */
[C---:B------:R-:W-:Y:S01]  /*17930*/  FMUL R22, R72.reuse, R22 ;  /* 0x0000001648167220 */ /* 0x040fe20000400000 */
[C---:B------:R-:W-:Y:S01]  /*17940*/  FMUL R17, R72.reuse, R26 ;  /* 0x0000001a48117220 */ /* 0x040fe20000400000 */
[----:B------:R-:W-:Y:S01]  /*17950*/  F2FP.F16.F32.PACK_AB R5, R11, R12 ;  /* 0x0000000c0b05723e */ /* 0x000fe200000000ff */
[C---:B------:R-:W-:Y:S01]  /*17960*/  FMUL R23, R72.reuse, R23 ;  /* 0x0000001748177220 */ /* 0x040fe20000400000 */
[C---:B------:R-:W-:Y:S01]  /*17970*/  FMUL R25, R72.reuse, R25 ;  /* 0x0000001948197220 */ /* 0x040fe20000400000 */
[C---:B------:R-:W-:Y:S01]  /*17980*/  FMUL R16, R72.reuse, R27 ;  /* 0x0000001b48107220 */ /* 0x040fe20000400000 */
[C---:B------:R-:W-:Y:S01]  /*17990*/  FMUL R24, R72.reuse, R28 ;  /* 0x0000001c48187220 */ /* 0x040fe20000400000 */
[C---:B------:R-:W-:Y:S01]  /*179a0*/  FMUL R83, R72.reuse, R32 ;  /* 0x0000002048537220 */ /* 0x040fe20000400000 */
[----:B------:R-:W-:Y:S01]  /*179b0*/  SGXT.U32 R12, R7, 0x2 ;  /* 0x00000002070c781a */ /* 0x000fe20000000000 */
[C---:B------:R-:W-:Y:S01]  /*179c0*/  FMUL R18, R72.reuse, R18 ;  /* 0x0000001248127220 */ /* 0x040fe20000400000 */
[C---:B------:R-:W-:Y:S01]  /*179d0*/  FMUL R78, R72.reuse, R29 ;  /* 0x0000001d484e7220 */ /* 0x040fe20000400000 */
[C---:B------:R-:W-:Y:S01]  /*179e0*/  FMUL R74, R72.reuse, R30 ;  /* 0x0000001e484a7220 */ /* 0x040fe20000400000 */
[C---:B------:R-:W-:Y:S01]  /*179f0*/  FMUL R19, R72.reuse, R31 ;  /* 0x0000001f48137220 */ /* 0x040fe20000400000 */
[C---:B------:R-:W-:Y:S01]  /*17a00*/  FMUL R85, R72.reuse, R33 ;  /* 0x0000002148557220 */ /* 0x040fe20000400000 */
[C---:B------:R-:W-:Y:S01]  /*17a10*/  FMUL R77, R72.reuse, R34 ;  /* 0x00000022484d7220 */ /* 0x040fe20000400000 */
[----:B------:R-:W-:Y:S01]  /*17a20*/  FMUL R76, R72, R35 ;  /* 0x00000023484c7220 */ /* 0x000fe20000400000 */
[----:B------:R-:W-:Y:S01]  /*17a30*/  F2FP.F16.F32.PACK_AB R9, R6, R9 ;  /* 0x000000090609723e */ /* 0x000fe200000000ff */
[----:B--2---:R-:W-:Y:S01]  /*17a40*/  IMAD R35, R12, R95, RZ ;  /* 0x0000005f0c237224 */ /* 0x004fe200078e02ff */
[----:B------:R-:W-:Y:S01]  /*17a50*/  F2FP.F16.F32.PACK_AB R6, R21, R20 ;  /* 0x000000141506723e */ /* 0x000fe200000000ff */
[----:B------:R-:W-:Y:S01]  /*17a60*/  @P2 FMUL R48, R48, 0.25 ;  /* 0x3e80000030302820 */ /* 0x000fe20000400000 */
[----:B------:R-:W-:Y:S01]  /*17a70*/  F2FP.F16.F32.PACK_AB R21, R14, R15 ;  /* 0x0000000f0e15723e */ /* 0x000fe200000000ff */
[----:B---3--:R-:W-:Y:S01]  /*17a80*/  IMAD R82, R82, 0x40, R84 ;  /* 0x0000004052527824 */ /* 0x008fe200078e0254 */
[----:B------:R-:W-:Y:S01]  /*17a90*/  F2FP.F16.F32.PACK_AB R14, R17, R22 ;  /* 0x00000016110e723e */ /* 0x000fe200000000ff */
[----:B------:R-:W-:Y:S01]  /*17aa0*/  @!P4 FMUL R48, R48, 16777216 ;  /* 0x4b8000003030c820 */ /* 0x000fe20000400000 */
[----:B------:R-:W-:Y:S01]  /*17ab0*/  F2FP.F16.F32.PACK_AB R10, R25, R10 ;  /* 0x0000000a190a723e */ /* 0x000fe200000000ff */
[----:B------:R-:W-:Y:S01]  /*17ac0*/  @P2 FMUL R42, R42, 0.25 ;  /* 0x3e8000002a2a2820 */ /* 0x000fe20000400000 */
[----:B------:R-:W-:Y:S01]  /*17ad0*/  F2FP.F16.F32.PACK_AB R7, R83, R24 ;  /* 0x000000185307723e */ /* 0x000fe200000000ff */
[----:B------:R-:W-:Y:S01]  /*17ae0*/  FMUL R79, R72, R48 ;  /* 0x00000030484f7220 */ /* 0x000fe20000400000 */
[----:B------:R-:W-:Y:S01]  /*17af0*/  F2FP.F16.F32.PACK_AB R22, R16, R23 ;  /* 0x000000171016723e */ /* 0x000fe200000000ff */
[----:B------:R-:W1:Y:S01]  /*17b00*/  LDC.64 R24, c[0x0][0x398] ;  /* 0x0000e600ff187b82 */ /* 0x000e620000000a00 */
[----:B------:R-:W-:Y:S01]  /*17b10*/  F2FP.F16.F32.PACK_AB R11, R85, R78 ;  /* 0x0000004e550b723e */ /* 0x000fe200000000ff */
[----:B0-----:R0:W-:Y:S01]  /*17b20*/  STS.128 [R2], R4 ;  /* 0x0000000402007388 */ /* 0x0011e20000000c00 */
[----:B------:R-:W-:Y:S01]  /*17b30*/  F2FP.F16.F32.PACK_AB R12, R73, R70 ;  /* 0x00000046490c723e */ /* 0x000fe200000000ff */
[----:B------:R-:W-:Y:S01]  /*17b40*/  @P2 FMUL R51, R51, 0.25 ;  /* 0x3e80000033332820 */ /* 0x000fe20000400000 */
[----:B------:R-:W-:Y:S01]  /*17b50*/  F2FP.F16.F32.PACK_AB R20, R71, R0 ;  /* 0x000000004714723e */ /* 0x000fe200000000ff */
[----:B------:R2:W-:Y:S01]  /*17b60*/  STS.128 [R2+0x400], R8 ;  /* 0x0004000802007388 */ /* 0x0005e20000000c00 */
[----:B------:R-:W-:Y:S01]  /*17b70*/  F2FP.F16.F32.PACK_AB R13, R18, R13 ;  /* 0x0000000d120d723e */ /* 0x000fe200000000ff */
[----:B------:R-:W-:Y:S01]  /*17b80*/  @P2 FMUL R55, R55, 0.25 ;  /* 0x3e80000037372820 */ /* 0x000fe20000400000 */
[----:B------:R-:W-:Y:S01]  /*17b90*/  F2FP.F16.F32.PACK_AB R15, R77, R74 ;  /* 0x0000004a4d0f723e */ /* 0x000fe200000000ff */
[----:B----4-:R-:W-:Y:S01]  /*17ba0*/  IMAD R68, R86, R68, RZ ;  /* 0x0000004456447224 */ /* 0x010fe200078e02ff */
[----:B------:R-:W-:Y:S01]  /*17bb0*/  F2FP.F16.F32.PACK_AB R23, R76, R19 ;  /* 0x000000134c17723e */ /* 0x000fe200000000ff */
[----:B------:R-:W-:-:S02]  /*17bc0*/  IMAD R48, R82, R69, RZ ;  /* 0x0000004552307224 */ /* 0x000fc400078e02ff */
[----:B------:R-:W-:Y:S01]  /*17bd0*/  @P2 FMUL R52, R52, 0.25 ;  /* 0x3e80000034342820 */ /* 0x000fe20000400000 */
[----:B------:R3:W-:Y:S01]  /*17be0*/  STS.128 [R2+0x800], R12 ;  /* 0x0008000c02007388 */ /* 0x0007e20000000c00 */
[----:B------:R-:W-:Y:S01]  /*17bf0*/  @P2 FMUL R53, R53, 0.25 ;  /* 0x3e80000035352820 */ /* 0x000fe20000400000 */
[----:B------:R-:W-:Y:S01]  /*17c00*/  @P2 FMUL R56, R56, 0.25 ;  /* 0x3e80000038382820 */ /* 0x000fe20000400000 */
[----:B------:R-:W-:Y:S01]  /*17c10*/  @P2 FMUL R57, R57, 0.25 ;  /* 0x3e80000039392820 */ /* 0x000fe20000400000 */
[----:B------:R4:W-:Y:S01]  /*17c20*/  STS.128 [R2+0xc00], R20 ;  /* 0x000c001402007388 */ /* 0x0009e20000000c00 */
[----:B------:R-:W-:Y:S01]  /*17c30*/  @P2 FMUL R60, R60, 0.25 ;  /* 0x3e8000003c3c2820 */ /* 0x000fe20000400000 */
[----:B------:R-:W-:Y:S01]  /*17c40*/  @P2 FMUL R64, R64, 0.25 ;  /* 0x3e80000040402820 */ /* 0x000fe20000400000 */
[----:B------:R-:W-:Y:S01]  /*17c50*/  @P2 FMUL R40, R40, 0.25 ;  /* 0x3e80000028282820 */ /* 0x000fe20000400000 */
[----:B------:R-:W-:Y:S01]  /*17c60*/  @P2 FMUL R50, R50, 0.25 ;  /* 0x3e80000032322820 */ /* 0x000fe20000400000 */
[----:B------:R-:W-:Y:S01]  /*17c70*/  @!P4 FMUL R42, R42, 16777216 ;  /* 0x4b8000002a2ac820 */ /* 0x000fe20000400000 */
[----:B------:R-:W-:Y:S01]  /*17c80*/  @!P4 FMUL R51, R51, 16777216 ;  /* 0x4b8000003333c820 */ /* 0x000fe20000400000 */
[----:B------:R-:W-:Y:S01]  /*17c90*/  @!P4 FMUL R55, R55, 16777216 ;  /* 0x4b8000003737c820 */ /* 0x000fe20000400000 */
[----:B0-----:R-:W-:-:S02]  /*17ca0*/  IMAD.SHL.U32 R5, R68, 0x2, RZ ;  /* 0x0000000244057824 */ /* 0x001fc400078e00ff */
[----:B------:R-:W-:Y:S01]  /*17cb0*/  @P2 FMUL R36, R36, 0.25 ;  /* 0x3e80000024242820 */ /* 0x000fe20000400000 */
[----:B------:R-:W-:Y:S02]  /*17cc0*/  IMAD.SHL.U32 R94, R48, 0x2, RZ ;  /* 0x00000002305e7824 */ /* 0x000fe400078e00ff */
[----:B------:R-:W-:Y:S01]  /*17cd0*/  @P2 FMUL R37, R37, 0.25 ;  /* 0x3e80000025252820 */ /* 0x000fe20000400000 */
        /* <DEDUP_REMOVED lines=21> */
[----:B------:R-:W-:Y:S01]  /*17e30*/  @!P4 FMUL R57, R57, 16777216 ;  /* 0x4b8000003939c820 */ /* 0x000fe20000400000 */
[----:B------:R-:W-:Y:S01]  /*17e40*/  @!P4 FMUL R60, R60, 16777216 ;  /* 0x4b8000003c3cc820 */ /* 0x000fe20000400000 */
[----:B------:R-:W-:Y:S01]  /*17e50*/  @!P4 FMUL R64, R64, 16777216 ;  /* 0x4b8000004040c820 */ /* 0x000fe20000400000 */
[----:B------:R-:W-:Y:S01]  /*17e60*/  LOP3.LUT R4, R80, 0xff, RZ, 0xc0, !PT ;  /* 0x000000ff50047812 */ /* 0x000fe200078ec0ff */
[----:B------:R-:W-:Y:S01]  /*17e70*/  @!P4 FMUL R40, R40, 16777216 ;  /* 0x4b8000002828c820 */ /* 0x000fe20000400000 */
[----:B------:R-:W-:Y:S01]  /*17e80*/  @!P4 FMUL R50, R50, 16777216 ;  /* 0x4b8000003232c820 */ /* 0x000fe20000400000 */
[C---:B------:R-:W-:Y:S01]  /*17e90*/  FMUL R3, R72.reuse, R42 ;  /* 0x0000002a48037220 */ /* 0x040fe20000400000 */
[C---:B------:R-:W-:Y:S01]  /*17ea0*/  FMUL R28, R72.reuse, R51 ;  /* 0x00000033481c7220 */ /* 0x040fe20000400000 */
[----:B------:R-:W-:Y:S01]  /*17eb0*/  FMUL R29, R72, R55 ;  /* 0x00000037481d7220 */ /* 0x000fe20000400000 */
[----:B------:R-:W-:Y:S01]  /*17ec0*/  @!P4 FMUL R36, R36, 16777216 ;  /* 0x4b8000002424c820 */ /* 0x000fe20000400000 */
        /* <DEDUP_REMOVED lines=23> */
[C---:B------:R-:W-:Y:S01]  /*18040*/  FMUL R60, R72.reuse, R60 ;  /* 0x0000003c483c7220 */ /* 0x040fe20000400000 */
[----:B------:R-:W-:Y:S01]  /*18050*/  FMUL R55, R72, R64 ;  /* 0x0000004048377220 */ /* 0x000fe20000400000 */
[----:B-1----:R-:W-:Y:S01]  /*18060*/  IADD3 R94, P0, P1, R94, R24, R5 ;  /* 0x000000185e5e7210 */ /* 0x002fe2000791e005 */
[----:B------:R-:W-:Y:S01]  /*18070*/  FMUL R75, R72, R40 ;  /* 0x00000028484b7220 */ /* 0x000fe20000400000 */
[----:B------:R-:W-:Y:S01]  /*18080*/  LEA R24, R4, UR4, 0x4 ;  /* 0x0000000404187c11 */ /* 0x000fe2000f8e20ff */
[----:B------:R-:W-:Y:S01]  /*18090*/  BAR.SYNC.DEFER_BLOCKING 0x0 ;  /* 0x0000000000007b1d */ /* 0x000fe20000010000 */
        /* <DEDUP_REMOVED lines=20> */
[----:B------:R-:W-:Y:S01]  /*181e0*/  FMUL R72, R72, R67 ;  /* 0x0000004348487220 */ /* 0x000fe20000400000 */
[----:B--2---:R-:W-:Y:S01]  /*181f0*/  F2FP.F16.F32.PACK_AB R10, R51, R52 ;  /* 0x00000034330a723e */ /* 0x004fe200000000ff */
[----:B------:R-:W-:Y:S01]  /*18200*/  IMAD R41, R95, 0x4, R35 ;  /* 0x000000045f297824 */ /* 0x000fe200078e0223 */
[----:B------:R-:W-:Y:S01]  /*18210*/  F2FP.F16.F32.PACK_AB R18, R42, R53 ;  /* 0x000000352a12723e */ /* 0x000fe200000000ff */
[----:B------:R-:W0:Y:S01]  /*18220*/  LDS.128 R4, [R24] ;  /* 0x0000000018047984 */ /* 0x000e220000000c00 */
[----:B------:R-:W-:Y:S01]  /*18230*/  F2FP.F16.F32.PACK_AB R11, R55, R60 ;  /* 0x0000003c370b723e */ /* 0x000fe200000000ff */
[----:B------:R-:W-:Y:S01]  /*18240*/  IMAD R43, R95, 0x4, R41 ;  /* 0x000000045f2b7824 */ /* 0x000fe200078e0229 */
[----:B------:R-:W-:Y:S01]  /*18250*/  F2FP.F16.F32.PACK_AB R8, R75, R36 ;  /* 0x000000244b08723e */ /* 0x000fe200000000ff */
[----:B------:R-:W1:Y:S01]  /*18260*/  LDS.128 R64, [R24+0x1000] ;  /* 0x0010000018407984 */ /* 0x000e620000000c00 */
[----:B------:R-:W-:Y:S01]  /*18270*/  F2FP.F16.F32.PACK_AB R16, R34, R37 ;  /* 0x000000252210723e */ /* 0x000fe200000000ff */
[----:B------:R-:W-:Y:S01]  /*18280*/  IMAD.HI R0, R68, 0x2, RZ ;  /* 0x0000000244007827 */ /* 0x000fe200078e02ff */
[----:B------:R-:W-:Y:S01]  /*18290*/  F2FP.F16.F32.PACK_AB R9, R79, R44 ;  /* 0x0000002c4f09723e */ /* 0x000fe200000000ff */
[----:B------:R-:W2:Y:S01]  /*182a0*/  LDS.128 R56, [R24+0x2000] ;  /* 0x0020000018387984 */ /* 0x000ea20000000c00 */
[----:B------:R-:W-:Y:S01]  /*182b0*/  F2FP.F16.F32.PACK_AB R17, R81, R40 ;  /* 0x000000285111723e */ /* 0x000fe200000000ff */
[----:B------:R-:W-:Y:S01]  /*182c0*/  IMAD.HI R48, R48, 0x2, RZ ;  /* 0x0000000230307827 */ /* 0x000fe200078e02ff */
[----:B------:R-:W-:Y:S01]  /*182d0*/  F2FP.F16.F32.PACK_AB R19, R50, R61 ;  /* 0x0000003d3213723e */ /* 0x000fe200000000ff */
[----:B------:R-:W5:Y:S01]  /*182e0*/  LDS.128 R52, [R24+0x3000] ;  /* 0x0030000018347984 */ /* 0x000f620000000c00 */
[----:B---3--:R-:W-:Y:S01]  /*182f0*/  F2FP.F16.F32.PACK_AB R12, R3, R38 ;  /* 0x00000026030c723e */ /* 0x008fe200000000ff */
[----:B------:R-:W-:Y:S01]  /*18300*/  IMAD R45, R95, 0x4, R43 ;  /* 0x000000045f2d7824 */ /* 0x000fe200078e022b */
[----:B----4-:R-:W-:Y:S01]  /*18310*/  F2FP.F16.F32.PACK_AB R20, R26, R39 ;  /* 0x000000271a14723e */ /* 0x010fe200000000ff */
[----:B------:R-:W-:Y:S01]  /*18320*/  BAR.SYNC.DEFER_BLOCKING 0x0 ;  /* 0x0000000000007b1d */ /* 0x000fe20000010000 */
[----:B------:R-:W-:Y:S01]  /*18330*/  F2FP.F16.F32.PACK_AB R13, R27, R46 ;  /* 0x0000002e1b0d723e */ /* 0x000fe200000000ff */
[----:B------:R-:W-:Y:S01]  /*18340*/  IMAD R69, R95, 0x4, R45 ;  /* 0x000000045f457824 */ /* 0x000fe200078e022d */
[----:B------:R-:W-:-:S02]  /*18350*/  F2FP.F16.F32.PACK_AB R21, R28, R47 ;  /* 0x0000002f1c15723e */ /* 0x000fc400000000ff */
[----:B------:R-:W-:Y:S01]  /*18360*/  F2FP.F16.F32.PACK_AB R14, R31, R30 ;  /* 0x0000001e1f0e723e */ /* 0x000fe200000000ff */
[----:B------:R-:W-:Y:S01]  /*18370*/  IMAD R49, R95, 0x4, R69 ;  /* 0x000000045f317824 */ /* 0x000fe200078e0245 */
[----:B------:R-:W-:Y:S01]  /*18380*/  F2FP.F16.F32.PACK_AB R15, R33, R62 ;  /* 0x0000003e210f723e */ /* 0x000fe200000000ff */
[----:B------:R-:W-:Y:S01]  /*18390*/  STL [R1+0x34], R24 ;  /* 0x0000341801007387 */ /* 0x000fe20000100800 */
[----:B------:R-:W-:Y:S01]  /*183a0*/  F2FP.F16.F32.PACK_AB R22, R32, R29 ;  /* 0x0000001d2016723e */ /* 0x000fe200000000ff */
[C---:B------:R-:W-:Y:S01]  /*183b0*/  IMAD R71, R95.reuse, 0x4, R49 ;  /* 0x000000045f477824 */ /* 0x040fe200078e0231 */
[----:B------:R-:W-:Y:S02]  /*183c0*/  F2FP.F16.F32.PACK_AB R23, R72, R63 ;  /* 0x0000003f4817723e */ /* 0x000fe400000000ff */
[----:B------:R-:W-:Y:S02]  /*183d0*/  IADD3.X R0, PT, PT, R48, R25, R0, P0, P1 ;  /* 0x0000001930007210 */ /* 0x000fe400007e2400 */
[----:B------:R-:W-:-:S05]  /*183e0*/  LEA R73, R95, R71, 0x2 ;  /* 0x000000475f497211 */ /* 0x000fca00078e10ff */
[C---:B------:R-:W-:Y:S01]  /*183f0*/  IMAD R37, R95.reuse, 0x4, R73 ;  /* 0x000000045f257824 */ /* 0x040fe200078e0249 */
[----:B------:R3:W-:Y:S01]  /*18400*/  STS.128 [R2], R8 ;  /* 0x0000000802007388 */ /* 0x0007e20000000c00 */
[----:B0-----:R-:W-:Y:S02]  /*18410*/  PRMT R3, R4, 0x7632, R3 ;  /* 0x0000763204037816 */ /* 0x001fe40000000003 */
[C---:B------:R-:W-:Y:S01]  /*18420*/  IMAD R75, R95.reuse, 0x4, R37 ;  /* 0x000000045f4b7824 */ /* 0x040fe200078e0225 */
[----:B------:R0:W-:Y:S03]  /*18430*/  STS.128 [R2+0x400], R16 ;  /* 0x0004001002007388 */ /* 0x0001e60000000c00 */
[C---:B------:R-:W-:Y:S01]  /*18440*/  IMAD R51, R95.reuse, 0x4, R75 ;  /* 0x000000045f337824 */ /* 0x040fe200078e024b */
[----:B------:R4:W-:Y:S03]  /*18450*/  STS.128 [R2+0x800], R12 ;  /* 0x0008000c02007388 */ /* 0x0009e60000000c00 */
[C---:B------:R-:W-:Y:S01]  /*18460*/  IMAD R61, R95.reuse, 0x4, R51 ;  /* 0x000000045f3d7824 */ /* 0x040fe200078e0233 */
[----:B------:R2:W-:Y:S03]  /*18470*/  STS.128 [R2+0xc00], R20 ;  /* 0x000c001402007388 */ /* 0x0005e60000000c00 */
[----:B------:R-:W-:Y:S01]  /*18480*/  IMAD R25, R95, 0x4, R61 ;  /* 0x000000045f197824 */ /* 0x000fe200078e023d */
[----:B------:R-:W-:Y:S01]  /*18490*/  BAR.SYNC.DEFER_BLOCKING 0x0 ;  /* 0x0000000000007b1d */ /* 0x000fe20000010000 */
[----:B---3--:R-:W-:-:S02]  /*184a0*/  LEA R8, P0, R35, R94, 0x1 ;  /* 0x0000005e23087211 */ /* 0x008fc400078008ff */
[----:B------:R-:W-:Y:S01]  /*184b0*/  IMAD R27, R95, 0x4, R25 ;  /* 0x000000045f1b7824 */ /* 0x000fe200078e0219 */
[----:B------:R-:W-:Y:S02]  /*184c0*/  LEA R10, P1, R41, R94, 0x1 ;  /* 0x0000005e290a7211 */ /* 0x000fe400078208ff */
[----:B------:R-:W-:Y:S01]  /*184d0*/  LEA.HI.X.SX32 R9, R35, R0, 0x1, P0 ;  /* 0x0000000023097211 */ /* 0x000fe200000f0eff */
[----:B0-----:R-:W-:Y:S01]  /*184e0*/  IMAD R19, R95, 0x4, R27 ;  /* 0x000000045f137824 */ /* 0x001fe200078e021b */
[----:B------:R-:W-:Y:S01]  /*184f0*/  LEA R16, P0, R43, R94, 0x1 ;  /* 0x0000005e2b107211 */ /* 0x000fe200078008ff */
[----:B-1----:R-:W-:Y:S01]  /*18500*/  STL [R1+0x898], R67 ;  /* 0x0008984301007387 */ /* 0x002fe20000100800 */
[-C--:B------:R-:W-:Y:S01]  /*18510*/  LEA.HI.X.SX32 R11, R41, R0.reuse, 0x1, P1 ;  /* 0x00000000290b7211 */ /* 0x080fe200008f0eff */
[----:B------:R-:W-:Y:S01]  /*18520*/  IMAD R29, R95, 0x4, R19 ;  /* 0x000000045f1d7824 */ /* 0x000fe200078e0213 */
[----:B------:R-:W-:Y:S01]  /*18530*/  LEA.HI.X.SX32 R17, R43, R0, 0x1, P0 ;  /* 0x000000002b117211 */ /* 0x000fe200000f0eff */
[----:B--2---:R-:W-:Y:S01]  /*18540*/  STL.64 [R1+0x888], R56 ;  /* 0x0008883801007387 */ /* 0x004fe20000100a00 */
[----:B----4-:R-:W-:Y:S01]  /*18550*/  LEA R12, P0, R45, R94, 0x1 ;  /* 0x0000005e2d0c7211 */ /* 0x010fe200078008ff */
[----:B------:R-:W-:Y:S01]  /*18560*/  IMAD R31, R95, 0x4, R29 ;  /* 0x000000045f1f7824 */ /* 0x000fe200078e021d */
[----:B------:R-:W-:Y:S01]  /*18570*/  PRMT R14, R6, 0x7632, R14 ;  /* 0x00007632060e7816 */ /* 0x000fe2000000000e */
[----:B------:R-:W-:Y:S01]  /*18580*/  STL.64 [R1+0x878], R58 ;  /* 0x0008783a01007387 */ /* 0x000fe20000100a00 */
[----:B------:R-:W-:Y:S01]  /*18590*/  LEA.HI.X.SX32 R13, R45, R0, 0x1, P0 ;  /* 0x000000002d0d7211 */ /* 0x000fe200000f0eff */
[----:B------:R-:W-:Y:S01]  /*185a0*/  IMAD R33, R95, 0x4, R31 ;  /* 0x000000045f217824 */ /* 0x000fe200078e021f */
[-C--:B------:R-:W-:Y:S01]  /*185b0*/  LEA R2, P0, R69, R94.reuse, 0x1 ;  /* 0x0000005e45027211 */ /* 0x080fe200078008ff */
[----:B-----5:R-:W-:Y:S01]  /*185c0*/  STL.64 [R1+0x890], R52 ;  /* 0x0008903401007387 */ /* 0x020fe20000100a00 */
[----:B------:R-:W-:Y:S01]  /*185d0*/  LEA R104, P2, R25, R94, 0x1 ;  /* 0x0000005e19687211 */ /* 0x000fe200078408ff */
[----:B------:R-:W-:-:S02]  /*185e0*/  IMAD R15, R95, 0x4, R33 ;  /* 0x000000045f0f7824 */ /* 0x000fc400078e0221 */
[----:B------:R0:W-:Y:S01]  /*185f0*/  STG.E.U16 desc[UR8][R8.64], R4 ;  /* 0x0000000408007986 */ /* 0x0001e2000c101508 */
[----:B------:R-:W-:Y:S01]  /*18600*/  LEA.HI.X.SX32 R105, R25, R0, 0x1, P2 ;  /* 0x0000000019697211 */ /* 0x000fe200010f0eff */
[----:B------:R-:W-:Y:S01]  /*18610*/  IMAD R21, R95, 0x4, R15 ;  /* 0x000000045f157824 */ /* 0x000fe200078e020f */
[----:B------:R-:W-:Y:S01]  /*18620*/  LEA R110, P2, R29, R94, 0x1 ;  /* 0x0000005e1d6e7211 */ /* 0x000fe200078408ff */
[----:B------:R1:W-:Y:S02]  /*18630*/  STG.E.U16 desc[UR8][R10.64], R3 ;  /* 0x000000030a007986 */ /* 0x0003e4000c101508 */
[----:B------:R-:W-:Y:S01]  /*18640*/  IMAD R23, R95, 0x4, R21 ;  /* 0x000000045f177824 */ /* 0x000fe200078e0215 */
[----:B------:R-:W-:Y:S01]  /*18650*/  LEA.HI.X.SX32 R111, R29, R0, 0x1, P2 ;  /* 0x000000001d6f7211 */ /* 0x000fe200010f0eff */
[----:B------:R2:W-:Y:S03]  /*18660*/  STG.E.U16 desc[UR8][R16.64], R5 ;  /* 0x0000000510007986 */ /* 0x0005e6000c101508 */
[----:B------:R-:W-:Y:S01]  /*18670*/  LEA R35, R95, R23, 0x2 ;  /* 0x000000175f237211 */ /* 0x000fe200078e10ff */
[----:B------:R-:W-:Y:S01]  /*18680*/  STL.64 [R1+0x880], R54 ;  /* 0x0008803601007387 */ /* 0x000fe20000100a00 */
[----:B0-----:R-:W-:-:S02]  /*18690*/  PRMT R9, R5, 0x7632, R9 ;  /* 0x0000763205097816 */ /* 0x001fc40000000009 */
[-C--:B------:R-:W-:Y:S01]  /*186a0*/  LEA R120, P2, R23, R94.reuse, 0x1 ;  /* 0x0000005e17787211 */ /* 0x080fe200078408ff */
[----:B------:R-:W-:Y:S01]  /*186b0*/  IMAD R39, R95, 0x4, R35 ;  /* 0x000000045f277824 */ /* 0x000fe200078e0223 */
[----:B-1----:R-:W-:Y:S01]  /*186c0*/  LEA R10, P1, R71, R94, 0x1 ;  /* 0x0000005e470a7211 */ /* 0x002fe200078208ff */
[----:B------:R0:W-:Y:S01]  /*186d0*/  STG.E.U16 desc[UR8][R12.64], R9 ;  /* 0x000000090c007986 */ /* 0x0001e2000c101508 */
[-C--:B------:R-:W-:Y:S01]  /*186e0*/  LEA.HI.X.SX32 R3, R69, R0.reuse, 0x1, P0 ;  /* 0x0000000045037211 */ /* 0x080fe200000f0eff */
[----:B------:R-:W-:Y:S01]  /*186f0*/  IMAD R41, R95, 0x4, R39 ;  /* 0x000000045f297824 */ /* 0x000fe200078e0227 */
[----:B------:R-:W-:Y:S02]  /*18700*/  LEA.HI.X.SX32 R11, R71, R0, 0x1, P1 ;  /* 0x00000000470b7211 */ /* 0x000fe400008f0eff */
[----:B------:R-:W1:Y:S01]  /*18710*/  LDS.128 R68, [R24] ;  /* 0x0000000018447984 */ /* 0x000e620000000c00 */
[-C--:B------:R-:W-:Y:S01]  /*18720*/  LEA R8, P0, R49, R94.reuse, 0x1 ;  /* 0x0000005e31087211 */ /* 0x080fe200078008ff */
[----:B--2---:R-:W-:Y:S01]  /*18730*/  IMAD R17, R95, 0x4, R41 ;  /* 0x000000045f117824 */ /* 0x004fe200078e0229 */
[----:B------:R-:W-:Y:S01]  /*18740*/  LEA R98, P1, R75, R94, 0x1 ;  /* 0x0000005e4b627211 */ /* 0x000fe200078208ff */
[----:B------:R2:W-:Y:S01]  /*18750*/  STG.E.U16 desc[UR8][R2.64], R6 ;  /* 0x0000000602007986 */ /* 0x0005e2000c101508 */
[----:B------:R-:W-:-:S02]  /*18760*/  LEA.HI.X.SX32 R121, R23, R0, 0x1, P2 ;  /* 0x0000000017797211 */ /* 0x000fc400010f0eff */
[----:B0-----:R-:W-:Y:S01]  /*18770*/  LEA.HI.X.SX32 R9, R49, R0, 0x1, P0 ;  /* 0x0000000031097211 */ /* 0x001fe200000f0eff */
[----:B------:R-:W-:Y:S01]  /*18780*/  IMAD R13, R95, 0x4, R17 ;  /* 0x000000045f0d7824 */ /* 0x000fe200078e0211 */
[----:B------:R-:W-:Y:S02]  /*18790*/  LEA R4, P0, R73, R94, 0x1 ;  /* 0x0000005e49047211 */ /* 0x000fe400078008ff */
[-C--:B------:R-:W-:Y:S01]  /*187a0*/  LEA.HI.X.SX32 R99, R75, R0.reuse, 0x1, P1 ;  /* 0x000000004b637211 */ /* 0x080fe200008f0eff */
[----:B------:R0:W-:Y:S01]  /*187b0*/  STG.E.U16 desc[UR8][R8.64], R14 ;  /* 0x0000000e08007986 */ /* 0x0001e2000c101508 */
[----:B------:R-:W-:Y:S02]  /*187c0*/  LEA.HI.X.SX32 R5, R73, R0, 0x1, P0 ;  /* 0x0000000049057211 */ /* 0x000fe400000f0eff */
[----:B------:R-:W-:Y:S01]  /*187d0*/  LEA R96, P0, R37, R94, 0x1 ;  /* 0x0000005e25607211 */ /* 0x000fe200078008ff */
[----:B------:R3:W-:Y:S01]  /*187e0*/  STG.E.U16 desc[UR8][R10.64], R7 ;  /* 0x000000070a007986 */ /* 0x0007e2000c101508 */
[----:B--2---:R-:W-:Y:S01]  /*187f0*/  PRMT R2, R7, 0x7632, R2 ;  /* 0x0000763207027816 */ /* 0x004fe20000000002 */
[----:B------:R-:W-:Y:S01]  /*18800*/  IMAD R3, R95, 0x4, R13 ;  /* 0x000000045f037824 */ /* 0x000fe200078e020d */
[----:B------:R-:W-:-:S02]  /*18810*/  LEA.HI.X.SX32 R97, R37, R0, 0x1, P0 ;  /* 0x0000000025617211 */ /* 0x000fc400000f0eff */
[-C--:B------:R-:W-:Y:S01]  /*18820*/  LEA R102, P1, R61, R94.reuse, 0x1 ;  /* 0x0000005e3d667211 */ /* 0x080fe200078208ff */
[----:B------:R-:W-:Y:S01]  /*18830*/  STG.E.U16 desc[UR8][R4.64], R2 ;  /* 0x0000000204007986 */ /* 0x000fe2000c101508 */
[----:B------:R-:W-:Y:S01]  /*18840*/  IMAD R43, R95, 0x4, R3 ;  /* 0x000000045f2b7824 */ /* 0x000fe200078e0203 */
[----:B------:R-:W-:Y:S02]  /*18850*/  LEA R100, P0, R51, R94, 0x1 ;  /* 0x0000005e33647211 */ /* 0x000fe400078008ff */
[----:B------:R-:W-:Y:S01]  /*18860*/  LEA.HI.X.SX32 R103, R61, R0, 0x1, P1 ;  /* 0x000000003d677211 */ /* 0x000fe200008f0eff */
[----:B------:R-:W-:Y:S01]  /*18870*/  IMAD R45, R95, 0x4, R43 ;  /* 0x000000045f2d7824 */ /* 0x000fe200078e022b */
[----:B------:R-:W-:Y:S01]  /*18880*/  LEA R108, P1, R19, R94, 0x1 ;  /* 0x0000005e136c7211 */ /* 0x000fe200078208ff */
[----:B------:R-:W2:Y:S01]  /*18890*/  LDS.128 R60, [R24+0x1000] ;  /* 0x00100000183c7984 */ /* 0x000ea20000000c00 */
[----:B------:R-:W-:Y:S01]  /*188a0*/  LEA.HI.X.SX32 R101, R51, R0, 0x1, P0 ;  /* 0x0000000033657211 */ /* 0x000fe200000f0eff */
[----:B0-----:R-:W-:Y:S01]  /*188b0*/  IMAD R9, R95, 0x4, R45 ;  /* 0x000000045f097824 */ /* 0x001fe200078e022d */
[----:B------:R-:W-:-:S02]  /*188c0*/  LEA R106, P0, R27, R94, 0x1 ;  /* 0x0000005e1b6a7211 */ /* 0x000fc400078008ff */
[-C--:B------:R-:W-:Y:S01]  /*188d0*/  LEA.HI.X.SX32 R109, R19, R0.reuse, 0x1, P1 ;  /* 0x00000000136d7211 */ /* 0x080fe200008f0eff */
[----:B---3--:R-:W-:Y:S01]  /*188e0*/  IMAD R11, R95, 0x4, R9 ;  /* 0x000000045f0b7824 */ /* 0x008fe200078e0209 */
[----:B------:R-:W-:Y:S02]  /*188f0*/  LEA.HI.X.SX32 R107, R27, R0, 0x1, P0 ;  /* 0x000000001b6b7211 */ /* 0x000fe400000f0eff */
[----:B------:R-:W-:Y:S01]  /*18900*/  LEA R112, P0, R31, R94, 0x1 ;  /* 0x0000005e1f707211 */ /* 0x000fe200078008ff */
[----:B------:R-:W-:Y:S01]  /*18910*/  IMAD R25, R95, 0x4, R11 ;  /* 0x000000045f197824 */ /* 0x000fe200078e020b */
[----:B-1----:R-:W-:Y:S01]  /*18920*/  PRMT R67, R68, 0x7632, R67 ;  /* 0x0000763244437816 */ /* 0x002fe20000000043 */
[----:B------:R0:W-:Y:S01]  /*18930*/  STG.E.U16 desc[UR8][R96.64], R68 ;  /* 0x0000004460007986 */ /* 0x0001e2000c101508 */
[----:B------:R-:W-:Y:S01]  /*18940*/  LEA.HI.X.SX32 R113, R31, R0, 0x1, P0 ;  /* 0x000000001f717211 */ /* 0x000fe200000f0eff */
[----:B------:R-:W-:Y:S01]  /*18950*/  IMAD R47, R95, 0x4, R25 ;  /* 0x000000045f2f7824 */ /* 0x000fe200078e0219 */
[-C--:B------:R-:W-:Y:S01]  /*18960*/  LEA R116, P0, R15, R94.reuse, 0x1 ;  /* 0x0000005e0f747211 */ /* 0x080fe200078008ff */
[----:B------:R1:W-:Y:S01]  /*18970*/  STG.E.U16 desc[UR8][R98.64], R67 ;  /* 0x0000004362007986 */ /* 0x0003e2000c101508 */
[----:B------:R-:W-:Y:S01]  /*18980*/  LEA R114, P1, R33, R94, 0x1 ;  /* 0x0000005e21727211 */ /* 0x000fe200078208ff */
[----:B------:R-:W-:Y:S01]  /*18990*/  IMAD R19, R95, 0x4, R47 ;  /* 0x000000045f137824 */ /* 0x000fe200078e022f */
[----:B------:R-:W-:-:S02]  /*189a0*/  LEA.HI.X.SX32 R117, R15, R0, 0x1, P0 ;  /* 0x000000000f757211 */ /* 0x000fc400000f0eff */
[----:B------:R-:W-:Y:S01]  /*189b0*/  LEA.HI.X.SX32 R115, R33, R0, 0x1, P1 ;  /* 0x0000000021737211 */ /* 0x000fe200008f0eff */
[----:B------:R-:W-:Y:S01]  /*189c0*/  IMAD R49, R95, 0x4, R19 ;  /* 0x000000045f317824 */ /* 0x000fe200078e0213 */
[-C--:B------:R-:W-:Y:S01]  /*189d0*/  LEA R122, P0, R35, R94.reuse, 0x1 ;  /* 0x0000005e237a7211 */ /* 0x080fe200078008ff */
[----:B0-----:R-:W3:Y:S01]  /*189e0*/  LDL.LU R96, [R1+0x34] ;  /* 0x0000340001607983 */ /* 0x001ee20000300800 */
[----:B------:R-:W-:Y:S02]  /*189f0*/  LEA R118, P1, R21, R94, 0x1 ;  /* 0x0000005e15767211 */ /* 0x000fe400078208ff */
[----:B------:R-:W-:Y:S01]  /*18a00*/  LEA R31, R95, R49, 0x2 ;  /* 0x000000315f1f7211 */ /* 0x000fe200078e10ff */
[----:B-1----:R-:W4:Y:S01]  /*18a10*/  LDL.LU R67, [R1+0x898] ;  /* 0x0008980001437983 */ /* 0x002f220000300800 */
[-C--:B------:R-:W-:Y:S02]  /*18a20*/  LEA.HI.X.SX32 R123, R35, R0.reuse, 0x1, P0 ;  /* 0x00000000237b7211 */ /* 0x080fe400000f0eff */
[----:B------:R-:W-:Y:S01]  /*18a30*/  LEA.HI.X.SX32 R119, R21, R0, 0x1, P1 ;  /* 0x0000000015777211 */ /* 0x000fe200008f0eff */
[----:B------:R-:W-:Y:S01]  /*18a40*/  IMAD R51, R95, 0x4, R31 ;  /* 0x000000045f337824 */ /* 0x000fe200078e021f */
[----:B------:R-:W-:-:S02]  /*18a50*/  LEA R124, P1, R39, R94, 0x1 ;  /* 0x0000005e277c7211 */ /* 0x000fc400078208ff */
[-C--:B------:R-:W-:Y:S01]  /*18a60*/  LEA R52, P2, R41, R94.reuse, 0x1 ;  /* 0x0000005e29347211 */ /* 0x080fe200078408ff */
[----:B------:R-:W-:Y:S01]  /*18a70*/  IMAD R23, R95, 0x4, R51 ;  /* 0x000000045f177824 */ /* 0x000fe200078e0233 */
[----:B------:R-:W-:Y:S02]  /*18a80*/  LEA R56, P0, R17, R94, 0x1 ;  /* 0x0000005e11387211 */ /* 0x000fe400078008ff */
[-C--:B------:R-:W-:Y:S01]  /*18a90*/  LEA.HI.X.SX32 R125, R39, R0.reuse, 0x1, P1 ;  /* 0x00000000277d7211 */ /* 0x080fe200008f0eff */
[----:B------:R-:W-:Y:S01]  /*18aa0*/  IMAD R73, R95, 0x4, R23 ;  /* 0x000000045f497824 */ /* 0x000fe200078e0217 */
[----:B------:R-:W-:Y:S02]  /*18ab0*/  LEA.HI.X.SX32 R53, R41, R0, 0x1, P2 ;  /* 0x0000000029357211 */ /* 0x000fe400010f0eff */
[-C--:B------:R-:W-:Y:S01]  /*18ac0*/  LEA R54, P1, R13, R94.reuse, 0x1 ;  /* 0x0000005e0d367211 */ /* 0x080fe200078208ff */
[----:B------:R-:W-:Y:S01]  /*18ad0*/  IMAD R27, R95, 0x4, R73 ;  /* 0x000000045f1b7824 */ /* 0x000fe200078e0249 */
[----:B------:R-:W-:-:S02]  /*18ae0*/  LEA R58, P2, R3, R94, 0x1 ;  /* 0x0000005e033a7211 */ /* 0x000fc400078408ff */
[----:B------:R-:W-:Y:S01]  /*18af0*/  LEA.HI.X.SX32 R57, R17, R0, 0x1, P0 ;  /* 0x0000000011397211 */ /* 0x000fe200000f0eff */
        /* <DEDUP_REMOVED lines=8> */
[-C--:B------:R-:W-:Y:S01]  /*18b80*/  LEA.HI.X.SX32 R3, R43, R0.reuse, 0x1, P0 ;  /* 0x000000002b037211 */ /* 0x080fe200000f0eff */
[----:B------:R-:W-:Y:S01]  /*18b90*/  IMAD R35, R95, 0x4, R33 ;  /* 0x000000045f237824 */ /* 0x000fe200078e0221 */
[-C--:B------:R-:W-:Y:S02]  /*18ba0*/  LEA.HI.X.SX32 R5, R45, R0.reuse, 0x1, P1 ;  /* 0x000000002d057211 */ /* 0x080fe400008f0eff */
[----:B------:R-:W-:Y:S01]  /*18bb0*/  LEA.HI.X.SX32 R7, R9, R0, 0x1, P2 ;  /* 0x0000000009077211 */ /* 0x000fe200010f0eff */
[----:B------:R-:W-:Y:S01]  /*18bc0*/  IMAD R37, R95, 0x4, R35 ;  /* 0x000000045f257824 */ /* 0x000fe200078e0223 */
[-C--:B------:R-:W-:Y:S02]  /*18bd0*/  LEA R8, P0, R11, R94.reuse, 0x1 ;  /* 0x0000005e0b087211 */ /* 0x080fe400078008ff */
        /* <DEDUP_REMOVED lines=12> */
[-C--:B------:R-:W-:Y:S02]  /*18ca0*/  LEA.HI.X.SX32 R15, R19, R0.reuse, 0x1, P0 ;  /* 0x00000000130f7211 */ /* 0x080fe400000f0eff */
[----:B------:R-:W-:Y:S02]  /*18cb0*/  LEA R47, R95, R45, 0x2 ;  /* 0x0000002d5f2f7211 */ /* 0x000fe400078e10ff */
[----:B------:R-:W-:Y:S02]  /*18cc0*/  LEA.HI.X.SX32 R17, R49, R0, 0x1, P1 ;  /* 0x0000000031117211 */ /* 0x000fe400008f0eff */
[----:B------:R-:W-:Y:S01]  /*18cd0*/  LEA R20, P0, R51, R94, 0x1 ;  /* 0x0000005e33147211 */ /* 0x000fe200078008ff */
[----:B------:R-:W-:Y:S01]  /*18ce0*/  IMAD R49, R95, 0x4, R47 ;  /* 0x000000045f317824 */ /* 0x000fe200078e022f */
[----:B------:R-:W-:Y:S02]  /*18cf0*/  LEA.HI.X.SX32 R19, R31, R0, 0x1, P2 ;  /* 0x000000001f137211 */ /* 0x000fe400010f0eff */
[----:B------:R-:W-:-:S02]  /*18d00*/  LEA R24, P2, R73, R94, 0x1 ;  /* 0x0000005e49187211 */ /* 0x000fc400078408ff */
[-C--:B------:R-:W-:Y:S01]  /*18d10*/  LEA.HI.X.SX32 R21, R51, R0.reuse, 0x1, P0 ;  /* 0x0000000033157211 */ /* 0x080fe200000f0eff */
[----:B------:R-:W-:Y:S01]  /*18d20*/  IMAD R51, R95, 0x4, R49 ;  /* 0x000000045f337824 */ /* 0x000fe200078e0231 */
[----:B------:R-:W-:Y:S02]  /*18d30*/  LEA.HI.X.SX32 R25, R73, R0, 0x1, P2 ;  /* 0x0000000049197211 */ /* 0x000fe400010f0eff */
[-C--:B------:R-:W-:Y:S01]  /*18d40*/  LEA R30, P2, R75, R94.reuse, 0x1 ;  /* 0x0000005e4b1e7211 */ /* 0x080fe200078408ff */
[----:B------:R-:W-:Y:S01]  /*18d50*/  IMAD R73, R95, 0x4, R51 ;  /* 0x000000045f497824 */ /* 0x000fe200078e0233 */
[----:B------:R-:W-:Y:S02]  /*18d60*/  LEA R22, P1, R23, R94, 0x1 ;  /* 0x0000005e17167211 */ /* 0x000fe400078208ff */
[-C--:B------:R-:W-:Y:S01]  /*18d70*/  LEA.HI.X.SX32 R31, R75, R0.reuse, 0x1, P2 ;  /* 0x000000004b1f7211 */ /* 0x080fe200010f0eff */
[----:B------:R-:W-:Y:S01]  /*18d80*/  IMAD R75, R95, 0x4, R73 ;  /* 0x000000045f4b7824 */ /* 0x000fe200078e0249 */
[----:B------:R-:W-:-:S02]  /*18d90*/  LEA.HI.X.SX32 R23, R23, R0, 0x1, P1 ;  /* 0x0000000017177211 */ /* 0x000fc400008f0eff */
        /* <DEDUP_REMOVED lines=9> */
[----:B------:R-:W-:Y:S01]  /*18e30*/  LEA R36, P2, R37, R94, 0x1 ;  /* 0x0000005e25247211 */ /* 0x000fe200078408ff */
[----:B------:R-:W-:Y:S01]  /*18e40*/  IMAD R83, R95, 0x4, R81 ;  /* 0x000000045f537824 */ /* 0x000fe200078e0251 */
[-C--:B------:R-:W-:Y:S02]  /*18e50*/  LEA.HI.X.SX32 R33, R33, R0.reuse, 0x1, P0 ;  /* 0x0000000021217211 */ /* 0x080fe400000f0eff */
        /* <DEDUP_REMOVED lines=15> */
[----:B------:R-:W-:Y:S02]  /*18f50*/  LEA R48, P2, R49, R94, 0x1 ;  /* 0x0000005e31307211 */ /* 0x000fe400078408ff */
[-C--:B------:R-:W-:Y:S02]  /*18f60*/  LEA.HI.X.SX32 R45, R45, R0.reuse, 0x1, P0 ;  /* 0x000000002d2d7211 */ /* 0x080fe400000f0eff */
[-C--:B------:R-:W-:Y:S02]  /*18f70*/  LEA.HI.X.SX32 R47, R47, R0.reuse, 0x1, P1 ;  /* 0x000000002f2f7211 */ /* 0x080fe400008f0eff */
[----:B------:R-:W-:Y:S02]  /*18f80*/  LEA.HI.X.SX32 R49, R49, R0, 0x1, P2 ;  /* 0x0000000031317211 */ /* 0x000fe400010f0eff */
[-C--:B------:R-:W-:Y:S02]  /*18f90*/  LEA R50, P0, R51, R94.reuse, 0x1 ;  /* 0x0000005e33327211 */ /* 0x080fe400078008ff */
        /* <DEDUP_REMOVED lines=14> */
[----:B------:R-:W-:Y:S02]  /*19080*/  LEA R95, R95, R93, 0x2 ;  /* 0x0000005d5f5f7211 */ /* 0x000fe400078e10ff */
[-C--:B------:R-:W-:Y:S02]  /*19090*/  LEA.HI.X.SX32 R83, R83, R0.reuse, 0x1, P0 ;  /* 0x0000000053537211 */ /* 0x080fe400000f0eff */
[-C--:B------:R-:W-:Y:S02]  /*190a0*/  LEA.HI.X.SX32 R85, R85, R0.reuse, 0x1, P1 ;  /* 0x0000000055557211 */ /* 0x080fe400008f0eff */
[----:B------:R-:W-:Y:S02]  /*190b0*/  LEA.HI.X.SX32 R87, R87, R0, 0x1, P2 ;  /* 0x0000000057577211 */ /* 0x000fe400010f0eff */
[----:B------:R-:W-:-:S02]  /*190c0*/  LEA R88, P0, R89, R94, 0x1 ;  /* 0x0000005e59587211 */ /* 0x000fc400078008ff */
[-C--:B------:R-:W-:Y:S02]  /*190d0*/  LEA R90, P1, R91, R94.reuse, 0x1 ;  /* 0x0000005e5b5a7211 */ /* 0x080fe400078208ff */
[-C--:B------:R-:W-:Y:S02]  /*190e0*/  LEA R92, P2, R93, R94.reuse, 0x1 ;  /* 0x0000005e5d5c7211 */ /* 0x080fe400078408ff */
[----:B------:R-:W-:Y:S02]  /*190f0*/  LEA R94, P3, R95, R94, 0x1 ;  /* 0x0000005e5f5e7211 */ /* 0x000fe400078608ff */
[----:B------:R-:W-:Y:S02]  /*19100*/  PRMT R68, R69, 0x7632, R68 ;  /* 0x0000763245447816 */ /* 0x000fe40000000044 */
[-C--:B------:R-:W-:Y:S02]  /*19110*/  LEA.HI.X.SX32 R89, R89, R0.reuse, 0x1, P0 ;  /* 0x0000000059597211 */ /* 0x080fe400000f0eff */
[----:B------:R-:W-:-:S02]  /*19120*/  LEA.HI.X.SX32 R91, R91, R0, 0x1, P1 ;  /* 0x000000005b5b7211 */ /* 0x000fc400008f0eff */
[-C--:B------:R-:W-:Y:S02]  /*19130*/  LEA.HI.X.SX32 R93, R93, R0.reuse, 0x1, P2 ;  /* 0x000000005d5d7211 */ /* 0x080fe400010f0eff */
[----:B------:R-:W-:Y:S02]  /*19140*/  LEA.HI.X.SX32 R95, R95, R0, 0x1, P3 ;  /* 0x000000005f5f7211 */ /* 0x000fe400018f0eff */
[----:B------:R-:W-:Y:S01]  /*19150*/  PRMT R0, R70, 0x7632, R0 ;  /* 0x0000763246007816 */ /* 0x000fe20000000000 */
[----:B------:R0:W-:Y:S04]  /*19160*/  STG.E.U16 desc[UR8][R100.64], R69 ;  /* 0x0000004564007986 */ /* 0x0001e8000c101508 */
[----:B------:R1:W-:Y:S04]  /*19170*/  STG.E.U16 desc[UR8][R102.64], R68 ;  /* 0x0000004466007986 */ /* 0x0003e8000c101508 */
[----:B------:R-:W-:Y:S01]  /*19180*/  STG.E.U16 desc[UR8][R104.64], R70 ;  /* 0x0000004668007986 */ /* 0x000fe2000c101508 */
[----:B------:R-:W-:-:S03]  /*19190*/  PRMT R97, R64, 0x7632, R97 ;  /* 0x0000763240617816 */ /* 0x000fc60000000061 */
[----:B------:R5:W-:Y:S01]  /*191a0*/  STG.E.U16 desc[UR8][R106.64], R0 ;  /* 0x000000006a007986 */ /* 0x000be2000c101508 */
[----:B0-----:R-:W-:-:S03]  /*191b0*/  PRMT R69, R65, 0x7632, R69 ;  /* 0x0000763241457816 */ /* 0x001fc60000000045 */
[----:B------:R-:W-:Y:S01]  /*191c0*/  STG.E.U16 desc[UR8][R108.64], R71 ;  /* 0x000000476c007986 */ /* 0x000fe2000c101508 */
[----:B-1----:R-:W-:Y:S02]  /*191d0*/  PRMT R68, R66, 0x7632, R68 ;  /* 0x0000763242447816 */ /* 0x002fe40000000044 */
[----:B-----5:R-:W-:-:S05]  /*191e0*/  PRMT R0, R71, 0x7632, R0 ;  /* 0x0000763247007816 */ /* 0x020fca0000000000 */
[----:B------:R2:W-:Y:S04]  /*191f0*/  STG.E.U16 desc[UR8][R110.64], R0 ;  /* 0x000000006e007986 */ /* 0x0005e8000c101508 */
[----:B------:R-:W-:Y:S04]  /*19200*/  STG.E.U16 desc[UR8][R112.64], R64 ;  /* 0x0000004070007986 */ /* 0x000fe8000c101508 */
[----:B------:R-:W-:Y:S04]  /*19210*/  STG.E.U16 desc[UR8][R114.64], R97 ;  /* 0x0000006172007986 */ /* 0x000fe8000c101508 */
[----:B------:R-:W-:Y:S01]  /*19220*/  STG.E.U16 desc[UR8][R116.64], R65 ;  /* 0x0000004174007986 */ /* 0x000fe2000c101508 */
[----:B--2---:R-:W-:-:S03]  /*19230*/  PRMT R0, R60, 0x7632, R0 ;  /* 0x000076323c007816 */ /* 0x004fc60000000000 */
[----:B------:R-:W-:Y:S04]  /*19240*/  STG.E.U16 desc[UR8][R118.64], R69 ;  /* 0x0000004576007986 */ /* 0x000fe8000c101508 */
[----:B------:R-:W-:Y:S04]  /*19250*/  STG.E.U16 desc[UR8][R120.64], R66 ;  /* 0x0000004278007986 */ /* 0x000fe8000c101508 */
[----:B------:R-:W-:Y:S01]  /*19260*/  STG.E.U16 desc[UR8][R122.64], R68 ;  /* 0x000000447a007986 */ /* 0x000fe2000c101508 */
[----:B----4-:R-:W-:-:S03]  /*19270*/  PRMT R70, R67, 0x7632, R70 ;  /* 0x0000763243467816 */ /* 0x010fc60000000046 */
[----:B------:R-:W-:Y:S04]  /*19280*/  STG.E.U16 desc[UR8][R124.64], R67 ;  /* 0x000000437c007986 */ /* 0x000fe8000c101508 */
[----:B------:R0:W-:Y:S04]  /*19290*/  STG.E.U16 desc[UR8][R52.64], R70 ;  /* 0x0000004634007986 */ /* 0x0001e8000c101508 */
[----:B------:R1:W-:Y:S04]  /*192a0*/  STG.E.U16 desc[UR8][R56.64], R60 ;  /* 0x0000003c38007986 */ /* 0x0003e8000c101508 */
[----:B------:R2:W-:Y:S04]  /*192b0*/  STG.E.U16 desc[UR8][R54.64], R0 ;  /* 0x0000000036007986 */ /* 0x0005e8000c101508 */
[----:B0-----:R-:W4:Y:S04]  /*192c0*/  LDL.LU.64 R52, [R1+0x890] ;  /* 0x0008900001347983 */ /* 0x001f280000300a00 */
[----:B-1----:R-:W5:Y:S04]  /*192d0*/  LDL.LU.64 R56, [R1+0x888] ;  /* 0x0008880001387983 */ /* 0x002f680000300a00 */
[----:B--2---:R-:W2:Y:S04]  /*192e0*/  LDL.LU.64 R54, [R1+0x880] ;  /* 0x0008800001367983 */ /* 0x004ea80000300a00 */
[----:B------:R0:W-:Y:S01]  /*192f0*/  STG.E.U16 desc[UR8][R58.64], R61 ;  /* 0x0000003d3a007986 */ /* 0x0001e2000c101508 */
[----:B------:R-:W-:-:S03]  /*19300*/  PRMT R71, R61, 0x7632, R71 ;  /* 0x000076323d477816 */ /* 0x000fc60000000047 */
[----:B---3--:R-:W1:Y:S04]  /*19310*/  LDS.128 R64, [R96+0x2000] ;  /* 0x0020000060407984 */ /* 0x008e680000000c00 */
[----:B0-----:R-:W3:Y:S04]  /*19320*/  LDL.LU.64 R58, [R1+0x878] ;  /* 0x00087800013a7983 */ /* 0x001ee80000300a00 */
[----:B------:R-:W2:Y:S04]  /*19330*/  LDL.LU R101, [R1+0x30] ;  /* 0x0000300001657983 */ /* 0x000ea80000300800 */
[----:B------:R-:W2:Y:S04]  /*19340*/  LDL.LU R98, [R1+0x2c] ;  /* 0x00002c0001627983 */ /* 0x000ea80000300800 */
[----:B------:R-:W2:Y:S01]  /*19350*/  LDL.LU R99, [R1+0x870] ;  /* 0x0008700001637983 */ /* 0x000ea20000300800 */
[----:B------:R-:W-:-:S03]  /*19360*/  PRMT R69, R62, 0x7632, R69 ;  /* 0x000076323e457816 */ /* 0x000fc60000000045 */
[----:B------:R-:W-:Y:S04]  /*19370*/  STG.E.U16 desc[UR8][R2.64], R71 ;  /* 0x0000004702007986 */ /* 0x000fe8000c101508 */
[----:B------:R0:W-:Y:S04]  /*19380*/  STG.E.U16 desc[UR8][R4.64], R62 ;  /* 0x0000003e04007986 */ /* 0x0001e8000c101508 */
[----:B------:R-:W-:Y:S04]  /*19390*/  STG.E.U16 desc[UR8][R6.64], R69 ;  /* 0x0000004506007986 */ /* 0x000fe8000c101508 */
[----:B------:R-:W-:Y:S01]  /*193a0*/  STG.E.U16 desc[UR8][R8.64], R63 ;  /* 0x0000003f08007986 */ /* 0x000fe2000c101508 */
[----:B0-----:R-:W-:-:S05]  /*193b0*/  PRMT R5, R63, 0x7632, R5 ;  /* 0x000076323f057816 */ /* 0x001fca0000000005 */
[----:B------:R-:W-:Y:S04]  /*193c0*/  STG.E.U16 desc[UR8][R10.64], R5 ;  /* 0x000000050a007986 */ /* 0x000fe8000c101508 */
[----:B------:R0:W1:Y:S01]  /*193d0*/  LDS.128 R4, [R96+0x3000] ;  /* 0x0030000060047984 */ /* 0x0000620000000c00 */
[----:B------:R-:W0:Y:S02]  /*193e0*/  S2R R100, SR_TID.X ;  /* 0x0000000000647919 */ /* 0x000e240000002100 */
[----:B0-----:R-:W-:-:S04]  /*193f0*/  SHF.R.U32.HI R96, RZ, 0x2, R100 ;  /* 0x00000002ff607819 */ /* 0x001fc80000011664 */
[----:B------:R-:W-:-:S04]  /*19400*/  LOP3.LUT R96, R96, 0x38, RZ, 0xc0, !PT ;  /* 0x0000003860607812 */ /* 0x000fc800078ec0ff */
[----:B------:R-:W-:-:S05]  /*19410*/  LOP3.LUT R96, R96, 0x1f, R100, 0xf8, !PT ;  /* 0x0000001f60607812 */ /* 0x000fca00078ef864 */
[----:B------:R-:W-:Y:S02]  /*19420*/  IMAD.SHL.U32 R0, R96, 0x10, RZ ;  /* 0x0000001060007824 */ /* 0x000fe400078e00ff */
[----:B------:R-:W0:Y:S03]  /*19430*/  S2R R96, SR_TID.X ;  /* 0x0000000000607919 */ /* 0x000e260000002100 */
[----:B------:R-:W-:Y:S02]  /*19440*/  LOP3.LUT R8, R0, 0xf0, RZ, 0xc0, !PT ;  /* 0x000000f000087812 */ /* 0x000fe400078ec0ff */
[----:B------:R-:W1:Y:S01]  /*19450*/  LDC R0, c[0x0][0x3ec] ;  /* 0x0000fb00ff007b82 */ /* 0x000e620000000800 */
[----:B0-----:R-:W-:-:S04]  /*19460*/  LOP3.LUT R96, R96, 0xff, RZ, 0xc0, !PT ;  /* 0x000000ff60607812 */ /* 0x001fc800078ec0ff */
[----:B------:R-:W-:Y:S02]  /*19470*/  ISETP.GE.U32.AND P0, PT, R96, 0x40, PT ;  /* 0x000000406000780c */ /* 0x000fe40003f06070 */
[----:B------:R-:W0:Y:S02]  /*19480*/  S2R R96, SR_TID.X ;  /* 0x0000000000607919 */ /* 0x000e240000002100 */
[----:B0-----:R-:W-:Y:S02]  /*19490*/  ISETP.GE.U32.AND P5, PT, R96, 0x20, PT ;  /* 0x000000206000780c */ /* 0x001fe40003fa6070 */
[----:B-----5:R-:W-:Y:S02]  /*194a0*/  PRMT R3, R56, 0x7632, R3 ;  /* 0x0000763238037816 */ /* 0x020fe40000000003 */
[----:B------:R-:W-:Y:S01]  /*194b0*/  PRMT R9, R57, 0x7632, R9 ;  /* 0x0000763239097816 */ /* 0x000fe20000000009 */
[----:B------:R0:W-:Y:S04]  /*194c0*/  STG.E.U16 desc[UR8][R12.64], R56 ;  /* 0x000000380c007986 */ /* 0x0001e8000c101508 */
[----:B------:R1:W-:Y:S04]  /*194d0*/  STG.E.U16 desc[UR8][R14.64], R3 ;  /* 0x000000030e007986 */ /* 0x0003e8000c101508 */
[----:B------:R5:W-:Y:S04]  /*194e0*/  STG.E.U16 desc[UR8][R16.64], R57 ;  /* 0x0000003910007986 */ /* 0x000be8000c101508 */
[----:B------:R4:W-:Y:S01]  /*194f0*/  STG.E.U16 desc[UR8][R18.64], R9 ;  /* 0x0000000912007986 */ /* 0x0009e2000c101508 */
[----:B---3--:R-:W-:-:S02]  /*19500*/  PRMT R11, R58, 0x7632, R11 ;  /* 0x000076323a0b7816 */ /* 0x008fc4000000000b */
[----:B0-----:R-:W-:Y:S01]  /*19510*/  PRMT R13, R59, 0x7632, R13 ;  /* 0x000076323b0d7816 */ /* 0x001fe2000000000d */
[----:B------:R0:W-:Y:S01]  /*19520*/  STG.E.U16 desc[UR8][R20.64], R58 ;  /* 0x0000003a14007986 */ /* 0x0001e2000c101508 */
[----:B-1----:R-:W-:Y:S02]  /*19530*/  PRMT R15, R64, 0x7632, R15 ;  /* 0x00007632400f7816 */ /* 0x002fe4000000000f */
[----:B-----5:R-:W-:Y:S01]  /*19540*/  PRMT R17, R65, 0x7632, R17 ;  /* 0x0000763241117816 */ /* 0x020fe20000000011 */
[----:B------:R1:W-:Y:S01]  /*19550*/  STG.E.U16 desc[UR8][R22.64], R11 ;  /* 0x0000000b16007986 */ /* 0x0003e2000c101508 */
[----:B----4-:R-:W-:-:S03]  /*19560*/  PRMT R19, R66, 0x7632, R19 ;  /* 0x0000763242137816 */ /* 0x010fc60000000013 */
[----:B------:R3:W-:Y:S04]  /*19570*/  STG.E.U16 desc[UR8][R24.64], R59 ;  /* 0x0000003b18007986 */ /* 0x0007e8000c101508 */
[----:B------:R-:W-:Y:S01]  /*19580*/  STG.E.U16 desc[UR8][R26.64], R13 ;  /* 0x0000000d1a007986 */ /* 0x000fe2000c101508 */
[----:B0-----:R-:W-:-:S03]  /*19590*/  PRMT R21, R67, 0x7632, R21 ;  /* 0x0000763243157816 */ /* 0x001fc60000000015 */
[----:B------:R-:W-:Y:S01]  /*195a0*/  STG.E.U16 desc[UR8][R28.64], R64 ;  /* 0x000000401c007986 */ /* 0x000fe2000c101508 */
[----:B-1----:R-:W-:Y:S01]  /*195b0*/  PRMT R23, R52, 0x7632, R23 ;  /* 0x0000763234177816 */ /* 0x002fe20000000017 */
[----:B------:R-:W0:Y:S02]  /*195c0*/  LDC.64 R10, c[0x0][0x3a0] ;  /* 0x0000e800ff0a7b82 */ /* 0x000e240000000a00 */
[----:B------:R-:W-:Y:S04]  /*195d0*/  STG.E.U16 desc[UR8][R30.64], R15 ;  /* 0x0000000f1e007986 */ /* 0x000fe8000c101508 */
[----:B------:R-:W-:Y:S01]  /*195e0*/  STG.E.U16 desc[UR8][R32.64], R65 ;  /* 0x0000004120007986 */ /* 0x000fe2000c101508 */
[----:B---3--:R-:W-:-:S03]  /*195f0*/  PRMT R25, R53, 0x7632, R25 ;  /* 0x0000763235197816 */ /* 0x008fc60000000019 */
[----:B------:R-:W-:Y:S04]  /*19600*/  STG.E.U16 desc[UR8][R34.64], R17 ;  /* 0x0000001122007986 */ /* 0x000fe8000c101508 */
[----:B------:R2:W-:Y:S04]  /*19610*/  STG.E.U16 desc[UR8][R36.64], R66 ;  /* 0x0000004224007986 */ /* 0x0005e8000c101508 */
[----:B------:R1:W-:Y:S04]  /*19620*/  STG.E.U16 desc[UR8][R38.64], R19 ;  /* 0x0000001326007986 */ /* 0x0003e8000c101508 */
[----:B------:R3:W-:Y:S04]  /*19630*/  STG.E.U16 desc[UR8][R40.64], R67 ;  /* 0x0000004328007986 */ /* 0x0007e8000c101508 */
[----:B------:R4:W-:Y:S01]  /*19640*/  STG.E.U16 desc[UR8][R42.64], R21 ;  /* 0x000000152a007986 */ /* 0x0009e2000c101508 */
[----:B--2---:R-:W-:-:S03]  /*19650*/  PRMT R37, R54, 0x7632, R37 ;  /* 0x0000763236257816 */ /* 0x004fc60000000025 */
[----:B------:R2:W-:Y:S01]  /*19660*/  STG.E.U16 desc[UR8][R44.64], R52 ;  /* 0x000000342c007986 */ /* 0x0005e2000c101508 */
[----:B-1----:R-:W-:-:S03]  /*19670*/  PRMT R39, R55, 0x7632, R39 ;  /* 0x0000763237277816 */ /* 0x002fc60000000027 */
[----:B------:R1:W-:Y:S01]  /*19680*/  STG.E.U16 desc[UR8][R46.64], R23 ;  /* 0x000000172e007986 */ /* 0x0003e2000c101508 */
[----:B---3--:R-:W-:-:S03]  /*19690*/  PRMT R41, R4, 0x7632, R41 ;  /* 0x0000763204297816 */ /* 0x008fc60000000029 */
[----:B------:R-:W-:Y:S01]  /*196a0*/  STG.E.U16 desc[UR8][R48.64], R53 ;  /* 0x0000003530007986 */ /* 0x000fe2000c101508 */
[----:B----4-:R-:W-:-:S03]  /*196b0*/  PRMT R43, R5, 0x7632, R43 ;  /* 0x00007632052b7816 */ /* 0x010fc6000000002b */
[----:B------:R-:W-:Y:S04]  /*196c0*/  STG.E.U16 desc[UR8][R50.64], R25 ;  /* 0x0000001932007986 */ /* 0x000fe8000c101508 */
[----:B------:R-:W-:Y:S01]  /*196d0*/  STG.E.U16 desc[UR8][R72.64], R54 ;  /* 0x0000003648007986 */ /* 0x000fe2000c101508 */
[----:B--2---:R-:W-:-:S03]  /*196e0*/  PRMT R45, R6, 0x7632, R45 ;  /* 0x00007632062d7816 */ /* 0x004fc6000000002d */
[----:B------:R-:W-:Y:S04]  /*196f0*/  STG.E.U16 desc[UR8][R74.64], R37 ;  /* 0x000000254a007986 */ /* 0x000fe8000c101508 */
[----:B------:R-:W-:Y:S01]  /*19700*/  STG.E.U16 desc[UR8][R76.64], R55 ;  /* 0x000000374c007986 */ /* 0x000fe2000c101508 */
[----:B-1----:R-:W-:-:S03]  /*19710*/  PRMT R47, R7, 0x7632, R47 ;  /* 0x00007632072f7816 */ /* 0x002fc6000000002f */
[----:B------:R-:W-:Y:S04]  /*19720*/  STG.E.U16 desc[UR8][R78.64], R39 ;  /* 0x000000274e007986 */ /* 0x000fe8000c101508 */
[----:B------:R-:W-:Y:S04]  /*19730*/  STG.E.U16 desc[UR8][R80.64], R4 ;  /* 0x0000000450007986 */ /* 0x000fe8000c101508 */
[----:B------:R-:W-:Y:S04]  /*19740*/  STG.E.U16 desc[UR8][R82.64], R41 ;  /* 0x0000002952007986 */ /* 0x000fe8000c101508 */
[----:B------:R-:W-:Y:S04]  /*19750*/  STG.E.U16 desc[UR8][R84.64], R5 ;  /* 0x0000000554007986 */ /* 0x000fe8000c101508 */
[----:B------:R-:W-:Y:S04]  /*19760*/  STG.E.U16 desc[UR8][R86.64], R43 ;  /* 0x0000002b56007986 */ /* 0x000fe8000c101508 */
[----:B------:R-:W-:Y:S04]  /*19770*/  STG.E.U16 desc[UR8][R88.64], R6 ;  /* 0x0000000658007986 */ /* 0x000fe8000c101508 */
[----:B------:R-:W-:Y:S04]  /*19780*/  STG.E.U16 desc[UR8][R90.64], R45 ;  /* 0x0000002d5a007986 */ /* 0x000fe8000c101508 */
[----:B------:R-:W-:Y:S04]  /*19790*/  STG.E.U16 desc[UR8][R92.64], R7 ;  /* 0x000000075c007986 */ /* 0x000fe8000c101508 */
[----:B------:R-:W-:Y:S01]  /*197a0*/  STG.E.U16 desc[UR8][R94.64], R47 ;  /* 0x0000002f5e007986 */ /* 0x000fe2000c101508 */
[----:B------:R-:W-:Y:S06]  /*197b0*/  BAR.SYNC.DEFER_BLOCKING 0x0 ;  /* 0x0000000000007b1d */ /* 0x000fec0000010000 */
[----:B------:R1:W-:Y:S02]  /*197c0*/  STSM.16.M88 [R101], R98 ;  /* 0x0000006265007844 */ /* 0x0003e40000000000 */
[----:B------:R-:W-:Y:S06]  /*197d0*/  BAR.SYNC.DEFER_BLOCKING 0x0 ;  /* 0x0000000000007b1d */ /* 0x000fec0000010000 */
[----:B-1----:R-:W1:Y:S01]  /*197e0*/  S2R R98, SR_CTAID.Y ;  /* 0x0000000000627919 */ /* 0x002e620000002600 */
[----:B------:R-:W2:Y:S01]  /*197f0*/  LDSM.16.M88 R5, [R8+UR4] ;  /* 0x000000040805783b */ /* 0x000ea20008000000 */
[----:B------:R-:W-:-:S02]  /*19800*/  IMAD.SHL.U32 R2, R99, 0x4, RZ ;  /* 0x0000000463027824 */ /* 0x000fc400078e00ff */
[----:B------:R-:W-:-:S04]  /*19810*/  IMAD.HI R4, R99, 0x4, RZ ;  /* 0x0000000463047827 */ /* 0x000fc800078e02ff */
[----:B-1----:R-:W-:-:S04]  /*19820*/  IMAD R0, R98, R0, RZ ;  /* 0x0000000062007224 */ /* 0x002fc800078e02ff */
[C---:B------:R-:W-:Y:S02]  /*19830*/  IMAD.SHL.U32 R3, R0.reuse, 0x4, RZ ;  /* 0x0000000400037824 */ /* 0x040fe400078e00ff */
[----:B------:R-:W-:-:S03]  /*19840*/  IMAD.HI R0, R0, 0x4, RZ ;  /* 0x0000000400007827 */ /* 0x000fc600078e02ff */
[----:B0-----:R-:W-:-:S04]  /*19850*/  IADD3 R2, P1, P2, R2, R10, R3 ;  /* 0x0000000a02027210 */ /* 0x001fc80007a3e003 */
[----:B------:R-:W-:-:S05]  /*19860*/  IADD3.X R3, PT, PT, R4, R11, R0, P1, P2 ;  /* 0x0000000b04037210 */ /* 0x000fca0000fe4400 */
[----:B--2---:R0:W-:Y:S01]  /*19870*/  @!P0 STG.E desc[UR8][R2.64], R5 ;  /* 0x0000000502008986 */ /* 0x0041e2000c101908 */
[----:B------:R-:W-:Y:S06]  /*19880*/  BAR.SYNC.DEFER_BLOCKING 0x0 ;  /* 0x0000000000007b1d */ /* 0x000fec0000010000 */
[----:B------:R-:W-:Y:S05]  /*19890*/  @P5 BRA `(.L_x_20) ;  /* 0x0000000000a05947 */ /* 0x000fea0003800000 */
[----:B0-----:R-:W0:Y:S01]  /*198a0*/  S2R R3, SR_CgaCtaId ;  /* 0x0000000000037919 */ /* 0x001e220000008800 */
[----:B------:R-:W-:Y:S01]  /*198b0*/  NOP ;  /* 0x0000000000007918 */ /* 0x000fe20000000000 */
[----:B------:R-:W-:Y:S01]  /*198c0*/  MOV R0, 0x50 ;  /* 0x0000005000007802 */ /* 0x000fe20000000f00 */
[----:B------:R-:W-:-:S03]  /*198d0*/  IMAD.MOV.U32 R7, RZ, RZ, 0x1 ;  /* 0x00000001ff077424 */ /* 0x000fc600078e00ff */
[----:B0-----:R-:W-:Y:S01]  /*198e0*/  LEA R9, R3, R0, 0x18 ;  /* 0x0000000003097211 */ /* 0x001fe200078ec0ff */
[----:B------:R-:W-:Y:S02]  /*198f0*/  IMAD.U32 R0, RZ, RZ, UR5 ;  /* 0x00000005ff007e24 */ /* 0x000fe4000f8e00ff */
[----:B------:R-:W-:Y:S02]  /*19900*/  IMAD.MOV.U32 R3, RZ, RZ, 0xffff ;  /* 0x0000ffffff037424 */ /* 0x000fe400078e00ff */
[----:B------:R-:W0:Y:S01]  /*19910*/  LDS R5, [R9] ;  /* 0x0000000009057984 */ /* 0x000e220000000800 */
[----:B------:R-:W-:-:S04]  /*19920*/  LOP3.LUT R0, R0, 0xffff, RZ, 0xc0, !PT ;  /* 0x0000ffff00007812 */ /* 0x000fc800078ec0ff */
[----:B------:R-:W-:-:S05]  /*19930*/  SHF.R.U32.HI R0, RZ, 0x5, R0 ;  /* 0x00000005ff007819 */ /* 0x000fca0000011600 */
[----:B------:R-:W-:Y:S01]  /*19940*/  VIADD R2, R0, 0x10 ;  /* 0x0000001000027836 */ /* 0x000fe20000000000 */
[----:B------:R-:W-:-:S04]  /*19950*/  SHF.L.U32 R0, R3, R0, RZ ;  /* 0x0000000003007219 */ /* 0x000fc800000006ff */
[----:B------:R-:W-:-:S04]  /*19960*/  SHF.L.U32 R3, R7, R2, RZ ;  /* 0x0000000207037219 */ /* 0x000fc800000006ff */
[----:B------:R-:W-:-:S04]  /*19970*/  LOP3.LUT R0, R3, R0, RZ, 0xfc, !PT ;  /* 0x0000000003007212 */ /* 0x000fc800078efcff */
[C---:B------:R-:W-:Y:S02]  /*19980*/  LOP3.LUT R2, R0.reuse, 0xffff, RZ, 0xc0, !PT ;  /* 0x0000ffff00027812 */ /* 0x040fe400078ec0ff */
[----:B0-----:R-:W-:-:S04]  /*19990*/  LOP3.LUT R3, R0, 0xffff, R5, 0x80, !PT ;  /* 0x0000ffff00037812 */ /* 0x001fc800078e8005 */
[----:B------:R-:W-:-:S13]  /*199a0*/  ISETP.NE.AND P0, PT, R3, R2, PT ;  /* 0x000000020300720c */ /* 0x000fda0003f05270 */
[----:B------:R-:W-:Y:S05]  /*199b0*/  @P0 BRA `(.L_x_21) ;  /* 0x0000000000500947 */ /* 0x000fea0003800000 */
[----:B------:R-:W-:Y:S02]  /*199c0*/  SHF.R.U32.HI R5, RZ, 0x10, R5 ;  /* 0x00000010ff057819 */ /* 0x000fe40000011605 */
[----:B------:R-:W-:-:S04]  /*199d0*/  SHF.R.U32.HI R2, RZ, 0x10, R0 ;  /* 0x00000010ff027819 */ /* 0x000fc80000011600 */
[----:B------:R-:W-:-:S04]  /*199e0*/  LOP3.LUT R5, R5, R2, RZ, 0xc0, !PT ;  /* 0x0000000205057212 */ /* 0x000fc800078ec0ff */
[----:B------:R-:W-:-:S13]  /*199f0*/  ISETP.NE.AND P0, PT, R5, R2, PT ;  /* 0x000000020500720c */ /* 0x000fda0003f05270 */
[----:B------:R-:W-:Y:S05]  /*19a00*/  @P0 BRA `(.L_x_22) ;  /* 0x0000000000300947 */ /* 0x000fea0003800000 */
[----:B------:R-:W-:Y:S01]  /*19a10*/  R2UR UR4, R0 ;  /* 0x00000000000472ca */ /* 0x000fe200000e0000 */
[----:B------:R-:W0:Y:S01]  /*19a20*/  S2R R3, SR_LANEID ;  /* 0x0000000000037919 */ /* 0x000e220000000000 */
[----:B------:R-:W-:-:S06]  /*19a30*/  VOTE.ANY R2, PT, PT ;  /* 0x0000000000027806 */ /* 0x000fcc00038e0100 */
[----:B------:R-:W0:Y:S05]  /*19a40*/  FLO.U32 R2, R2 ;  /* 0x0000000200027300 */ /* 0x000e2a00000e0000 */
[----:B------:R-:W-:-:S06]  /*19a50*/  ULOP3.LUT UR4, URZ, UR4, URZ, 0x33, !UPT ;  /* 0x00000004ff047292 */ /* 0x000fcc000f8e33ff */
[----:B------:R-:W-:-:S04]  /*19a60*/  IMAD.U32 R4, RZ, RZ, UR4 ;  /* 0x00000004ff047e24 */ /* 0x000fc8000f8e00ff */
[----:B------:R-:W1:Y:S02]  /*19a70*/  REDUX UR5, R4 ;  /* 0x00000000040573c4 */ /* 0x000e640000000000 */
[----:B------:R2:W-:Y:S01]  /*19a80*/  UTCATOMSWS.AND URZ, UR4 ;  /* 0x0000000400ff79e3 */ /* 0x0005e20008000000 */
[----:B0-----:R-:W-:Y:S01]  /*19a90*/  ISETP.EQ.U32.AND P0, PT, R2, R3, PT ;  /* 0x000000030200720c */ /* 0x001fe20003f02070 */
[----:B-1----:R-:W-:-:S12]  /*19aa0*/  IMAD.U32 R0, RZ, RZ, UR5 ;  /* 0x00000005ff007e24 */ /* 0x002fd8000f8e00ff */
[----:B------:R2:W-:Y:S01]  /*19ab0*/  @P0 ATOMS.AND RZ, [R9], R0 ;  /* 0x0000000009ff038c */ /* 0x0005e20002800000 */
[----:B------:R-:W-:Y:S05]  /*19ac0*/  BRA `(.L_x_20) ;  /* 0x0000000000147947 */ /* 0x000fea0003800000 */
.L_x_22:
[----:B------:R-:W-:-:S07]  /*19ad0*/  MOV R2, 0x19af0 ;  /* 0x00019af000027802 */ /* 0x000fce0000000f00 */
[----:B------:R-:W-:Y:S05]  /*19ae0*/  CALL.REL.NOINC `($__internal_0_$__cuda_sm10x_tcgen05_guardrail_trap_col_being_dealloced_not_returned_by_alloc) ;  /* 0x0000000000447944 */ /* 0x000fea0003c00000 */
[----:B------:R-:W-:Y:S05]  /*19af0*/  BRA `(.L_x_20) ;  /* 0x0000000000087947 */ /* 0x000fea0003800000 */
.L_x_21:
[----:B------:R-:W-:-:S07]  /*19b00*/  MOV R2, 0x19b20 ;  /* 0x00019b2000027802 */ /* 0x000fce0000000f00 */
[----:B------:R-:W-:Y:S05]  /*19b10*/  CALL.REL.NOINC `($__internal_2_$__cuda_sm10x_tcgen05_guardrail_trap_unallocated_columns_being_dealloced) ;  /* 0x0000000000507944 */ /* 0x000fea0003c00000 */
.L_x_20:
[----:B------:R-:W-:Y:S01]  /*19b20*/  NOP ;  /* 0x0000000000007918 */ /* 0x000fe20000000000 */
[----:B--2---:R-:W-:Y:S05]  /*19b30*/  EXIT ;  /* 0x000000000000794d */ /* 0x004fea0003800000 */
.L_x_8:
[----:B------:R-:W1:Y:S02]  /*19b40*/  SYNCS.PHASECHK.TRANS64.TRYWAIT P1, [UR4+0x10000], RZ ;  /* 0x010000ffff0075a7 */ /* 0x000e640008021104 */
[----:B-1----:R-:W-:Y:S05]  /*19b50*/  @!P1 BRA `(.L_x_8) ;  /* 0xfffffffc00f89947 */ /* 0x002fea000383ffff */
[----:B------:R-:W-:Y:S05]  /*19b60*/  BRA `(.L_x_7) ;  /* 0xfffffeec00d07947 */ /* 0x000fea000383ffff */
.L_x_14:
[----:B------:R-:W1:Y:S02]  /*19b70*/  SYNCS.PHASECHK.TRANS64.TRYWAIT P4, [UR4+0x38010], RZ ;  /* 0x038010ffff0075a7 */ /* 0x000e640008081104 */
[----:B-1----:R-:W-:Y:S05]  /*19b80*/  @!P4 BRA `(.L_x_14) ;  /* 0xfffffffc00f8c947 */ /* 0x002fea000383ffff */
[----:B------:R-:W-:Y:S05]  /*19b90*/  BRA `(.L_x_23) ;  /* 0xffffff9800a87947 */ /* 0x000fea000383ffff */
.L_x_15:
[----:B------:R-:W0:Y:S02]  /*19ba0*/  SYNCS.PHASECHK.TRANS64.TRYWAIT P4, [UR6], R46 ;  /* 0x0000002eff0075a7 */ /* 0x000e240008081106 */
[----:B0-----:R-:W-:Y:S05]  /*19bb0*/  @!P4 BRA `(.L_x_15) ;  /* 0xfffffffc00f8c947 */ /* 0x001fea000383ffff */
[----:B------:R-:W-:Y:S05]  /*19bc0*/  BRA `(.L_x_24) ;  /* 0xffffffa400fc7947 */ /* 0x000fea000383ffff */
.L_x_19:
[----:B------:R-:W1:Y:S02]  /*19bd0*/  SYNCS.PHASECHK.TRANS64.TRYWAIT P2, [UR6], R6 ;  /* 0x00000006ff0075a7 */ /* 0x000e640008041106 */
[----:B-1----:R-:W-:Y:S05]  /*19be0*/  @!P2 BRA `(.L_x_19) ;  /* 0xfffffffc00f8a947 */ /* 0x002fea000383ffff */
[----:B------:R-:W-:Y:S05]  /*19bf0*/  BRA `(.L_x_18) ;  /* 0xffffffd4005c7947 */ /* 0x000fea000383ffff */
        .weak           $__internal_0_$__cuda_sm10x_tcgen05_guardrail_trap_col_being_dealloced_not_returned_by_alloc
        .type           $__internal_0_$__cuda_sm10x_tcgen05_guardrail_trap_col_being_dealloced_not_returned_by_alloc,@function
        .size           $__internal_0_$__cuda_sm10x_tcgen05_guardrail_trap_col_being_dealloced_not_returned_by_alloc,($__internal_1_$__cuda_sm10x_tcgen05_guardrail_trap_phase_invalid_during_alloc - $__internal_0_$__cuda_sm10x_tcgen05_guardrail_trap_col_being_dealloced_not_returned_by_alloc)
$__internal_0_$__cuda_sm10x_tcgen05_guardrail_trap_col_being_dealloced_not_returned_by_alloc:
[----:B------:R-:W-:Y:S05]  /*19c00*/  BPT.TRAP 0x1 ;  /* 0x000000040000795c */ /* 0x000fea0000300000 */
[----:B------:R-:W-:-:S04]  /*19c10*/  IMAD.MOV.U32 R3, RZ, RZ, 0x0 ;  /* 0x00000000ff037424 */ /* 0x000fc800078e00ff */
[----:B------:R-:W-:Y:S05]  /*19c20*/  RET.REL.NODEC R2 `(attn_fwd) ;  /* 0xfffffe6002f47950 */ /* 0x000fea0003c3ffff */
        .weak           $__internal_1_$__cuda_sm10x_tcgen05_guardrail_trap_phase_invalid_during_alloc
        .type           $__internal_1_$__cuda_sm10x_tcgen05_guardrail_trap_phase_invalid_during_alloc,@function
        .size           $__internal_1_$__cuda_sm10x_tcgen05_guardrail_trap_phase_invalid_during_alloc,($__internal_2_$__cuda_sm10x_tcgen05_guardrail_trap_unallocated_columns_being_dealloced - $__internal_1_$__cuda_sm10x_tcgen05_guardrail_trap_phase_invalid_during_alloc)
$__internal_1_$__cuda_sm10x_tcgen05_guardrail_trap_phase_invalid_during_alloc:
[----:B------:R-:W-:Y:S05]  /*19c30*/  BPT.TRAP 0x1 ;  /* 0x000000040000795c */ /* 0x000fea0000300000 */
[----:B------:R-:W-:-:S04]  /*19c40*/  IMAD.MOV.U32 R5, RZ, RZ, 0x0 ;  /* 0x00000000ff057424 */ /* 0x000fc800078e00ff */
[----:B------:R-:W-:Y:S05]  /*19c50*/  RET.REL.NODEC R4 `(attn_fwd) ;  /* 0xfffffe6004e87950 */ /* 0x000fea0003c3ffff */
        .weak           $__internal_2_$__cuda_sm10x_tcgen05_guardrail_trap_unallocated_columns_being_dealloced
        .type           $__internal_2_$__cuda_sm10x_tcgen05_guardrail_trap_unallocated_columns_being_dealloced,@function
        .size           $__internal_2_$__cuda_sm10x_tcgen05_guardrail_trap_unallocated_columns_being_dealloced,(.L_x_28 - $__internal_2_$__cuda_sm10x_tcgen05_guardrail_trap_unallocated_columns_being_dealloced)
$__internal_2_$__cuda_sm10x_tcgen05_guardrail_trap_unallocated_columns_being_dealloced:
[----:B------:R-:W-:Y:S05]  /*19c60*/  BPT.TRAP 0x1 ;  /* 0x000000040000795c */ /* 0x000fea0000300000 */
[----:B------:R-:W-:-:S04]  /*19c70*/  IMAD.MOV.U32 R3, RZ, RZ, 0x0 ;  /* 0x00000000ff037424 */ /* 0x000fc800078e00ff */
[----:B------:R-:W-:Y:S05]  /*19c80*/  RET.REL.NODEC R2 `(attn_fwd) ;  /* 0xfffffe6002dc7950 */ /* 0x000fea0003c3ffff */
.L_x_25:
[----:B------:R-:W-:-:S00]  /*19c90*/  BRA `(.L_x_25) ;  /* 0xfffffffc00fc7947 */ /* 0x000fc0000383ffff */
[----:B------:R-:W-:-:S00]  /*19ca0*/  NOP ;  /* 0x0000000000007918 */ /* 0x000fc00000000000 */
        /* <DEDUP_REMOVED lines=13> */
.L_x_28:


//--------------------- .nv.global.init           --------------------------
	.section	.nv.global.init,"aw",@progbits
.nv.global.init:
	.type		_$_str,@object
	.size		_$_str,(.L_3 - _$_str)
_$_str:
        /*0000*/ 	.byte	0x5f, 0x5f, 0x43, 0x55, 0x44, 0x41, 0x5f, 0x46, 0x54, 0x5a, 0x00
.L_3:


//--------------------- .nv.shared.attn_fwd       --------------------------
	.section	.nv.shared.attn_fwd,"aw",@nobits
	.sectionflags	@""
	.align	16
	.zero		1024


//--------------------- .nv.shared.reserved.0     --------------------------
	.section	.nv.shared.reserved.0,"aw",@nobits
	.align	8
	.weak		__nv_reservedSMEM_offset_0_alias
	.size		__nv_reservedSMEM_offset_0_alias, 0, 64
	.other		__nv_reservedSMEM_offset_0_alias,@"STO_CUDA_RESERVED_SHARED STV_DEFAULT"
__nv_reservedSMEM_offset_0_alias:
	.zero		0
.nv.shared.reserved.0:
	.zero		64
	.weak		__nv_reservedSMEM_allocation_phase
	.type		__nv_reservedSMEM_allocation_phase,@object
	.size		__nv_reservedSMEM_allocation_phase,(.L_0 - __nv_reservedSMEM_allocation_phase)
__nv_reservedSMEM_allocation_phase:
	.zero		1
.L_0:
	.zero		7
	.weak		__nv_reservedSMEM_devtool_atexit_pc
	.type		__nv_reservedSMEM_devtool_atexit_pc,@object
	.size		__nv_reservedSMEM_devtool_atexit_pc,(__nv_reservedSMEM_allocation_mask - __nv_reservedSMEM_devtool_atexit_pc)
__nv_reservedSMEM_devtool_atexit_pc:
	.zero		8
	.weak		__nv_reservedSMEM_allocation_mask
	.type		__nv_reservedSMEM_allocation_mask,@object
	.size		__nv_reservedSMEM_allocation_mask,(.L_2 - __nv_reservedSMEM_allocation_mask)
__nv_reservedSMEM_allocation_mask:
	.zero		4
.L_2:


//--------------------- .nv.constant0.attn_fwd    --------------------------
	.section	.nv.constant0.attn_fwd,"a",@progbits
	.sectionflags	@""
	.align	4
.nv.constant0.attn_fwd:
	.zero		1032


//--------------------- SYMBOLS --------------------------

	.type		.nv.reservedSmem.offset0,@object
	.size		.nv.reservedSmem.offset0,0x4
	.type		.nv.reservedSmem.cap,@object
	.size		.nv.reservedSmem.cap,0x4
